def matmul_kernel(
    a_ptr,
    b_ptr,
    c_ptr,
    M,
    N,
    K,
    stride_am,
    stride_ak,
    stride_bk,
    stride_bn,
    stride_cm,
    stride_cn,
    BLOCK_M: tl.constexpr,
    BLOCK_N: tl.constexpr,
    BLOCK_K: tl.constexpr,
    GROUP_M: tl.constexpr,
):
    pid = tl.program_id(axis=0)
    num_pid_m = tl.cdiv(M, BLOCK_M)
    num_pid_n = tl.cdiv(N, BLOCK_N)
    num_pid_in_group = GROUP_M * num_pid_n
    group_id = pid // num_pid_in_group
    first_pid_m = group_id * GROUP_M
    group_size_m = min(num_pid_m - first_pid_m, GROUP_M)
    pid_m = first_pid_m + ((pid % num_pid_in_group) % group_size_m)
    pid_n = (pid % num_pid_in_group) // group_size_m

    offs_am = (pid_m * BLOCK_M + tl.arange(0, BLOCK_M)) % M
    offs_bn = (pid_n * BLOCK_N + tl.arange(0, BLOCK_N)) % N
    offs_k = tl.arange(0, BLOCK_K)
    a_ptrs = a_ptr + offs_am[:, None] * stride_am + offs_k[None, :] * stride_ak
    b_ptrs = b_ptr + offs_k[:, None] * stride_bk + offs_bn[None, :] * stride_bn

    acc = tl.zeros((BLOCK_M, BLOCK_N), dtype=tl.float32)
    for kk in range(0, tl.cdiv(K, BLOCK_K)):
        a = tl.load(a_ptrs, mask=offs_k[None, :] < K - kk * BLOCK_K, other=0.0)
        b = tl.load(b_ptrs, mask=offs_k[:, None] < K - kk * BLOCK_K, other=0.0)
        acc = tl.dot(a, b, acc)
        a_ptrs += BLOCK_K * stride_ak
        b_ptrs += BLOCK_K * stride_bk

    c = acc.to(c_ptr.dtype.element_ty)
    offs_cm = pid_m * BLOCK_M + tl.arange(0, BLOCK_M)
    offs_cn = pid_n * BLOCK_N + tl.arange(0, BLOCK_N)
    c_ptrs = c_ptr + offs_cm[:, None] * stride_cm + offs_cn[None, :] * stride_cn
    mask = (offs_cm[:, None] < M) & (offs_cn[None, :] < N)
    tl.store(c_ptrs, c, mask=mask)

# config = {"BLOCK_K": 128, "BLOCK_M": 512, "BLOCK_N": 64, "GROUP_M": 8, "arch": "sm_100", "dtype": "fp8e4m3", "num_ctas": 1, "num_stages": 3, "num_warps": 16}
# arch = sm_100


// ===== COMPILED SASS (sm_100a) =====

	.target	sm_100a

	.elftype	@"ET_EXEC"


//--------------------- .note.nv.tkinfo           --------------------------
	.section	.note.nv.tkinfo,"",@"SHT_NOTE"
	.sectionflags	@"SHF_NOTE_NV_TKINFO"
	.tkinfo
        /*0018*/ 	.word	0x00000081
        /*0030*/ 	.string	""
        /*0030*/ 	.string	"ptxas-blackwell"
        /*0030*/ 	.string	"Cuda compilation tools, release 12.9, V12.9.86"
        /*0030*/ 	.string	"Build cuda_12.9.r12.9/compiler.36037853_0"
        /*0030*/ 	.string	"-v  -suppress-debug-info  -lineinfo  -arch sm_100a "



//--------------------- .note.nv.cuver            --------------------------
	.section	.note.nv.cuver,"",@"SHT_NOTE"
	.sectionflags	@"SHF_NOTE_NV_CUVER"
        /*0018*/ 	.short	0x0001
        /*001a*/ 	.short	0x0064
        /*001c*/ 	.short	0x0001
        /*001e*/ 	.short	0x0000
        /*0020*/ 	.short	0x0001
        /*0022*/ 	.short	0x0000


//--------------------- .nv.info                  --------------------------
	.section	.nv.info,"",@"SHT_CUDA_INFO"
	.align	4


	//----- nvinfo : EIATTR_REGCOUNT
	.align		4
        /*0000*/ 	.byte	0x04, 0x2f
        /*0002*/ 	.short	(.L_1 - .L_0)
	.align		4
.L_0:
        /*0004*/ 	.word	index@(matmul_kernel)
        /*0008*/ 	.word	0x00000020


	//----- nvinfo : EIATTR_FRAME_SIZE
	.align		4
.L_1:
        /*000c*/ 	.byte	0x04, 0x11
        /*000e*/ 	.short	(.L_3 - .L_2)
	.align		4
.L_2:
        /*0010*/ 	.word	index@(matmul_kernel)
        /*0014*/ 	.word	0x00001230


	//----- nvinfo : EIATTR_MIN_STACK_SIZE
	.align		4
.L_3:
        /*0018*/ 	.byte	0x04, 0x12
        /*001a*/ 	.short	(.L_5 - .L_4)
	.align		4
.L_4:
        /*001c*/ 	.word	index@(matmul_kernel)
        /*0020*/ 	.word	0x00001230
.L_5:


//--------------------- .nv.info.matmul_kernel    --------------------------
	.section	.nv.info.matmul_kernel,"",@"SHT_CUDA_INFO"
	.sectionflags	@""
	.align	4


	//----- nvinfo : EIATTR_CUDA_API_VERSION
	.align		4
        /*0000*/ 	.byte	0x04, 0x37
        /*0002*/ 	.short	(.L_7 - .L_6)
.L_6:
        /*0004*/ 	.word	0x00000081


	//----- nvinfo : EIATTR_KPARAM_INFO
	.align		4
.L_7:
        /*0008*/ 	.byte	0x04, 0x17
        /*000a*/ 	.short	(.L_9 - .L_8)
.L_8:
        /*000c*/ 	.word	0x00000000
        /*0010*/ 	.short	0x000d
        /*0012*/ 	.short	0x0048
        /*0014*/ 	.byte	0x00, 0xf4, 0x21, 0x00


	//----- nvinfo : EIATTR_KPARAM_INFO
	.align		4
.L_9:
        /*0018*/ 	.byte	0x04, 0x17
        /*001a*/ 	.short	(.L_11 - .L_10)
.L_10:
        /*001c*/ 	.word	0x00000000
        /*0020*/ 	.short	0x000c
        /*0022*/ 	.short	0x0040
        /*0024*/ 	.byte	0x00, 0xf4, 0x21, 0x00


	//----- nvinfo : EIATTR_KPARAM_INFO
	.align		4
.L_11:
        /*0028*/ 	.byte	0x04, 0x17
        /*002a*/ 	.short	(.L_13 - .L_12)
.L_12:
        /*002c*/ 	.word	0x00000000
        /*0030*/ 	.short	0x000b
        /*0032*/ 	.short	0x0038
        /*0034*/ 	.byte	0x00, 0xf0, 0x11, 0x00


	//----- nvinfo : EIATTR_KPARAM_INFO
	.align		4
.L_13:
        /*0038*/ 	.byte	0x04, 0x17
        /*003a*/ 	.short	(.L_15 - .L_14)
.L_14:
        /*003c*/ 	.word	0x00000000
        /*0040*/ 	.short	0x000a
        /*0042*/ 	.short	0x0034
        /*0044*/ 	.byte	0x00, 0xf0, 0x11, 0x00


	//----- nvinfo : EIATTR_KPARAM_INFO
	.align		4
.L_15:
        /*0048*/ 	.byte	0x04, 0x17
        /*004a*/ 	.short	(.L_17 - .L_16)
.L_16:
        /*004c*/ 	.word	0x00000000
        /*0050*/ 	.short	0x0009
        /*0052*/ 	.short	0x0030
        /*0054*/ 	.byte	0x00, 0xf0, 0x11, 0x00


	//----- nvinfo : EIATTR_KPARAM_INFO
	.align		4
.L_17:
        /*0058*/ 	.byte	0x04, 0x17
        /*005a*/ 	.short	(.L_19 - .L_18)
.L_18:
        /*005c*/ 	.word	0x00000000
        /*0060*/ 	.short	0x0008
        /*0062*/ 	.short	0x002c
        /*0064*/ 	.byte	0x00, 0xf0, 0x11, 0x00


	//----- nvinfo : EIATTR_KPARAM_INFO
	.align		4
.L_19:
        /*0068*/ 	.byte	0x04, 0x17
        /*006a*/ 	.short	(.L_21 - .L_20)
.L_20:
        /*006c*/ 	.word	0x00000000
        /*0070*/ 	.short	0x0007
        /*0072*/ 	.short	0x0028
        /*0074*/ 	.byte	0x00, 0xf0, 0x11, 0x00


	//----- nvinfo : EIATTR_KPARAM_INFO
	.align		4
.L_21:
        /*0078*/ 	.byte	0x04, 0x17
        /*007a*/ 	.short	(.L_23 - .L_22)
.L_22:
        /*007c*/ 	.word	0x00000000
        /*0080*/ 	.short	0x0006
        /*0082*/ 	.short	0x0024
        /*0084*/ 	.byte	0x00, 0xf0, 0x11, 0x00


	//----- nvinfo : EIATTR_KPARAM_INFO
	.align		4
.L_23:
        /*0088*/ 	.byte	0x04, 0x17
        /*008a*/ 	.short	(.L_25 - .L_24)
.L_24:
        /*008c*/ 	.word	0x00000000
        /*0090*/ 	.short	0x0005
        /*0092*/ 	.short	0x0020
        /*0094*/ 	.byte	0x00, 0xf0, 0x11, 0x00


	//----- nvinfo : EIATTR_KPARAM_INFO
	.align		4
.L_25:
        /*0098*/ 	.byte	0x04, 0x17
        /*009a*/ 	.short	(.L_27 - .L_26)
.L_26:
        /*009c*/ 	.word	0x00000000
        /*00a0*/ 	.short	0x0004
        /*00a2*/ 	.short	0x001c
        /*00a4*/ 	.byte	0x00, 0xf0, 0x11, 0x00


	//----- nvinfo : EIATTR_KPARAM_INFO
	.align		4
.L_27:
        /*00a8*/ 	.byte	0x04, 0x17
        /*00aa*/ 	.short	(.L_29 - .L_28)
.L_28:
        /*00ac*/ 	.word	0x00000000
        /*00b0*/ 	.short	0x0003
        /*00b2*/ 	.short	0x0018
        /*00b4*/ 	.byte	0x00, 0xf0, 0x11, 0x00


	//----- nvinfo : EIATTR_KPARAM_INFO
	.align		4
.L_29:
        /*00b8*/ 	.byte	0x04, 0x17
        /*00ba*/ 	.short	(.L_31 - .L_30)
.L_30:
        /*00bc*/ 	.word	0x00000000
        /*00c0*/ 	.short	0x0002
        /*00c2*/ 	.short	0x0010
        /*00c4*/ 	.byte	0x00, 0xf4, 0x21, 0x00


	//----- nvinfo : EIATTR_KPARAM_INFO
	.align		4
.L_31:
        /*00c8*/ 	.byte	0x04, 0x17
        /*00ca*/ 	.short	(.L_33 - .L_32)
.L_32:
        /*00cc*/ 	.word	0x00000000
        /*00d0*/ 	.short	0x0001
        /*00d2*/ 	.short	0x0008
        /*00d4*/ 	.byte	0x00, 0xf4, 0x21, 0x00


	//----- nvinfo : EIATTR_KPARAM_INFO
	.align		4
.L_33:
        /*00d8*/ 	.byte	0x04, 0x17
        /*00da*/ 	.short	(.L_35 - .L_34)
.L_34:
        /*00dc*/ 	.word	0x00000000
        /*00e0*/ 	.short	0x0000
        /*00e2*/ 	.short	0x0000
        /*00e4*/ 	.byte	0x00, 0xf4, 0x21, 0x00


	//----- nvinfo : EIATTR_SPARSE_MMA_MASK
	.align		4
.L_35:
        /*00e8*/ 	.byte	0x03, 0x50
        /*00ea*/ 	.short	0x0000


	//----- nvinfo : EIATTR_MAXREG_COUNT
	.align		4
        /*00ec*/ 	.byte	0x03, 0x1b
        /*00ee*/ 	.short	0x0080


	//----- nvinfo : EIATTR_NUM_BARRIERS
	.align		4
        /*00f0*/ 	.byte	0x02, 0x4c
        /*00f2*/ 	.byte	0x01
	.zero		1


	//----- nvinfo : EIATTR_ANNOTATIONS
	.align		4
        /*00f4*/ 	.byte	0x04, 0x55
        /*00f6*/ 	.short	(.L_37 - .L_36)


	//   ....[0]....
.L_36:
        /*00f8*/ 	.word	0x00000001
        /*00fc*/ 	.byte	0x50, 0x00, 0x00, 0x00, 0x01, 0x00, 0x00, 0x00, 0x70, 0x00, 0x00, 0x00, 0x01, 0x00, 0x00, 0x00
        /* <DEDUP_REMOVED lines=1731> */
        /*6d3c*/ 	.byte	0xb0, 0x96, 0x01, 0x00


	//----- nvinfo : EIATTR_VRC_CTA_INIT_COUNT
	.align		4
.L_37:
        /*6d40*/ 	.byte	0x02, 0x4a
	.zero		1
	.zero		1


	//----- nvinfo : EIATTR_EXIT_INSTR_OFFSETS
	.align		4
        /*6d44*/ 	.byte	0x04, 0x1c
        /*6d46*/ 	.short	(.L_39 - .L_38)


	//   ....[0]....
.L_38:
        /*6d48*/ 	.word	0x0001b430


	//   ....[1]....
        /*6d4c*/ 	.word	0x0001b450


	//----- nvinfo : EIATTR_REQNTID
	.align		4
.L_39:
        /*6d50*/ 	.byte	0x04, 0x10
        /*6d52*/ 	.short	(.L_41 - .L_40)
.L_40:
        /*6d54*/ 	.word	0x00000200
        /*6d58*/ 	.word	0x00000001
        /*6d5c*/ 	.word	0x00000001


	//----- nvinfo : EIATTR_CBANK_PARAM_SIZE
	.align		4
.L_41:
        /*6d60*/ 	.byte	0x03, 0x19
        /*6d62*/ 	.short	0x0050


	//----- nvinfo : EIATTR_PARAM_CBANK
	.align		4
        /*6d64*/ 	.byte	0x04, 0x0a
        /*6d66*/ 	.short	(.L_43 - .L_42)
	.align		4
.L_42:
        /*6d68*/ 	.word	index@(.nv.constant0.matmul_kernel)
        /*6d6c*/ 	.short	0x0380
        /*6d6e*/ 	.short	0x0050


	//----- nvinfo : EIATTR_SW_WAR
	.align		4
.L_43:
        /*6d70*/ 	.byte	0x04, 0x36
        /*6d72*/ 	.short	(.L_45 - .L_44)
.L_44:
        /*6d74*/ 	.word	0x00000008
.L_45:


//--------------------- .nv.compat                --------------------------
	.section	.nv.compat,"",@"SHT_CUDA_COMPAT_INFO"
	.align	4
        /*0000*/ 	.byte	0x02, 0x02, 0x02, 0x00, 0x02, 0x05, 0x05, 0x00, 0x02, 0x03, 0x00, 0x00, 0x02, 0x06, 0x01, 0x00


//--------------------- .nv.callgraph             --------------------------
	.section	.nv.callgraph,"",@"SHT_CUDA_CALLGRAPH"
	.align	4
	.sectionentsize	8
	.align		4
        /*0000*/ 	.word	0x00000000
	.align		4
        /*0004*/ 	.word	0xffffffff
	.align		4
        /*0008*/ 	.word	0x00000000
	.align		4
        /*000c*/ 	.word	0xfffffffe
	.align		4
        /*0010*/ 	.word	0x00000000
	.align		4
        /*0014*/ 	.word	0xfffffffd
	.align		4
        /*0018*/ 	.word	0x00000000
	.align		4
        /*001c*/ 	.word	0xfffffffc


//--------------------- .text.matmul_kernel       --------------------------
	.section	.text.matmul_kernel,"ax",@progbits
	.align	128
        .global         matmul_kernel
        .type           matmul_kernel,@function
        .size           matmul_kernel,(.L_x_3 - matmul_kernel)
        .other          matmul_kernel,@"STO_CUDA_ENTRY STV_DEFAULT"
matmul_kernel:
.text.matmul_kernel:
[----:B------:R-:W0:Y:S08]  /*0000*/  LDC R1, c[0x0][0x37c] ;  /* 0x0000df00ff017b82 */ /* 0x000e300000000800 */
[----:B------:R-:W1:Y:S01]  /*0010*/  LDC.64 R2, c[0x0][0x398] ;  /* 0x0000e600ff027b82 */ /* 0x000e620000000a00 */
[----:B------:R-:W2:Y:S01]  /*0020*/  S2R R15, SR_TID.X ;  /* 0x00000000000f7919 */ /* 0x000ea20000002100 */
[----:B0-----:R-:W-:Y:S01]  /*0030*/  VIADD R1, R1, 0xffffedd0 ;  /* 0xffffedd001017836 */ /* 0x001fe20000000000 */
[----:B------:R-:W0:Y:S04]  /*0040*/  LDCU UR4, c[0x0][0x3a0] ;  /* 0x00007400ff0477ac */ /* 0x000e280008000800 */
[----:B------:R3:W-:Y:S01]  /*0050*/  STL [R1+0x1b0], RZ ;  /* 0x0001b0ff01007387 */ /* 0x0007e20000100800 */
[----:B------:R-:W4:Y:S03]  /*0060*/  LDCU.64 UR6, c[0x0][0x358] ;  /* 0x00006b00ff0677ac */ /* 0x000f260008000a00 */
[----:B------:R3:W-:Y:S04]  /*0070*/  STL [R1+0x1b4], RZ ;  /* 0x0001b4ff01007387 */ /* 0x0007e80000100800 */
[----:B------:R3:W-:Y:S01]  /*0080*/  STL [R1+0x1b8], RZ ;  /* 0x0001b8ff01007387 */ /* 0x0007e20000100800 */
[----:B0-----:R-:W-:Y:S01]  /*0090*/  UIADD3 UR4, UPT, UPT, UR4, 0x7f, URZ ;  /* 0x0000007f04047890 */ /* 0x001fe2000fffe0ff */
[----:B-1----:R-:W-:-:S03]  /*00a0*/  VIADD R0, R3, 0x3f ;  /* 0x0000003f03007836 */ /* 0x002fc60000000000 */
[----:B------:R-:W-:Y:S02]  /*00b0*/  UISETP.GE.AND UP0, UPT, UR4, 0x80, UPT ;  /* 0x000000800400788c */ /* 0x000fe4000bf06270 */
[----:B------:R-:W-:-:S04]  /*00c0*/  SHF.R.S32.HI R5, RZ, 0x1f, R0 ;  /* 0x0000001fff057819 */ /* 0x000fc80000011400 */
[----:B------:R-:W-:-:S04]  /*00d0*/  LEA.HI R5, R5, R0, RZ, 0x6 ;  /* 0x0000000005057211 */ /* 0x000fc800078f30ff */
[----:B------:R-:W-:Y:S02]  /*00e0*/  SHF.R.S32.HI R0, RZ, 0x6, R5 ;  /* 0x00000006ff007819 */ /* 0x000fe40000011405 */
[----:B------:R-:W0:Y:S03]  /*00f0*/  S2R R5, SR_CTAID.X ;  /* 0x0000000000057919 */ /* 0x000e260000002500 */
[----:B------:R-:W-:-:S05]  /*0100*/  IMAD.SHL.U32 R0, R0, 0x8, RZ ;  /* 0x0000000800007824 */ /* 0x000fca00078e00ff */
[-C--:B------:R-:W-:Y:S02]  /*0110*/  IABS R9, R0.reuse ;  /* 0x0000000000097213 */ /* 0x080fe40000000000 */
[----:B------:R-:W-:Y:S02]  /*0120*/  IABS R12, R0 ;  /* 0x00000000000c7213 */ /* 0x000fe40000000000 */
[----:B------:R-:W1:Y:S08]  /*0130*/  I2F.RP R4, R9 ;  /* 0x0000000900047306 */ /* 0x000e700000209400 */
[----:B-1----:R-:W1:Y:S01]  /*0140*/  MUFU.RCP R4, R4 ;  /* 0x0000000400047308 */ /* 0x002e620000001000 */
[----:B0-----:R-:W-:Y:S01]  /*0150*/  IABS R10, R5 ;  /* 0x00000005000a7213 */ /* 0x001fe20000000000 */
[----:B-1----:R-:W-:-:S02]  /*0160*/  VIADD R6, R4, 0xffffffe ;  /* 0x0ffffffe04067836 */ /* 0x002fc40000000000 */
[----:B------:R-:W-:-:S04]  /*0170*/  IMAD.MOV R4, RZ, RZ, -R12 ;  /* 0x000000ffff047224 */ /* 0x000fc800078e0a0c */
[----:B------:R0:W1:Y:S02]  /*0180*/  F2I.FTZ.U32.TRUNC.NTZ R7, R6 ;  /* 0x0000000600077305 */ /* 0x000064000021f000 */
[----:B0-----:R-:W-:Y:S02]  /*0190*/  IMAD.MOV.U32 R6, RZ, RZ, RZ ;  /* 0x000000ffff067224 */ /* 0x001fe400078e00ff */
[----:B-1----:R-:W-:-:S04]  /*01a0*/  IMAD.MOV R8, RZ, RZ, -R7 ;  /* 0x000000ffff087224 */ /* 0x002fc800078e0a07 */
[----:B------:R-:W-:Y:S02]  /*01b0*/  IMAD R11, R8, R9, RZ ;  /* 0x00000009080b7224 */ /* 0x000fe400078e02ff */
[----:B------:R-:W-:Y:S02]  /*01c0*/  IMAD.MOV.U32 R8, RZ, RZ, R10 ;  /* 0x000000ffff087224 */ /* 0x000fe400078e000a */
[----:B------:R-:W-:-:S06]  /*01d0*/  IMAD.HI.U32 R7, R7, R11, R6 ;  /* 0x0000000b07077227 */ /* 0x000fcc00078e0006 */
[----:B------:R-:W-:-:S04]  /*01e0*/  IMAD.HI.U32 R7, R7, R8, RZ ;  /* 0x0000000807077227 */ /* 0x000fc800078e00ff */
[----:B------:R-:W-:-:S05]  /*01f0*/  IMAD R4, R7, R4, R8 ;  /* 0x0000000407047224 */ /* 0x000fca00078e0208 */
[----:B------:R-:W-:-:S13]  /*0200*/  ISETP.GT.U32.AND P1, PT, R9, R4, PT ;  /* 0x000000040900720c */ /* 0x000fda0003f24070 */
[----:B------:R-:W-:Y:S02]  /*0210*/  @!P1 IMAD.IADD R4, R4, 0x1, -R9 ;  /* 0x0000000104049824 */ /* 0x000fe400078e0a09 */
[----:B------:R-:W-:Y:S01]  /*0220*/  @!P1 VIADD R7, R7, 0x1 ;  /* 0x0000000107079836 */ /* 0x000fe20000000000 */
[----:B------:R-:W-:Y:S02]  /*0230*/  ISETP.NE.AND P1, PT, R0, RZ, PT ;  /* 0x000000ff0000720c */ /* 0x000fe40003f25270 */
[----:B------:R-:W-:Y:S02]  /*0240*/  ISETP.GE.U32.AND P0, PT, R4, R9, PT ;  /* 0x000000090400720c */ /* 0x000fe40003f06070 */
[----:B------:R-:W-:-:S04]  /*0250*/  LOP3.LUT R4, R5, R0, RZ, 0x3c, !PT ;  /* 0x0000000005047212 */ /* 0x000fc800078e3cff */
[----:B------:R-:W-:Y:S01]  /*0260*/  ISETP.GE.AND P2, PT, R4, RZ, PT ;  /* 0x000000ff0400720c */ /* 0x000fe20003f46270 */
[----:B------:R-:W-:-:S06]  /*0270*/  VIADD R4, R2, 0x1ff ;  /* 0x000001ff02047836 */ /* 0x000fcc0000000000 */
[----:B------:R-:W-:-:S04]  /*0280*/  @P0 VIADD R7, R7, 0x1 ;  /* 0x0000000107070836 */ /* 0x000fc80000000000 */
[----:B------:R-:W-:Y:S01]  /*0290*/  IMAD.MOV.U32 R6, RZ, RZ, R7 ;  /* 0x000000ffff067224 */ /* 0x000fe200078e0007 */
[----:B------:R-:W-:-:S03]  /*02a0*/  SHF.R.S32.HI R7, RZ, 0x1f, R4 ;  /* 0x0000001fff077819 */ /* 0x000fc60000011404 */
[----:B------:R-:W-:Y:S01]  /*02b0*/  @!P2 IMAD.MOV R6, RZ, RZ, -R6 ;  /* 0x000000ffff06a224 */ /* 0x000fe200078e0a06 */
[----:B------:R-:W-:Y:S02]  /*02c0*/  @!P1 LOP3.LUT R6, RZ, R0, RZ, 0x33, !PT ;  /* 0x00000000ff069212 */ /* 0x000fe400078e33ff */
[----:B------:R-:W-:-:S03]  /*02d0*/  LEA.HI R7, R7, R4, RZ, 0x9 ;  /* 0x0000000407077211 */ /* 0x000fc600078f48ff */
[----:B------:R-:W-:Y:S02]  /*02e0*/  IMAD.SHL.U32 R4, R6, 0x8, RZ ;  /* 0x0000000806047824 */ /* 0x000fe400078e00ff */
[----:B------:R-:W-:-:S03]  /*02f0*/  IMAD.MOV R6, RZ, RZ, -R6 ;  /* 0x000000ffff067224 */ /* 0x000fc600078e0a06 */
[----:B------:R-:W-:Y:S01]  /*0300*/  LEA.HI.SX32 R7, R7, -R4, 0x17 ;  /* 0x8000000407077211 */ /* 0x000fe200078fbaff */
[----:B------:R-:W-:Y:S02]  /*0310*/  IMAD R13, R0, R6, R5 ;  /* 0x00000006000d7224 */ /* 0x000fe400078e0205 */
[----:B------:R-:W-:Y:S01]  /*0320*/  IMAD.MOV.U32 R6, RZ, RZ, RZ ;  /* 0x000000ffff067224 */ /* 0x000fe200078e00ff */
[----:B------:R-:W-:-:S04]  /*0330*/  VIMNMX R8, PT, PT, R7, 0x8, PT ;  /* 0x0000000807087848 */ /* 0x000fc80003fe0100 */
[-C--:B------:R-:W-:Y:S02]  /*0340*/  IABS R10, R8.reuse ;  /* 0x00000008000a7213 */ /* 0x080fe40000000000 */
[----:B------:R-:W-:Y:S02]  /*0350*/  IABS R0, R8 ;  /* 0x0000000800007213 */ /* 0x000fe40000000000 */
[----:B------:R-:W0:Y:S08]  /*0360*/  I2F.RP R9, R10 ;  /* 0x0000000a00097306 */ /* 0x000e300000209400 */
[----:B0-----:R-:W0:Y:S02]  /*0370*/  MUFU.RCP R9, R9 ;  /* 0x0000000900097308 */ /* 0x001e240000001000 */
[----:B0-----:R-:W-:-:S06]  /*0380*/  VIADD R7, R9, 0xffffffe ;  /* 0x0ffffffe09077836 */ /* 0x001fcc0000000000 */
[----:B------:R-:W0:Y:S02]  /*0390*/  F2I.FTZ.U32.TRUNC.NTZ R7, R7 ;  /* 0x0000000700077305 */ /* 0x000e24000021f000 */
[----:B0-----:R-:W-:-:S04]  /*03a0*/  IMAD.MOV R11, RZ, RZ, -R7 ;  /* 0x000000ffff0b7224 */ /* 0x001fc800078e0a07 */
[----:B------:R-:W-:Y:S01]  /*03b0*/  IMAD.MOV.U32 R5, RZ, RZ, R11 ;  /* 0x000000ffff057224 */ /* 0x000fe200078e000b */
[----:B------:R-:W-:-:S03]  /*03c0*/  IABS R11, R13 ;  /* 0x0000000d000b7213 */ /* 0x000fc60000000000 */
[----:B------:R-:W-:-:S04]  /*03d0*/  IMAD R5, R5, R10, RZ ;  /* 0x0000000a05057224 */ /* 0x000fc800078e02ff */
[----:B------:R-:W-:-:S04]  /*03e0*/  IMAD.HI.U32 R6, R7, R5, R6 ;  /* 0x0000000507067227 */ /* 0x000fc800078e0006 */
[----:B------:R-:W-:Y:S02]  /*03f0*/  IMAD.MOV R5, RZ, RZ, -R0 ;  /* 0x000000ffff057224 */ /* 0x000fe400078e0a00 */
[----:B------:R-:W-:Y:S01]  /*0400*/  IMAD.HI.U32 R0, R6, R11, RZ ;  /* 0x0000000b06007227 */ /* 0x000fe200078e00ff */
[----:B--2---:R-:W-:-:S03]  /*0410*/  LOP3.LUT R6, R15, 0x1ff, RZ, 0xc0, !PT ;  /* 0x000001ff0f067812 */ /* 0x004fc600078ec0ff */
[----:B------:R-:W-:-:S05]  /*0420*/  IMAD R5, R0, R5, R11 ;  /* 0x0000000500057224 */ /* 0x000fca00078e020b */
[----:B------:R-:W-:-:S13]  /*0430*/  ISETP.GT.U32.AND P1, PT, R10, R5, PT ;  /* 0x000000050a00720c */ /* 0x000fda0003f24070 */
[----:B------:R-:W-:Y:S02]  /*0440*/  @!P1 IMAD.IADD R5, R5, 0x1, -R10 ;  /* 0x0000000105059824 */ /* 0x000fe400078e0a0a */
[----:B------:R-:W-:Y:S01]  /*0450*/  @!P1 VIADD R0, R0, 0x1 ;  /* 0x0000000100009836 */ /* 0x000fe20000000000 */
[----:B------:R-:W-:Y:S02]  /*0460*/  ISETP.NE.AND P1, PT, R8, RZ, PT ;  /* 0x000000ff0800720c */ /* 0x000fe40003f25270 */
[----:B------:R-:W-:Y:S02]  /*0470*/  ISETP.GE.U32.AND P0, PT, R5, R10, PT ;  /* 0x0000000a0500720c */ /* 0x000fe40003f06070 */
[----:B------:R-:W-:-:S04]  /*0480*/  LOP3.LUT R5, R13, R8, RZ, 0x3c, !PT ;  /* 0x000000080d057212 */ /* 0x000fc800078e3cff */
[----:B------:R-:W-:-:S07]  /*0490*/  ISETP.GE.AND P2, PT, R5, RZ, PT ;  /* 0x000000ff0500720c */ /* 0x000fce0003f46270 */
[----:B------:R-:W-:-:S06]  /*04a0*/  @P0 VIADD R0, R0, 0x1 ;  /* 0x0000000100000836 */ /* 0x000fcc0000000000 */
[----:B------:R-:W-:Y:S01]  /*04b0*/  @!P2 IMAD.MOV R0, RZ, RZ, -R0 ;  /* 0x000000ffff00a224 */ /* 0x000fe200078e0a00 */
[----:B------:R-:W-:-:S05]  /*04c0*/  @!P1 LOP3.LUT R0, RZ, R8, RZ, 0x33, !PT ;  /* 0x00000008ff009212 */ /* 0x000fca00078e33ff */
[----:B------:R-:W-:Y:S02]  /*04d0*/  IMAD.MOV R5, RZ, RZ, -R0 ;  /* 0x000000ffff057224 */ /* 0x000fe400078e0a00 */
[----:B------:R-:W-:Y:S02]  /*04e0*/  IMAD.SHL.U32 R12, R0, 0x40, RZ ;  /* 0x00000040000c7824 */ /* 0x000fe400078e00ff */
[----:B------:R-:W-:-:S04]  /*04f0*/  IMAD R5, R8, R5, R13 ;  /* 0x0000000508057224 */ /* 0x000fc800078e020d */
[----:B------:R-:W-:-:S04]  /*0500*/  IMAD.IADD R5, R4, 0x1, R5 ;  /* 0x0000000104057824 */ /* 0x000fc800078e0205 */
[----:B------:R-:W-:-:S05]  /*0510*/  IMAD R14, R5, 0x200, R6 ;  /* 0x00000200050e7824 */ /* 0x000fca00078e0206 */
[----:B------:R3:W-:Y:S04]  /*0520*/  STL [R1+0x96c], R14 ;  /* 0x00096c0e01007387 */ /* 0x0007e80000100800 */
[----:B------:R3:W-:Y:S04]  /*0530*/  STL [R1+0x1bc], RZ ;  /* 0x0001bcff01007387 */ /* 0x0007e80000100800 */
        /* <DEDUP_REMOVED lines=60> */
[----:B------:R3:W-:Y:S01]  /*0900*/  STL [R1+0x37c], R12 ;  /* 0x00037c0c01007387 */ /* 0x0007e20000100800 */
[----:B----4-:R-:W-:Y:S05]  /*0910*/  BRA.U !UP0, `(.L_x_0) ;  /* 0x0000018108e87547 */ /* 0x010fea000b800000 */
[----:B------:R-:W-:Y:S01]  /*0920*/  IABS R6, R2 ;  /* 0x0000000200067213 */ /* 0x000fe20000000000 */
[----:B------:R0:W-:Y:S01]  /*0930*/  STL [R1+0x970], R3 ;  /* 0x0009700301007387 */ /* 0x0001e20000100800 */
[----:B------:R-:W-:Y:S01]  /*0940*/  IABS R0, R3 ;  /* 0x0000000300007213 */ /* 0x000fe20000000000 */
[----:B------:R-:W1:Y:S01]  /*0950*/  LDCU UR5, c[0x0][0x3ac] ;  /* 0x00007580ff0577ac */ /* 0x000e620008000800 */
[----:B------:R-:W2:Y:S01]  /*0960*/  I2F.RP R7, R6 ;  /* 0x0000000600077306 */ /* 0x000ea20000209400 */
[----:B------:R-:W-:Y:S02]  /*0970*/  SHF.R.U32.HI R27, RZ, 0x7, R15 ;  /* 0x00000007ff1b7819 */ /* 0x000fe4000001160f */
[----:B------:R-:W-:Y:S01]  /*0980*/  ISETP.GE.AND P3, PT, R14, RZ, PT ;  /* 0x000000ff0e00720c */ /* 0x000fe20003f66270 */
[----:B------:R-:W4:Y:S01]  /*0990*/  LDCU UR4, c[0x0][0x3a4] ;  /* 0x00007480ff0477ac */ /* 0x000f220008000800 */
[----:B------:R-:W-:Y:S02]  /*09a0*/  SGXT.U32 R27, R27, 0x2 ;  /* 0x000000021b1b781a */ /* 0x000fe40000000000 */
[----:B------:R-:W-:Y:S01]  /*09b0*/  ISETP.NE.AND P1, PT, R2, RZ, PT ;  /* 0x000000ff0200720c */ /* 0x000fe20003f25270 */
[----:B------:R-:W5:Y:S01]  /*09c0*/  I2F.RP R10, R0 ;  /* 0x00000000000a7306 */ /* 0x000f620000209400 */
[----:B------:R-:W-:Y:S01]  /*09d0*/  LOP3.LUT R27, R12, R27, RZ, 0xfc, !PT ;  /* 0x0000001b0c1b7212 */ /* 0x000fe200078efcff */
[----:B------:R-:W3:Y:S03]  /*09e0*/  LDCU UR12, c[0x0][0x3b0] ;  /* 0x00007600ff0c77ac */ /* 0x000ee60008000800 */
[C---:B---3--:R-:W-:Y:S01]  /*09f0*/  LOP3.LUT R12, R27.reuse, 0x34, RZ, 0xfc, !PT ;  /* 0x000000341b0c7812 */ /* 0x048fe200078efcff */
[----:B------:R-:W3:Y:S01]  /*0a00*/  LDCU.128 UR8, c[0x0][0x380] ;  /* 0x00007000ff0877ac */ /* 0x000ee20008000c00 */
[C---:B------:R-:W-:Y:S01]  /*0a10*/  LOP3.LUT R18, R27.reuse, 0x28, RZ, 0xfc, !PT ;  /* 0x000000281b127812 */ /* 0x040fe200078efcff */
[----:B--2---:R-:W2:Y:S01]  /*0a20*/  MUFU.RCP R7, R7 ;  /* 0x0000000700077308 */ /* 0x004ea20000001000 */
[----:B0-----:R-:W-:Y:S01]  /*0a30*/  LOP3.LUT R3, R27, 0x20, RZ, 0xfc, !PT ;  /* 0x000000201b037812 */ /* 0x001fe200078efcff */
[----:B------:R-:W0:Y:S01]  /*0a40*/  LDCU UR14, c[0x0][0x3a0] ;  /* 0x00007400ff0e77ac */ /* 0x000e220008000800 */
[----:B------:R-:W-:-:S02]  /*0a50*/  IABS R19, R18 ;  /* 0x0000001200137213 */ /* 0x000fc40000000000 */
[C---:B------:R-:W-:Y:S01]  /*0a60*/  LOP3.LUT R23, R27.reuse, 0x18, RZ, 0xfc, !PT ;  /* 0x000000181b177812 */ /* 0x040fe200078efcff */
[----:B------:R-:W0:Y:S01]  /*0a70*/  LDCU UR13, c[0x0][0x3ac] ;  /* 0x00007580ff0d77ac */ /* 0x000e220008000800 */
[C---:B------:R-:W-:Y:S01]  /*0a80*/  LOP3.LUT R24, R27.reuse, 0x1c, RZ, 0xfc, !PT ;  /* 0x0000001c1b187812 */ /* 0x040fe200078efcff */
[----:B-----5:R-:W5:Y:S01]  /*0a90*/  MUFU.RCP R10, R10 ;  /* 0x0000000a000a7308 */ /* 0x020f620000001000 */
[C---:B------:R-:W-:Y:S02]  /*0aa0*/  LOP3.LUT R20, R27.reuse, 0xc, RZ, 0xfc, !PT ;  /* 0x0000000c1b147812 */ /* 0x040fe400078efcff */
[----:B------:R-:W-:Y:S02]  /*0ab0*/  LOP3.LUT R21, R27, 0x10, RZ, 0xfc, !PT ;  /* 0x000000101b157812 */ /* 0x000fe400078efcff */
[----:B------:R-:W-:Y:S01]  /*0ac0*/  IABS R28, R27 ;  /* 0x0000001b001c7213 */ /* 0x000fe20000000000 */
[----:B--2---:R-:W-:Y:S01]  /*0ad0*/  VIADD R8, R7, 0xffffffe ;  /* 0x0ffffffe07087836 */ /* 0x004fe20000000000 */
[----:B------:R-:W-:-:S02]  /*0ae0*/  IABS R7, R14 ;  /* 0x0000000e00077213 */ /* 0x000fc40000000000 */
[C---:B------:R-:W-:Y:S01]  /*0af0*/  LOP3.LUT R14, R27.reuse, 0x14, RZ, 0xfc, !PT ;  /* 0x000000141b0e7812 */ /* 0x040fe200078efcff */
[----:B------:R2:W0:Y:S03]  /*0b00*/  F2I.FTZ.U32.TRUNC.NTZ R9, R8 ;  /* 0x0000000800097305 */ /* 0x000426000021f000 */
[----:B------:R-:W-:Y:S01]  /*0b10*/  IABS R25, R14 ;  /* 0x0000000e00197213 */ /* 0x000fe20000000000 */
[----:B-----5:R-:W-:Y:S01]  /*0b20*/  VIADD R4, R10, 0xffffffe ;  /* 0x0ffffffe0a047836 */ /* 0x020fe20000000000 */
[----:B------:R-:W-:-:S03]  /*0b30*/  LOP3.LUT R10, R27, 0x38, RZ, 0xfc, !PT ;  /* 0x000000381b0a7812 */ /* 0x000fc600078efcff */
[----:B------:R5:W1:Y:S01]  /*0b40*/  F2I.FTZ.U32.TRUNC.NTZ R5, R4 ;  /* 0x0000000400057305 */ /* 0x000a62000021f000 */
[----:B--2---:R-:W-:Y:S02]  /*0b50*/  IMAD.MOV.U32 R8, RZ, RZ, RZ ;  /* 0x000000ffff087224 */ /* 0x004fe400078e00ff */
[----:B0-----:R-:W-:Y:S02]  /*0b60*/  IMAD.MOV R11, RZ, RZ, -R9 ;  /* 0x000000ffff0b7224 */ /* 0x001fe400078e0a09 */
[----:B-----5:R-:W-:Y:S02]  /*0b70*/  IMAD.MOV.U32 R4, RZ, RZ, RZ ;  /* 0x000000ffff047224 */ /* 0x020fe400078e00ff */
[----:B------:R-:W-:-:S04]  /*0b80*/  IMAD R11, R11, R6, RZ ;  /* 0x000000060b0b7224 */ /* 0x000fc800078e02ff */
[----:B------:R-:W-:Y:S01]  /*0b90*/  IMAD.HI.U32 R9, R9, R11, R8 ;  /* 0x0000000b09097227 */ /* 0x000fe200078e0008 */
[----:B------:R-:W-:-:S03]  /*0ba0*/  LOP3.LUT R8, R27, 0x3c, RZ, 0xfc, !PT ;  /* 0x0000003c1b087812 */ /* 0x000fc600078efcff */
[----:B-1----:R-:W-:Y:S01]  /*0bb0*/  IMAD.MOV R11, RZ, RZ, -R5 ;  /* 0x000000ffff0b7224 */ /* 0x002fe200078e0a05 */
[----:B------:R-:W-:Y:S01]  /*0bc0*/  IABS R13, R8 ;  /* 0x00000008000d7213 */ /* 0x000fe20000000000 */
[----:B------:R-:W-:-:S04]  /*0bd0*/  IMAD.HI.U32 R9, R9, R7, RZ ;  /* 0x0000000709097227 */ /* 0x000fc800078e00ff */
[----:B------:R-:W-:Y:S02]  /*0be0*/  IMAD.MOV R9, RZ, RZ, -R9 ;  /* 0x000000ffff097224 */ /* 0x000fe400078e0a09 */
[----:B------:R-:W-:Y:S02]  /*0bf0*/  IMAD R11, R11, R0, RZ ;  /* 0x000000000b0b7224 */ /* 0x000fe400078e02ff */
[C---:B------:R-:W-:Y:S01]  /*0c00*/  IMAD R7, R6.reuse, R9, R7 ;  /* 0x0000000906077224 */ /* 0x040fe200078e0207 */
[----:B------:R-:W-:Y:S01]  /*0c10*/  IABS R9, R10 ;  /* 0x0000000a00097213 */ /* 0x000fe20000000000 */
[----:B------:R-:W-:Y:S01]  /*0c20*/  IMAD.HI.U32 R4, R5, R11, R4 ;  /* 0x0000000b05047227 */ /* 0x000fe200078e0004 */
[----:B------:R-:W-:Y:S02]  /*0c30*/  IABS R11, R12 ;  /* 0x0000000c000b7213 */ /* 0x000fe40000000000 */
[----:B------:R-:W-:-:S03]  /*0c40*/  ISETP.GT.U32.AND P0, PT, R6, R7, PT ;  /* 0x000000070600720c */ /* 0x000fc60003f04070 */
[----:B------:R-:W-:-:S04]  /*0c50*/  IMAD.HI.U32 R5, R4, R13, RZ ;  /* 0x0000000d04057227 */ /* 0x000fc800078e00ff */
[----:B------:R-:W-:Y:S02]  /*0c60*/  IMAD.MOV R5, RZ, RZ, -R5 ;  /* 0x000000ffff057224 */ /* 0x000fe400078e0a05 */
[----:B------:R-:W-:-:S04]  /*0c70*/  IMAD.HI.U32 R26, R4, R25, RZ ;  /* 0x00000019041a7227 */ /* 0x000fc800078e00ff */
[----:B------:R-:W-:Y:S01]  /*0c80*/  @!P0 IMAD.IADD R7, R7, 0x1, -R6 ;  /* 0x0000000107078824 */ /* 0x000fe200078e0a06 */
[----:B------:R-:W-:Y:S01]  /*0c90*/  ISETP.GE.AND P0, PT, R8, RZ, PT ;  /* 0x000000ff0800720c */ /* 0x000fe20003f06270 */
[----:B------:R-:W-:Y:S02]  /*0ca0*/  IMAD R13, R0, R5, R13 ;  /* 0x00000005000d7224 */ /* 0x000fe400078e020d */
[----:B------:R-:W-:Y:S01]  /*0cb0*/  IMAD.HI.U32 R5, R4, R9, RZ ;  /* 0x0000000904057227 */ /* 0x000fe200078e00ff */
[----:B------:R-:W-:Y:S02]  /*0cc0*/  ISETP.GT.U32.AND P2, PT, R6, R7, PT ;  /* 0x000000070600720c */ /* 0x000fe40003f44070 */
[----:B------:R-:W-:Y:S01]  /*0cd0*/  ISETP.GT.U32.AND P4, PT, R0, R13, PT ;  /* 0x0000000d0000720c */ /* 0x000fe20003f84070 */
[----:B------:R-:W-:Y:S02]  /*0ce0*/  IMAD.MOV R8, RZ, RZ, -R5 ;  /* 0x000000ffff087224 */ /* 0x000fe400078e0a05 */
[----:B------:R-:W-:-:S08]  /*0cf0*/  IMAD.MOV R26, RZ, RZ, -R26 ;  /* 0x000000ffff1a7224 */ /* 0x000fd000078e0a1a */
[----:B------:R-:W-:Y:S01]  /*0d00*/  @!P2 IMAD.IADD R7, R7, 0x1, -R6 ;  /* 0x000000010707a824 */ /* 0x000fe200078e0a06 */
[----:B------:R-:W-:Y:S01]  /*0d10*/  ISETP.GE.AND P2, PT, R10, RZ, PT ;  /* 0x000000ff0a00720c */ /* 0x000fe20003f46270 */
[----:B------:R-:W-:-:S04]  /*0d20*/  IMAD.HI.U32 R6, R4, R11, RZ ;  /* 0x0000000b04067227 */ /* 0x000fc800078e00ff */
[----:B------:R-:W-:Y:S02]  /*0d30*/  IMAD.MOV.U32 R5, RZ, RZ, R7 ;  /* 0x000000ffff057224 */ /* 0x000fe400078e0007 */
[----:B------:R-:W-:Y:S02]  /*0d40*/  IMAD.MOV R7, RZ, RZ, -R6 ;  /* 0x000000ffff077224 */ /* 0x000fe400078e0a06 */
[C---:B------:R-:W-:Y:S01]  /*0d50*/  IMAD R6, R0.reuse, R8, R9 ;  /* 0x0000000800067224 */ /* 0x040fe200078e0209 */
[----:B------:R-:W-:Y:S01]  /*0d60*/  LOP3.LUT R8, R27, 0x2c, RZ, 0xfc, !PT ;  /* 0x0000002c1b087812 */ /* 0x000fe200078efcff */
[----:B------:R-:W-:Y:S01]  /*0d70*/  @!P3 IMAD.MOV R5, RZ, RZ, -R5 ;  /* 0x000000ffff05b224 */ /* 0x000fe200078e0a05 */
[----:B------:R-:W-:Y:S01]  /*0d80*/  @!P1 LOP3.LUT R5, RZ, R2, RZ, 0x33, !PT ;  /* 0x00000002ff059212 */ /* 0x000fe200078e33ff */
[C---:B------:R-:W-:Y:S01]  /*0d90*/  IMAD R7, R0.reuse, R7, R11 ;  /* 0x0000000700077224 */ /* 0x040fe200078e020b */
[----:B------:R-:W-:Y:S01]  /*0da0*/  ISETP.GT.U32.AND P1, PT, R0, R6, PT ;  /* 0x000000060000720c */ /* 0x000fe20003f24070 */
[----:B------:R-:W-:Y:S01]  /*0db0*/  @!P4 IMAD.IADD R13, R13, 0x1, -R0 ;  /* 0x000000010d0dc824 */ /* 0x000fe200078e0a00 */
[----:B------:R-:W-:Y:S01]  /*0dc0*/  LOP3.LUT R2, R27, 0x30, RZ, 0xfc, !PT ;  /* 0x000000301b027812 */ /* 0x000fe200078efcff */
[----:B------:R-:W-:Y:S01]  /*0dd0*/  IMAD.HI.U32 R9, R4, R19, RZ ;  /* 0x0000001304097227 */ /* 0x000fe200078e00ff */
[C---:B------:R-:W-:Y:S01]  /*0de0*/  ISETP.GT.U32.AND P6, PT, R0.reuse, R7, PT ;  /* 0x000000070000720c */ /* 0x040fe20003fc4070 */
[----:B------:R0:W-:Y:S01]  /*0df0*/  STL [R1+0x974], R5 ;  /* 0x0009740501007387 */ /* 0x0001e20000100800 */
[----:B------:R-:W-:Y:S01]  /*0e00*/  ISETP.GT.U32.AND P5, PT, R0, R13, PT ;  /* 0x0000000d0000720c */ /* 0x000fe20003fa4070 */
[----:B------:R-:W-:Y:S01]  /*0e10*/  IMAD.MOV R10, RZ, RZ, -R9 ;  /* 0x000000ffff0a7224 */ /* 0x000fe200078e0a09 */
[----:B------:R-:W-:-:S02]  /*0e20*/  IABS R17, R2 ;  /* 0x0000000200117213 */ /* 0x000fc40000000000 */
[----:B------:R-:W-:Y:S02]  /*0e30*/  ISETP.GE.AND P4, PT, R2, RZ, PT ;  /* 0x000000ff0200720c */ /* 0x000fe40003f86270 */
[----:B------:R-:W-:Y:S01]  /*0e40*/  IABS R15, R8 ;  /* 0x00000008000f7213 */ /* 0x000fe20000000000 */
[--C-:B------:R-:W-:Y:S01]  /*0e50*/  @!P1 IMAD.IADD R6, R6, 0x1, -R0.reuse ;  /* 0x0000000106069824 */ /* 0x100fe200078e0a00 */
[----:B------:R-:W-:Y:S01]  /*0e60*/  ISETP.GE.AND P3, PT, R12, RZ, PT ;  /* 0x000000ff0c00720c */ /* 0x000fe20003f66270 */
[----:B------:R-:W-:Y:S01]  /*0e70*/  IMAD.HI.U32 R2, R4, R17, RZ ;  /* 0x0000001104027227 */ /* 0x000fe200078e00ff */
[----:B0-----:R-:W-:Y:S02]  /*0e80*/  LOP3.LUT R5, R27, 0x24, RZ, 0xfc, !PT ;  /* 0x000000241b057812 */ /* 0x001fe400078efcff */
[----:B------:R-:W-:Y:S01]  /*0e90*/  ISETP.GT.U32.AND P1, PT, R0, R6, PT ;  /* 0x000000060000720c */ /* 0x000fe20003f24070 */
[--C-:B------:R-:W-:Y:S01]  /*0ea0*/  @!P6 IMAD.IADD R7, R7, 0x1, -R0.reuse ;  /* 0x000000010707e824 */ /* 0x100fe200078e0a00 */
[----:B------:R-:W-:Y:S01]  /*0eb0*/  IABS R11, R5 ;  /* 0x00000005000b7213 */ /* 0x000fe20000000000 */
[----:B------:R-:W-:Y:S01]  /*0ec0*/  @!P5 IMAD.IADD R13, R13, 0x1, -R0 ;  /* 0x000000010d0dd824 */ /* 0x000fe200078e0a00 */
[----:B------:R-:W-:Y:S01]  /*0ed0*/  ISETP.GE.AND P5, PT, R8, RZ, PT ;  /* 0x000000ff0800720c */ /* 0x000fe20003fa6270 */
[----:B------:R-:W-:Y:S01]  /*0ee0*/  IMAD.HI.U32 R8, R4, R15, RZ ;  /* 0x0000000f04087227 */ /* 0x000fe200078e00ff */
[----:B------:R-:W-:-:S03]  /*0ef0*/  ISETP.GT.U32.AND P6, PT, R0, R7, PT ;  /* 0x000000070000720c */ /* 0x000fc60003fc4070 */
[----:B------:R-:W-:Y:S02]  /*0f00*/  IMAD.MOV R2, RZ, RZ, -R2 ;  /* 0x000000ffff027224 */ /* 0x000fe400078e0a02 */
[----:B------:R-:W-:Y:S02]  /*0f10*/  IMAD.MOV R8, RZ, RZ, -R8 ;  /* 0x000000ffff087224 */ /* 0x000fe400078e0a08 */
[C---:B------:R-:W-:Y:S02]  /*0f20*/  IMAD R17, R0.reuse, R2, R17 ;  /* 0x0000000200117224 */ /* 0x040fe400078e0211 */
[----:B------:R-:W-:Y:S01]  /*0f30*/  IMAD R9, R0, R8, R15 ;  /* 0x0000000800097224 */ /* 0x000fe200078e020f */
[----:B------:R-:W-:Y:S01]  /*0f40*/  IABS R15, R24 ;  /* 0x00000018000f7213 */ /* 0x000fe20000000000 */
[--C-:B------:R-:W-:Y:S01]  /*0f50*/  @!P1 IMAD.IADD R6, R6, 0x1, -R0.reuse ;  /* 0x0000000106069824 */ /* 0x100fe200078e0a00 */
[C---:B------:R-:W-:Y:S01]  /*0f60*/  ISETP.GT.U32.AND P1, PT, R0.reuse, R17, PT ;  /* 0x000000110000720c */ /* 0x040fe20003f24070 */
[----:B------:R-:W-:Y:S01]  /*0f70*/  @!P6 IMAD.IADD R7, R7, 0x1, -R0 ;  /* 0x000000010707e824 */ /* 0x000fe200078e0a00 */
[----:B------:R-:W-:Y:S01]  /*0f80*/  ISETP.GT.U32.AND P6, PT, R0, R9, PT ;  /* 0x000000090000720c */ /* 0x000fe20003fc4070 */
[----:B------:R-:W-:-:S04]  /*0f90*/  IMAD.HI.U32 R2, R4, R11, RZ ;  /* 0x0000000b04027227 */ /* 0x000fc800078e00ff */
[C---:B------:R-:W-:Y:S01]  /*0fa0*/  IMAD R8, R0.reuse, R10, R19 ;  /* 0x0000000a00087224 */ /* 0x040fe200078e0213 */
[----:B------:R-:W-:Y:S01]  /*0fb0*/  IABS R19, R3 ;  /* 0x0000000300137213 */ /* 0x000fe20000000000 */
[----:B------:R-:W-:Y:S02]  /*0fc0*/  IMAD.MOV R2, RZ, RZ, -R2 ;  /* 0x000000ffff027224 */ /* 0x000fe400078e0a02 */
[----:B------:R-:W-:Y:S02]  /*0fd0*/  @!P0 IMAD.MOV R13, RZ, RZ, -R13 ;  /* 0x000000ffff0d8224 */ /* 0x000fe400078e0a0d */
[--C-:B------:R-:W-:Y:S01]  /*0fe0*/  @!P1 IMAD.IADD R17, R17, 0x1, -R0.reuse ;  /* 0x0000000111119824 */ /* 0x100fe200078e0a00 */
[C---:B------:R-:W-:Y:S01]  /*0ff0*/  ISETP.GT.U32.AND P1, PT, R0.reuse, R8, PT ;  /* 0x000000080000720c */ /* 0x040fe20003f24070 */
[----:B------:R-:W-:Y:S02]  /*1000*/  @!P6 IMAD.IADD R9, R9, 0x1, -R0 ;  /* 0x000000010909e824 */ /* 0x000fe400078e0a00 */
[C---:B------:R-:W-:Y:S01]  /*1010*/  IMAD R22, R0.reuse, R2, R11 ;  /* 0x0000000200167224 */ /* 0x040fe200078e020b */
[----:B------:R-:W-:Y:S01]  /*1020*/  ISETP.GT.U32.AND P6, PT, R0, R17, PT ;  /* 0x000000110000720c */ /* 0x000fe20003fc4070 */
[----:B------:R-:W-:Y:S01]  /*1030*/  IMAD.HI.U32 R2, R4, R19, RZ ;  /* 0x0000001304027227 */ /* 0x000fe200078e00ff */
[----:B------:R-:W-:-:S02]  /*1040*/  ISETP.GT.U32.AND P0, PT, R0, R9, PT ;  /* 0x000000090000720c */ /* 0x000fc40003f04070 */
[----:B------:R-:W-:Y:S01]  /*1050*/  IABS R11, R23 ;  /* 0x00000017000b7213 */ /* 0x000fe20000000000 */
[----:B------:R-:W-:Y:S02]  /*1060*/  IMAD.MOV R16, RZ, RZ, -R2 ;  /* 0x000000ffff107224 */ /* 0x000fe400078e0a02 */
[----:B------:R-:W-:-:S04]  /*1070*/  IMAD.HI.U32 R12, R4, R15, RZ ;  /* 0x0000000f040c7227 */ /* 0x000fc800078e00ff */
[----:B------:R-:W-:-:S04]  /*1080*/  IMAD.HI.U32 R10, R4, R11, RZ ;  /* 0x0000000b040a7227 */ /* 0x000fc800078e00ff */
[----:B------:R-:W-:Y:S01]  /*1090*/  @!P6 IMAD.IADD R17, R17, 0x1, -R0 ;  /* 0x000000011111e824 */ /* 0x000fe200078e0a00 */
[C---:B------:R-:W-:Y:S01]  /*10a0*/  ISETP.GT.U32.AND P6, PT, R0.reuse, R22, PT ;  /* 0x000000160000720c */ /* 0x040fe20003fc4070 */
[C---:B------:R-:W-:Y:S01]  /*10b0*/  IMAD R16, R0.reuse, R16, R19 ;  /* 0x0000001000107224 */ /* 0x040fe200078e0213 */
[----:B------:R-:W-:Y:S01]  /*10c0*/  LOP3.LUT R19, R27, 0x8, RZ, 0xfc, !PT ;  /* 0x000000081b137812 */ /* 0x000fe200078efcff */
[----:B------:R-:W-:Y:S02]  /*10d0*/  IMAD.MOV R2, RZ, RZ, -R10 ;  /* 0x000000ffff027224 */ /* 0x000fe400078e0a0a */
[--C-:B------:R-:W-:Y:S01]  /*10e0*/  @!P0 IMAD.IADD R9, R9, 0x1, -R0.reuse ;  /* 0x0000000109098824 */ /* 0x100fe200078e0a00 */
[----:B------:R-:W-:Y:S01]  /*10f0*/  ISETP.GT.U32.AND P0, PT, R0, R16, PT ;  /* 0x000000100000720c */ /* 0x000fe20003f04070 */
[----:B------:R-:W-:Y:S01]  /*1100*/  @!P1 IMAD.IADD R8, R8, 0x1, -R0 ;  /* 0x0000000108089824 */ /* 0x000fe200078e0a00 */
[----:B------:R-:W-:Y:S01]  /*1110*/  IABS R10, R19 ;  /* 0x00000013000a7213 */ /* 0x000fe20000000000 */
[C---:B------:R-:W-:Y:S01]  /*1120*/  IMAD R2, R0.reuse, R2, R11 ;  /* 0x0000000200027224 */ /* 0x040fe200078e020b */
[----:B------:R-:W-:Y:S01]  /*1130*/  IABS R11, R21 ;  /* 0x00000015000b7213 */ /* 0x000fe20000000000 */
[----:B------:R-:W-:Y:S01]  /*1140*/  IMAD.MOV R12, RZ, RZ, -R12 ;  /* 0x000000ffff0c7224 */ /* 0x000fe200078e0a0c */
[----:B------:R-:W-:Y:S01]  /*1150*/  ISETP.GT.U32.AND P1, PT, R0, R8, PT ;  /* 0x000000080000720c */ /* 0x000fe20003f24070 */
[----:B------:R-:W-:Y:S01]  /*1160*/  @!P6 IMAD.IADD R22, R22, 0x1, -R0 ;  /* 0x000000011616e824 */ /* 0x000fe200078e0a00 */
[C---:B------:R-:W-:Y:S01]  /*1170*/  ISETP.GT.U32.AND P6, PT, R0.reuse, R2, PT ;  /* 0x000000020000720c */ /* 0x040fe20003fc4070 */
[----:B------:R-:W-:Y:S01]  /*1180*/  IMAD R12, R0, R12, R15 ;  /* 0x0000000c000c7224 */ /* 0x000fe200078e020f */
[----:B------:R-:W-:Y:S01]  /*1190*/  IABS R15, R20 ;  /* 0x00000014000f7213 */ /* 0x000fe20000000000 */
[----:B------:R-:W-:-:S02]  /*11a0*/  @!P4 IMAD.MOV R17, RZ, RZ, -R17 ;  /* 0x000000ffff11c224 */ /* 0x000fc400078e0a11 */
[--C-:B------:R-:W-:Y:S01]  /*11b0*/  @!P0 IMAD.IADD R16, R16, 0x1, -R0.reuse ;  /* 0x0000000110108824 */ /* 0x100fe200078e0a00 */
[----:B------:R-:W-:Y:S01]  /*11c0*/  ISETP.GE.AND P0, PT, R18, RZ, PT ;  /* 0x000000ff1200720c */ /* 0x000fe20003f06270 */
[----:B------:R-:W-:Y:S02]  /*11d0*/  IMAD R18, R0, R26, R25 ;  /* 0x0000001a00127224 */ /* 0x000fe400078e0219 */
[----:B------:R-:W-:Y:S02]  /*11e0*/  @!P5 IMAD.MOV R9, RZ, RZ, -R9 ;  /* 0x000000ffff09d224 */ /* 0x000fe400078e0a09 */
[--C-:B------:R-:W-:Y:S01]  /*11f0*/  @!P1 IMAD.IADD R8, R8, 0x1, -R0.reuse ;  /* 0x0000000108089824 */ /* 0x100fe200078e0a00 */
[----:B------:R-:W-:Y:S01]  /*1200*/  ISETP.GT.U32.AND P1, PT, R0, R12, PT ;  /* 0x0000000c0000720c */ /* 0x000fe20003f24070 */
[----:B------:R-:W-:Y:S01]  /*1210*/  @!P6 IMAD.IADD R2, R2, 0x1, -R0 ;  /* 0x000000010202e824 */ /* 0x000fe200078e0a00 */
[----:B------:R-:W-:Y:S01]  /*1220*/  ISETP.GT.U32.AND P6, PT, R0, R18, PT ;  /* 0x000000120000720c */ /* 0x000fe20003fc4070 */
[----:B------:R-:W-:-:S04]  /*1230*/  IMAD.HI.U32 R29, R4, R15, RZ ;  /* 0x0000000f041d7227 */ /* 0x000fc800078e00ff */
[----:B------:R-:W-:Y:S01]  /*1240*/  @!P2 IMAD.MOV R6, RZ, RZ, -R6 ;  /* 0x000000ffff06a224 */ /* 0x000fe200078e0a06 */
[----:B------:R-:W-:Y:S01]  /*1250*/  ISETP.GT.U32.AND P2, PT, R0, R22, PT ;  /* 0x000000160000720c */ /* 0x000fe20003f44070 */
[----:B------:R-:W-:-:S04]  /*1260*/  IMAD.HI.U32 R26, R4, R11, RZ ;  /* 0x0000000b041a7227 */ /* 0x000fc800078e00ff */
[--C-:B------:R-:W-:Y:S01]  /*1270*/  @!P1 IMAD.IADD R12, R12, 0x1, -R0.reuse ;  /* 0x000000010c0c9824 */ /* 0x100fe200078e0a00 */
[C---:B------:R-:W-:Y:S01]  /*1280*/  ISETP.GE.AND P1, PT, R27.reuse, RZ, PT ;  /* 0x000000ff1b00720c */ /* 0x040fe20003f26270 */
[----:B------:R-:W-:Y:S01]  /*1290*/  @!P6 IMAD.IADD R18, R18, 0x1, -R0 ;  /* 0x000000011212e824 */ /* 0x000fe200078e0a00 */
[----:B------:R-:W-:Y:S01]  /*12a0*/  LOP3.LUT R27, R27, 0x4, RZ, 0xfc, !PT ;  /* 0x000000041b1b7812 */ /* 0x000fe200078efcff */
[----:B------:R-:W-:Y:S01]  /*12b0*/  IMAD.MOV R29, RZ, RZ, -R29 ;  /* 0x000000ffff1d7224 */ /* 0x000fe200078e0a1d */
[----:B------:R-:W-:Y:S01]  /*12c0*/  ISETP.GT.U32.AND P4, PT, R0, R12, PT ;  /* 0x0000000c0000720c */ /* 0x000fe20003f84070 */
[----:B------:R-:W-:Y:S01]  /*12d0*/  IMAD.HI.U32 R25, R4, R10, RZ ;  /* 0x0000000a04197227 */ /* 0x000fe200078e00ff */
[C---:B------:R-:W-:Y:S02]  /*12e0*/  ISETP.GT.U32.AND P5, PT, R0.reuse, R18, PT ;  /* 0x000000120000720c */ /* 0x040fe40003fa4070 */
[----:B------:R-:W-:Y:S01]  /*12f0*/  ISETP.GT.U32.AND P6, PT, R0, R2, PT ;  /* 0x000000020000720c */ /* 0x000fe20003fc4070 */
[----:B------:R-:W-:-:S02]  /*1300*/  IMAD.MOV R26, RZ, RZ, -R26 ;  /* 0x000000ffff1a7224 */ /* 0x000fc400078e0a1a */
[C---:B------:R-:W-:Y:S01]  /*1310*/  IMAD R15, R0.reuse, R29, R15 ;  /* 0x0000001d000f7224 */ /* 0x040fe200078e020f */
[----:B------:R-:W-:Y:S01]  /*1320*/  IABS R29, R27 ;  /* 0x0000001b001d7213 */ /* 0x000fe20000000000 */
[----:B------:R-:W-:Y:S02]  /*1330*/  IMAD.MOV R25, RZ, RZ, -R25 ;  /* 0x000000ffff197224 */ /* 0x000fe400078e0a19 */
[----:B------:R-:W-:Y:S02]  /*1340*/  IMAD R11, R0, R26, R11 ;  /* 0x0000001a000b7224 */ /* 0x000fe400078e020b */
[--C-:B------:R-:W-:Y:S01]  /*1350*/  @!P4 IMAD.IADD R12, R12, 0x1, -R0.reuse ;  /* 0x000000010c0cc824 */ /* 0x100fe200078e0a00 */
[----:B------:R-:W-:Y:S01]  /*1360*/  ISETP.GE.AND P4, PT, R5, RZ, PT ;  /* 0x000000ff0500720c */ /* 0x000fe20003f86270 */
[----:B------:R-:W-:Y:S01]  /*1370*/  @!P5 IMAD.IADD R18, R18, 0x1, -R0 ;  /* 0x000000011212d824 */ /* 0x000fe200078e0a00 */
[----:B------:R-:W4:Y:S01]  /*1380*/  LDL.LU R5, [R1+0x974] ;  /* 0x0009740001057983 */ /* 0x000f220000300800 */
[----:B------:R-:W-:Y:S01]  /*1390*/  ISETP.GE.AND P5, PT, R3, RZ, PT ;  /* 0x000000ff0300720c */ /* 0x000fe20003fa6270 */
[----:B------:R-:W-:Y:S01]  /*13a0*/  @!P3 IMAD.MOV R7, RZ, RZ, -R7 ;  /* 0x000000ffff07b224 */ /* 0x000fe200078e0a07 */
[----:B------:R-:W-:Y:S01]  /*13b0*/  ISETP.GT.U32.AND P3, PT, R0, R16, PT ;  /* 0x000000100000720c */ /* 0x000fe20003f64070 */
[----:B------:R-:W2:Y:S01]  /*13c0*/  LDL.LU R3, [R1+0x970] ;  /* 0x0009700001037983 */ /* 0x000ea20000300800 */
[----:B------:R-:W-:-:S04]  /*13d0*/  IMAD.HI.U32 R26, R4, R28, RZ ;  /* 0x0000001c041a7227 */ /* 0x000fc800078e00ff */
[C---:B------:R-:W-:Y:S02]  /*13e0*/  IMAD R10, R0.reuse, R25, R10 ;  /* 0x00000019000a7224 */ /* 0x040fe400078e020a */
[----:B------:R-:W-:Y:S02]  /*13f0*/  IMAD.MOV.U32 R25, RZ, RZ, R29 ;  /* 0x000000ffff197224 */ /* 0x000fe400078e001d */
[----:B------:R-:W-:Y:S01]  /*1400*/  @!P0 IMAD.MOV R8, RZ, RZ, -R8 ;  /* 0x000000ffff088224 */ /* 0x000fe200078e0a08 */
[----:B------:R-:W-:Y:S01]  /*1410*/  ISETP.GT.U32.AND P0, PT, R0, R11, PT ;  /* 0x0000000b0000720c */ /* 0x000fe20003f04070 */
[----:B------:R-:W-:Y:S01]  /*1420*/  @!P2 IMAD.IADD R22, R22, 0x1, -R0 ;  /* 0x000000011616a824 */ /* 0x000fe200078e0a00 */
[----:B------:R-:W-:Y:S01]  /*1430*/  ISETP.GT.U32.AND P2, PT, R0, R15, PT ;  /* 0x0000000f0000720c */ /* 0x000fe20003f44070 */
[----:B------:R-:W-:Y:S02]  /*1440*/  IMAD.MOV R26, RZ, RZ, -R26 ;  /* 0x000000ffff1a7224 */ /* 0x000fe400078e0a1a */
[----:B------:R-:W-:-:S04]  /*1450*/  IMAD.HI.U32 R4, R4, R25, RZ ;  /* 0x0000001904047227 */ /* 0x000fc800078e00ff */
[----:B------:R-:W-:Y:S02]  /*1460*/  IMAD R26, R0, R26, R28 ;  /* 0x0000001a001a7224 */ /* 0x000fe400078e021c */
[----:B------:R-:W-:Y:S02]  /*1470*/  IMAD.MOV R4, RZ, RZ, -R4 ;  /* 0x000000ffff047224 */ /* 0x000fe400078e0a04 */
[--C-:B------:R-:W-:Y:S01]  /*1480*/  @!P3 IMAD.IADD R16, R16, 0x1, -R0.reuse ;  /* 0x000000011010b824 */ /* 0x100fe200078e0a00 */
[----:B------:R-:W-:Y:S01]  /*1490*/  ISETP.GT.U32.AND P3, PT, R0, R26, PT ;  /* 0x0000001a0000720c */ /* 0x000fe20003f64070 */
[--C-:B------:R-:W-:Y:S01]  /*14a0*/  @!P6 IMAD.IADD R2, R2, 0x1, -R0.reuse ;  /* 0x000000010202e824 */ /* 0x100fe200078e0a00 */
[C---:B------:R-:W-:Y:S01]  /*14b0*/  ISETP.GT.U32.AND P6, PT, R0.reuse, R10, PT ;  /* 0x0000000a0000720c */ /* 0x040fe20003fc4070 */
[----:B------:R-:W-:Y:S02]  /*14c0*/  IMAD R4, R0, R4, R25 ;  /* 0x0000000400047224 */ /* 0x000fe400078e0219 */
[--C-:B------:R-:W-:Y:S01]  /*14d0*/  @!P0 IMAD.IADD R11, R11, 0x1, -R0.reuse ;  /* 0x000000010b0b8824 */ /* 0x100fe200078e0a00 */
[----:B------:R-:W-:Y:S01]  /*14e0*/  ISETP.GE.AND P0, PT, R24, RZ, PT ;  /* 0x000000ff1800720c */ /* 0x000fe20003f06270 */
[--C-:B------:R-:W-:Y:S01]  /*14f0*/  @!P2 IMAD.IADD R15, R15, 0x1, -R0.reuse ;  /* 0x000000010f0fa824 */ /* 0x100fe200078e0a00 */
[----:B------:R-:W-:Y:S01]  /*1500*/  ISETP.GT.U32.AND P2, PT, R0, R4, PT ;  /* 0x000000040000720c */ /* 0x000fe20003f44070 */
[----:B------:R-:W0:Y:S04]  /*1510*/  S2R R29, SR_TID.X ;  /* 0x00000000001d7919 */ /* 0x000e280000002100 */
[----:B------:R-:W-:-:S02]  /*1520*/  @!P3 IMAD.IADD R26, R26, 0x1, -R0 ;  /* 0x000000011a1ab824 */ /* 0x000fc400078e0a00 */
[----:B------:R-:W-:Y:S01]  /*1530*/  @!P6 IMAD.IADD R10, R10, 0x1, -R0 ;  /* 0x000000010a0ae824 */ /* 0x000fe200078e0a00 */
[----:B------:R-:W-:Y:S01]  /*1540*/  ISETP.GE.AND P3, PT, R23, RZ, PT ;  /* 0x000000ff1700720c */ /* 0x000fe20003f66270 */
[----:B------:R-:W-:Y:S01]  /*1550*/  @!P4 IMAD.MOV R22, RZ, RZ, -R22 ;  /* 0x000000ffff16c224 */ /* 0x000fe200078e0a16 */
[C---:B------:R-:W-:Y:S01]  /*1560*/  ISETP.GT.U32.AND P4, PT, R0.reuse, R11, PT ;  /* 0x0000000b0000720c */ /* 0x040fe20003f84070 */
[----:B------:R-:W-:Y:S01]  /*1570*/  @!P5 IMAD.MOV R16, RZ, RZ, -R16 ;  /* 0x000000ffff10d224 */ /* 0x000fe200078e0a10 */
[C---:B------:R-:W-:Y:S01]  /*1580*/  ISETP.GT.U32.AND P5, PT, R0.reuse, R15, PT ;  /* 0x0000000f0000720c */ /* 0x040fe20003fa4070 */
[----:B------:R-:W-:Y:S01]  /*1590*/  @!P0 IMAD.MOV R12, RZ, RZ, -R12 ;  /* 0x000000ffff0c8224 */ /* 0x000fe200078e0a0c */
[----:B------:R-:W-:Y:S01]  /*15a0*/  ISETP.GT.U32.AND P6, PT, R0, R26, PT ;  /* 0x0000001a0000720c */ /* 0x000fe20003fc4070 */
[----:B------:R-:W-:Y:S01]  /*15b0*/  @!P2 IMAD.IADD R4, R4, 0x1, -R0 ;  /* 0x000000010404a824 */ /* 0x000fe200078e0a00 */
[----:B------:R-:W-:-:S04]  /*15c0*/  ISETP.GT.U32.AND P0, PT, R0, R10, PT ;  /* 0x0000000a0000720c */ /* 0x000fc80003f04070 */
[----:B------:R-:W-:Y:S01]  /*15d0*/  ISETP.GT.U32.AND P2, PT, R0, R4, PT ;  /* 0x000000040000720c */ /* 0x000fe20003f44070 */
[----:B------:R-:W-:Y:S01]  /*15e0*/  @!P3 IMAD.MOV R2, RZ, RZ, -R2 ;  /* 0x000000ffff02b224 */ /* 0x000fe200078e0a02 */
[----:B------:R-:W-:Y:S01]  /*15f0*/  ISETP.GE.AND P3, PT, R14, RZ, PT ;  /* 0x000000ff0e00720c */ /* 0x000fe20003f66270 */
[--C-:B------:R-:W-:Y:S01]  /*1600*/  @!P4 IMAD.IADD R11, R11, 0x1, -R0.reuse ;  /* 0x000000010b0bc824 */ /* 0x100fe200078e0a00 */
[----:B------:R-:W-:Y:S01]  /*1610*/  ISETP.GE.AND P4, PT, R21, RZ, PT ;  /* 0x000000ff1500720c */ /* 0x000fe20003f86270 */
[--C-:B------:R-:W-:Y:S01]  /*1620*/  @!P5 IMAD.IADD R15, R15, 0x1, -R0.reuse ;  /* 0x000000010f0fd824 */ /* 0x100fe200078e0a00 */
[----:B------:R-:W-:Y:S01]  /*1630*/  ISETP.GE.AND P5, PT, R20, RZ, PT ;  /* 0x000000ff1400720c */ /* 0x000fe20003fa6270 */
[--C-:B------:R-:W-:Y:S01]  /*1640*/  @!P6 IMAD.IADD R26, R26, 0x1, -R0.reuse ;  /* 0x000000011a1ae824 */ /* 0x100fe200078e0a00 */
[----:B------:R-:W-:Y:S01]  /*1650*/  ISETP.GE.AND P6, PT, R19, RZ, PT ;  /* 0x000000ff1300720c */ /* 0x000fe20003fc6270 */
[----:B------:R-:W-:Y:S01]  /*1660*/  @!P0 IMAD.IADD R10, R10, 0x1, -R0 ;  /* 0x000000010a0a8824 */ /* 0x000fe200078e0a00 */
[----:B------:R-:W-:-:S03]  /*1670*/  ISETP.GE.AND P0, PT, R27, RZ, PT ;  /* 0x000000ff1b00720c */ /* 0x000fc60003f06270 */
[----:B------:R-:W-:Y:S01]  /*1680*/  @!P2 IMAD.IADD R4, R4, 0x1, -R0 ;  /* 0x000000010404a824 */ /* 0x000fe200078e0a00 */
[----:B0-----:R-:W-:Y:S01]  /*1690*/  LOP3.LUT R14, R29, 0x7f, RZ, 0xc0, !PT ;  /* 0x0000007f1d0e7812 */ /* 0x001fe200078ec0ff */
[----:B------:R-:W-:Y:S02]  /*16a0*/  @!P3 IMAD.MOV R18, RZ, RZ, -R18 ;  /* 0x000000ffff12b224 */ /* 0x000fe400078e0a12 */
[----:B------:R-:W-:Y:S02]  /*16b0*/  @!P4 IMAD.MOV R11, RZ, RZ, -R11 ;  /* 0x000000ffff0bc224 */ /* 0x000fe400078e0a0b */
[----:B------:R-:W-:Y:S02]  /*16c0*/  IMAD R14, R14, UR5, RZ ;  /* 0x000000050e0e7c24 */ /* 0x000fe4000f8e02ff */
[----:B------:R-:W-:Y:S02]  /*16d0*/  @!P5 IMAD.MOV R15, RZ, RZ, -R15 ;  /* 0x000000ffff0fd224 */ /* 0x000fe400078e0a0f */
[----:B------:R-:W-:-:S02]  /*16e0*/  @!P6 IMAD.MOV R10, RZ, RZ, -R10 ;  /* 0x000000ffff0ae224 */ /* 0x000fc400078e0a0a */
[----:B------:R-:W-:Y:S02]  /*16f0*/  @!P0 IMAD.MOV R4, RZ, RZ, -R4 ;  /* 0x000000ffff048224 */ /* 0x000fe400078e0a04 */
[----:B------:R-:W-:Y:S01]  /*1700*/  @!P1 IMAD.MOV R26, RZ, RZ, -R26 ;  /* 0x000000ffff1a9224 */ /* 0x000fe200078e0a1a */
[----:B---3--:R-:W-:-:S04]  /*1710*/  IADD3 R0, P3, PT, R14, UR10, RZ ;  /* 0x0000000a0e007c10 */ /* 0x008fc8000ff7e0ff */
[----:B------:R-:W-:Y:S02]  /*1720*/  LEA.HI.X.SX32 R14, R14, UR11, 0x1, P3 ;  /* 0x0000000b0e0e7c11 */ /* 0x000fe400098f0eff */
[----:B--2---:R-:W-:Y:S02]  /*1730*/  ISETP.NE.AND P2, PT, R3, RZ, PT ;  /* 0x000000ff0300720c */ /* 0x004fe40003f45270 */
[----:B------:R-:W-:-:S04]  /*1740*/  LOP3.LUT R3, RZ, R3, RZ, 0x33, !PT ;  /* 0x00000003ff037212 */ /* 0x000fc800078e33ff */
[C---:B------:R-:W-:Y:S02]  /*1750*/  SEL R13, R3.reuse, R13, !P2 ;  /* 0x0000000d030d7207 */ /* 0x040fe40005000000 */
[----:B------:R-:W-:Y:S01]  /*1760*/  SEL R6, R3, R6, !P2 ;  /* 0x0000000603067207 */ /* 0x000fe20005000000 */
[----:B----4-:R-:W-:Y:S01]  /*1770*/  IMAD R5, R5, UR4, RZ ;  /* 0x0000000405057c24 */ /* 0x010fe2000f8e02ff */
[----:B------:R-:W-:Y:S01]  /*1780*/  SEL R7, R3, R7, !P2 ;  /* 0x0000000703077207 */ /* 0x000fe20005000000 */
[----:B------:R-:W-:Y:S01]  /*1790*/  IMAD R13, R13, UR12, RZ ;  /* 0x0000000c0d0d7c24 */ /* 0x000fe2000f8e02ff */
[C---:B------:R-:W-:Y:S01]  /*17a0*/  SEL R17, R3.reuse, R17, !P2 ;  /* 0x0000001103117207 */ /* 0x040fe20005000000 */
[----:B------:R-:W-:Y:S01]  /*17b0*/  IMAD R6, R6, UR12, RZ ;  /* 0x0000000c06067c24 */ /* 0x000fe2000f8e02ff */
[C---:B------:R-:W-:Y:S02]  /*17c0*/  SEL R9, R3.reuse, R9, !P2 ;  /* 0x0000000903097207 */ /* 0x040fe40005000000 */
[----:B------:R-:W-:-:S02]  /*17d0*/  SEL R8, R3, R8, !P2 ;  /* 0x0000000803087207 */ /* 0x000fc40005000000 */
[C---:B------:R-:W-:Y:S02]  /*17e0*/  SEL R22, R3.reuse, R22, !P2 ;  /* 0x0000001603167207 */ /* 0x040fe40005000000 */
[C---:B------:R-:W-:Y:S02]  /*17f0*/  SEL R16, R3.reuse, R16, !P2 ;  /* 0x0000001003107207 */ /* 0x040fe40005000000 */
[C---:B------:R-:W-:Y:S02]  /*1800*/  SEL R12, R3.reuse, R12, !P2 ;  /* 0x0000000c030c7207 */ /* 0x040fe40005000000 */
[C---:B------:R-:W-:Y:S02]  /*1810*/  SEL R2, R3.reuse, R2, !P2 ;  /* 0x0000000203027207 */ /* 0x040fe40005000000 */
[C---:B------:R-:W-:Y:S02]  /*1820*/  SEL R18, R3.reuse, R18, !P2 ;  /* 0x0000001203127207 */ /* 0x040fe40005000000 */
[----:B------:R-:W-:-:S02]  /*1830*/  SEL R11, R3, R11, !P2 ;  /* 0x0000000b030b7207 */ /* 0x000fc40005000000 */
[C---:B------:R-:W-:Y:S02]  /*1840*/  SEL R15, R3.reuse, R15, !P2 ;  /* 0x0000000f030f7207 */ /* 0x040fe40005000000 */
[C---:B------:R-:W-:Y:S02]  /*1850*/  SEL R10, R3.reuse, R10, !P2 ;  /* 0x0000000a030a7207 */ /* 0x040fe40005000000 */
[----:B------:R-:W-:Y:S01]  /*1860*/  SEL R4, R3, R4, !P2 ;  /* 0x0000000403047207 */ /* 0x000fe20005000000 */
[----:B------:R-:W-:Y:S01]  /*1870*/  IMAD R7, R7, UR12, RZ ;  /* 0x0000000c07077c24 */ /* 0x000fe2000f8e02ff */
[----:B------:R-:W-:Y:S02]  /*1880*/  SEL R3, R3, R26, !P2 ;  /* 0x0000001a03037207 */ /* 0x000fe40005000000 */
[----:B------:R-:W-:Y:S01]  /*1890*/  IADD3 R20, P0, PT, R5, UR8, RZ ;  /* 0x0000000805147c10 */ /* 0x000fe2000ff1e0ff */
[----:B------:R-:W-:Y:S01]  /*18a0*/  IMAD R17, R17, UR12, RZ ;  /* 0x0000000c11117c24 */ /* 0x000fe2000f8e02ff */
[-C--:B------:R-:W-:Y:S01]  /*18b0*/  IADD3 R21, P2, PT, R13, R0.reuse, RZ ;  /* 0x000000000d157210 */ /* 0x080fe20007f5e0ff */
[----:B------:R-:W-:Y:S01]  /*18c0*/  IMAD R9, R9, UR12, RZ ;  /* 0x0000000c09097c24 */ /* 0x000fe2000f8e02ff */
[----:B------:R-:W-:Y:S01]  /*18d0*/  IADD3 R19, P3, PT, R6, R0, RZ ;  /* 0x0000000006137210 */ /* 0x000fe20007f7e0ff */
[----:B------:R0:W-:Y:S01]  /*18e0*/  STL [R1+0x250], R20 ;  /* 0x0002501401007387 */ /* 0x0001e20000100800 */
[----:B------:R-:W-:-:S03]  /*18f0*/  IMAD R8, R8, UR12, RZ ;  /* 0x0000000c08087c24 */ /* 0x000fc6000f8e02ff */
[----:B------:R1:W-:Y:S01]  /*1900*/  STL [R1+0x8b4], R21 ;  /* 0x0008b41501007387 */ /* 0x0003e20000100800 */
[----:B------:R-:W-:-:S03]  /*1910*/  IMAD R22, R22, UR12, RZ ;  /* 0x0000000c16167c24 */ /* 0x000fc6000f8e02ff */
[----:B------:R2:W-:Y:S01]  /*1920*/  STL [R1+0x8b8], R19 ;  /* 0x0008b81301007387 */ /* 0x0005e20000100800 */
[-C--:B0-----:R-:W-:Y:S02]  /*1930*/  IADD3 R20, P4, PT, R7, R0.reuse, RZ ;  /* 0x0000000007147210 */ /* 0x081fe40007f9e0ff */
[----:B-1----:R-:W-:-:S03]  /*1940*/  IADD3 R21, P5, PT, R17, R0, RZ ;  /* 0x0000000011157210 */ /* 0x002fc60007fbe0ff */
[----:B------:R0:W-:Y:S01]  /*1950*/  STL [R1+0x8bc], R20 ;  /* 0x0008bc1401007387 */ /* 0x0001e20000100800 */
[----:B--2---:R-:W-:-:S03]  /*1960*/  IADD3 R19, P6, PT, R9, R0, RZ ;  /* 0x0000000009137210 */ /* 0x004fc60007fde0ff */
[----:B------:R-:W-:Y:S01]  /*1970*/  STL [R1+0x8c0], R21 ;  /* 0x0008c01501007387 */ /* 0x000fe20000100800 */
[----:B------:R-:W-:Y:S01]  /*1980*/  LEA.HI.X.SX32 R13, R13, R14, 0x1, P2 ;  /* 0x0000000e0d0d7211 */ /* 0x000fe200010f0eff */
[----:B------:R-:W-:Y:S02]  /*1990*/  IMAD R16, R16, UR12, RZ ;  /* 0x0000000c10107c24 */ /* 0x000fe4000f8e02ff */
[----:B------:R1:W-:Y:S01]  /*19a0*/  STL [R1+0x8c4], R19 ;  /* 0x0008c41301007387 */ /* 0x0003e20000100800 */
[----:B0-----:R-:W-:Y:S01]  /*19b0*/  IADD3 R20, P1, PT, R8, R0, RZ ;  /* 0x0000000008147210 */ /* 0x001fe20007f3e0ff */
[----:B------:R-:W-:Y:S01]  /*19c0*/  IMAD R12, R12, UR12, RZ ;  /* 0x0000000c0c0c7c24 */ /* 0x000fe2000f8e02ff */
[----:B------:R-:W-:-:S03]  /*19d0*/  LEA.HI.X.SX32 R6, R6, R14, 0x1, P3 ;  /* 0x0000000e06067211 */ /* 0x000fc600018f0eff */
[----:B------:R-:W-:Y:S01]  /*19e0*/  STL [R1+0x8c8], R20 ;  /* 0x0008c81401007387 */ /* 0x000fe20000100800 */
[----:B-1----:R-:W-:-:S03]  /*19f0*/  IADD3 R19, P2, PT, R22, R0, RZ ;  /* 0x0000000016137210 */ /* 0x002fc60007f5e0ff */
[----:B------:R0:W-:Y:S01]  /*1a00*/  STL [R1+0x8ac], R13 ;  /* 0x0008ac0d01007387 */ /* 0x0001e20000100800 */
[----:B------:R-:W-:Y:S01]  /*1a10*/  LEA.HI.X.SX32 R7, R7, R14, 0x1, P4 ;  /* 0x0000000e07077211 */ /* 0x000fe200020f0eff */
[----:B------:R-:W-:Y:S02]  /*1a20*/  IMAD R2, R2, UR12, RZ ;  /* 0x0000000c02027c24 */ /* 0x000fe4000f8e02ff */
[----:B------:R-:W-:Y:S04]  /*1a30*/  STL [R1+0x8b0], R19 ;  /* 0x0008b01301007387 */ /* 0x000fe80000100800 */
[----:B------:R1:W-:Y:S01]  /*1a40*/  STL [R1+0x8a4], R6 ;  /* 0x0008a40601007387 */ /* 0x0003e20000100800 */
[----:B0-----:R-:W-:Y:S01]  /*1a50*/  IADD3 R13, P3, PT, R16, R0, RZ ;  /* 0x00000000100d7210 */ /* 0x001fe20007f7e0ff */
[----:B------:R-:W-:-:S04]  /*1a60*/  IMAD R18, R18, UR12, RZ ;  /* 0x0000000c12127c24 */ /* 0x000fc8000f8e02ff */
[----:B------:R0:W-:Y:S01]  /*1a70*/  STL [R1+0x8a8], R13 ;  /* 0x0008a80d01007387 */ /* 0x0001e20000100800 */
[----:B-1----:R-:W-:-:S03]  /*1a80*/  IADD3 R6, P4, PT, R12, R0, RZ ;  /* 0x000000000c067210 */ /* 0x002fc60007f9e0ff */
[----:B------:R1:W-:Y:S01]  /*1a90*/  STL [R1+0x89c], R7 ;  /* 0x00089c0701007387 */ /* 0x0003e20000100800 */
[----:B------:R-:W-:-:S03]  /*1aa0*/  IMAD R11, R11, UR12, RZ ;  /* 0x0000000c0b0b7c24 */ /* 0x000fc6000f8e02ff */
[----:B------:R2:W-:Y:S01]  /*1ab0*/  STL [R1+0x8a0], R6 ;  /* 0x0008a00601007387 */ /* 0x0005e20000100800 */
[----:B0-----:R-:W-:Y:S02]  /*1ac0*/  LEA.HI.X.SX32 R13, R17, R14, 0x1, P5 ;  /* 0x0000000e110d7211 */ /* 0x001fe400028f0eff */
[----:B-1----:R-:W-:-:S03]  /*1ad0*/  IADD3 R7, P5, PT, R2, R0, RZ ;  /* 0x0000000002077210 */ /* 0x002fc60007fbe0ff */
[----:B------:R-:W-:Y:S01]  /*1ae0*/  STL [R1+0x894], R13 ;  /* 0x0008940d01007387 */ /* 0x000fe20000100800 */
[----:B--2---:R-:W-:-:S03]  /*1af0*/  LEA.HI.X.SX32 R6, R9, R14, 0x1, P6 ;  /* 0x0000000e09067211 */ /* 0x004fc600030f0eff */
[----:B------:R0:W-:Y:S01]  /*1b00*/  STL [R1+0x898], R7 ;  /* 0x0008980701007387 */ /* 0x0001e20000100800 */
[----:B------:R-:W-:Y:S01]  /*1b10*/  IADD3 R9, P6, PT, R18, R0, RZ ;  /* 0x0000000012097210 */ /* 0x000fe20007fde0ff */
[----:B------:R-:W-:Y:S02]  /*1b20*/  IMAD R15, R15, UR12, RZ ;  /* 0x0000000c0f0f7c24 */ /* 0x000fe4000f8e02ff */
[----:B------:R1:W-:Y:S01]  /*1b30*/  STL [R1+0x88c], R6 ;  /* 0x00088c0601007387 */ /* 0x0003e20000100800 */
[----:B0-----:R-:W-:-:S03]  /*1b40*/  LEA.HI.X.SX32 R7, R8, R14, 0x1, P1 ;  /* 0x0000000e08077211 */ /* 0x001fc600008f0eff */
[----:B------:R-:W-:Y:S01]  /*1b50*/  STL [R1+0x890], R9 ;  /* 0x0008900901007387 */ /* 0x000fe20000100800 */
[----:B-1----:R-:W-:-:S03]  /*1b60*/  IADD3 R6, P1, PT, R11, R0, RZ ;  /* 0x000000000b067210 */ /* 0x002fc60007f3e0ff */
[----:B------:R0:W-:Y:S01]  /*1b70*/  STL [R1+0x884], R7 ;  /* 0x0008840701007387 */ /* 0x0001e20000100800 */
[----:B------:R-:W-:Y:S01]  /*1b80*/  LEA.HI.X.SX32 R8, R22, R14, 0x1, P2 ;  /* 0x0000000e16087211 */ /* 0x000fe200010f0eff */
[----:B------:R-:W-:Y:S02]  /*1b90*/  IMAD R10, R10, UR12, RZ ;  /* 0x0000000c0a0a7c24 */ /* 0x000fe4000f8e02ff */
[----:B------:R1:W-:Y:S01]  /*1ba0*/  STL [R1+0x888], R6 ;  /* 0x0008880601007387 */ /* 0x0003e20000100800 */
[----:B------:R-:W-:Y:S01]  /*1bb0*/  IMAD R4, R4, UR12, RZ ;  /* 0x0000000c04047c24 */ /* 0x000fe2000f8e02ff */
[----:B0-----:R-:W-:Y:S01]  /*1bc0*/  IADD3 R7, P2, PT, R15, R0, RZ ;  /* 0x000000000f077210 */ /* 0x001fe20007f5e0ff */
[----:B------:R-:W-:Y:S01]  /*1bd0*/  IMAD R3, R3, UR12, RZ ;  /* 0x0000000c03037c24 */ /* 0x000fe2000f8e02ff */
[-C--:B-1----:R-:W-:Y:S01]  /*1be0*/  LEA.HI.X.SX32 R6, R16, R14.reuse, 0x1, P3 ;  /* 0x0000000e10067211 */ /* 0x082fe200018f0eff */
[----:B------:R0:W-:Y:S01]  /*1bf0*/  STL [R1+0x87c], R8 ;  /* 0x00087c0801007387 */ /* 0x0001e20000100800 */
[----:B------:R-:W-:Y:S01]  /*1c00*/  LEA.HI.X.SX32 R2, R2, R14, 0x1, P5 ;  /* 0x0000000e02027211 */ /* 0x000fe200028f0eff */
[----:B------:R-:W1:Y:S02]  /*1c10*/  LDCU UR12, c[0x0][0x3a8] ;  /* 0x00007500ff0c77ac */ /* 0x000e640008000800 */
[----:B------:R2:W-:Y:S04]  /*1c20*/  STL [R1+0x880], R7 ;  /* 0x0008800701007387 */ /* 0x0005e80000100800 */
[----:B------:R3:W-:Y:S01]  /*1c30*/  STL [R1+0x454], R6 ;  /* 0x0004540601007387 */ /* 0x0007e20000100800 */
[----:B0-----:R-:W-:-:S02]  /*1c40*/  IADD3 R8, P3, PT, R10, R0, RZ ;  /* 0x000000000a087210 */ /* 0x001fc40007f7e0ff */
[----:B--2---:R-:W-:-:S03]  /*1c50*/  LEA.HI.X.SX32 R7, R12, R14, 0x1, P4 ;  /* 0x0000000e0c077211 */ /* 0x004fc600020f0eff */
[----:B------:R-:W-:Y:S01]  /*1c60*/  STL [R1+0x470], R8 ;  /* 0x0004700801007387 */ /* 0x000fe20000100800 */
[-C--:B---3--:R-:W-:Y:S02]  /*1c70*/  IADD3 R6, P4, PT, R4, R0.reuse, RZ ;  /* 0x0000000004067210 */ /* 0x088fe40007f9e0ff */
[----:B------:R-:W-:Y:S01]  /*1c80*/  IADD3 R0, P5, PT, R3, R0, RZ ;  /* 0x0000000003007210 */ /* 0x000fe20007fbe0ff */
[----:B------:R-:W-:Y:S04]  /*1c90*/  STL [R1+0x458], R7 ;  /* 0x0004580701007387 */ /* 0x000fe80000100800 */
[----:B------:R0:W-:Y:S04]  /*1ca0*/  STL [R1+0x478], R6 ;  /* 0x0004780601007387 */ /* 0x0001e80000100800 */
[----:B------:R2:W-:Y:S04]  /*1cb0*/  STL [R1+0x45c], R2 ;  /* 0x00045c0201007387 */ /* 0x0005e80000100800 */
[----:B------:R3:W-:Y:S01]  /*1cc0*/  STL [R1+0x480], R0 ;  /* 0x0004800001007387 */ /* 0x0007e20000100800 */
[----:B0-----:R-:W-:-:S02]  /*1cd0*/  LEA.HI.X.SX32 R6, R18, R14, 0x1, P6 ;  /* 0x0000000e12067211 */ /* 0x001fc400030f0eff */
[----:B--2---:R-:W-:-:S03]  /*1ce0*/  LEA.HI.X.SX32 R2, R11, R14, 0x1, P1 ;  /* 0x0000000e0b027211 */ /* 0x004fc600008f0eff */
[----:B------:R0:W-:Y:S01]  /*1cf0*/  STL [R1+0x460], R6 ;  /* 0x0004600601007387 */ /* 0x0001e20000100800 */
[----:B---3--:R-:W-:-:S03]  /*1d00*/  LEA.HI.X.SX32 R0, R15, R14, 0x1, P2 ;  /* 0x0000000e0f007211 */ /* 0x008fc600010f0eff */
[----:B------:R2:W-:Y:S04]  /*1d10*/  STL [R1+0x464], R2 ;  /* 0x0004640201007387 */ /* 0x0005e80000100800 */
[----:B------:R3:W-:Y:S01]  /*1d20*/  STL [R1+0x468], R0 ;  /* 0x0004680001007387 */ /* 0x0007e20000100800 */
[-C--:B0-----:R-:W-:Y:S02]  /*1d30*/  LEA.HI.X.SX32 R6, R10, R14.reuse, 0x1, P3 ;  /* 0x0000000e0a067211 */ /* 0x081fe400018f0eff */
[----:B--2---:R-:W-:-:S03]  /*1d40*/  LEA.HI.X.SX32 R2, R4, R14, 0x1, P4 ;  /* 0x0000000e04027211 */ /* 0x004fc600020f0eff */
[----:B------:R-:W-:Y:S01]  /*1d50*/  STL [R1+0x46c], R6 ;  /* 0x00046c0601007387 */ /* 0x000fe20000100800 */
[----:B------:R-:W-:Y:S02]  /*1d60*/  LEA.HI.X.SX32 R10, R5, UR9, 0x1, P0 ;  /* 0x00000009050a7c11 */ /* 0x000fe400080f0eff */
[----:B---3--:R-:W-:Y:S01]  /*1d70*/  LEA.HI.X.SX32 R0, R3, R14, 0x1, P5 ;  /* 0x0000000e03007211 */ /* 0x008fe200028f0eff */
[----:B------:R-:W-:Y:S04]  /*1d80*/  STL [R1+0x474], R2 ;  /* 0x0004740201007387 */ /* 0x000fe80000100800 */
[----:B------:R0:W-:Y:S04]  /*1d90*/  STL [R1+0x47c], R0 ;  /* 0x00047c0001007387 */ /* 0x0001e80000100800 */
[----:B------:R-:W-:Y:S04]  /*1da0*/  STL [R1+0x3b0], RZ ;  /* 0x0003b0ff01007387 */ /* 0x000fe80000100800 */
[----:B------:R-:W-:Y:S01]  /*1db0*/  STL [R1+0x1ac], R10 ;  /* 0x0001ac0a01007387 */ /* 0x000fe20000100800 */
[----:B0-----:R-:W0:Y:S03]  /*1dc0*/  LDC R0, c[0x0][0x3a8] ;  /* 0x0000ea00ff007b82 */ /* 0x001e260000000800 */
[----:B------:R-:W-:Y:S04]  /*1dd0*/  STL [R1+0x1b0], RZ ;  /* 0x0001b0ff01007387 */ /* 0x000fe80000100800 */
        /* <DEDUP_REMOVED lines=40> */
[----:B------:R-:W2:Y:S01]  /*2060*/  LDL R16, [R1+0x250] ;  /* 0x0002500001107983 */ /* 0x000ea20000100800 */
[----:B0-----:R-:W-:-:S02]  /*2070*/  IMAD R2, R0, 0x7f, RZ ;  /* 0x0000007f00027824 */ /* 0x001fc400078e02ff */
[C---:B------:R-:W-:Y:S02]  /*2080*/  IMAD R3, R0.reuse, 0x7e, RZ ;  /* 0x0000007e00037824 */ /* 0x040fe400078e02ff */
[C---:B------:R-:W-:Y:S02]  /*2090*/  IMAD R4, R0.reuse, 0x7d, RZ ;  /* 0x0000007d00047824 */ /* 0x040fe400078e02ff */
[C---:B------:R-:W-:Y:S02]  /*20a0*/  IMAD R5, R0.reuse, 0x7c, RZ ;  /* 0x0000007c00057824 */ /* 0x040fe400078e02ff */
[C---:B------:R-:W-:Y:S02]  /*20b0*/  IMAD R6, R0.reuse, 0x7b, RZ ;  /* 0x0000007b00067824 */ /* 0x040fe400078e02ff */
[C---:B------:R-:W-:Y:S02]  /*20c0*/  IMAD R7, R0.reuse, 0x7a, RZ ;  /* 0x0000007a00077824 */ /* 0x040fe400078e02ff */
[----:B------:R-:W-:Y:S01]  /*20d0*/  IMAD R8, R0, 0x79, RZ ;  /* 0x0000007900087824 */ /* 0x000fe200078e02ff */
[----:B--2---:R-:W-:-:S05]  /*20e0*/  IADD3 R9, P3, PT, R2, R16, RZ ;  /* 0x0000001002097210 */ /* 0x004fca0007f7e0ff */
[----:B------:R0:W-:Y:S02]  /*20f0*/  STL [R1+0x488], R9 ;  /* 0x0004880901007387 */ /* 0x0001e40000100800 */
[----:B0-----:R-:W-:-:S05]  /*2100*/  IADD3 R9, P4, PT, R3, R16, RZ ;  /* 0x0000001003097210 */ /* 0x001fca0007f9e0ff */
        /* <DEDUP_REMOVED lines=8> */
[----:B------:R0:W-:Y:S01]  /*2190*/  STL [R1+0x4b0], R9 ;  /* 0x0004b00901007387 */ /* 0x0001e20000100800 */
[----:B------:R-:W-:Y:S02]  /*21a0*/  LEA.HI.X.SX32 R10, R2, R10, 0x1, P3 ;  /* 0x0000000a020a7211 */ /* 0x000fe400018f0eff */
[----:B0-----:R-:W-:-:S05]  /*21b0*/  IADD3 R9, P2, PT, R8, R16, RZ ;  /* 0x0000001008097210 */ /* 0x001fca0007f5e0ff */
[----:B------:R0:W-:Y:S04]  /*21c0*/  STL [R1+0x4b8], R9 ;  /* 0x0004b80901007387 */ /* 0x0001e80000100800 */
[----:B------:R-:W2:Y:S01]  /*21d0*/  LDL R2, [R1+0x1ac] ;  /* 0x0001ac0001027983 */ /* 0x000ea20000100800 */
[----:B0-----:R-:W-:-:S03]  /*21e0*/  IMAD R9, R0, 0x78, RZ ;  /* 0x0000007800097824 */ /* 0x001fc600078e02ff */
[----:B------:R0:W-:Y:S02]  /*21f0*/  STL [R1+0x484], R10 ;  /* 0x0004840a01007387 */ /* 0x0001e40000100800 */
[----:B0-----:R-:W-:-:S05]  /*2200*/  IADD3 R10, P3, PT, R9, R16, RZ ;  /* 0x00000010090a7210 */ /* 0x001fca0007f7e0ff */
[----:B------:R0:W-:Y:S02]  /*2210*/  STL [R1+0x4c0], R10 ;  /* 0x0004c00a01007387 */ /* 0x0001e40000100800 */
[C---:B0-----:R-:W-:Y:S02]  /*2220*/  IMAD R10, R0.reuse, 0x77, RZ ;  /* 0x00000077000a7824 */ /* 0x041fe400078e02ff */
[C---:B------:R-:W-:Y:S02]  /*2230*/  IMAD R11, R0.reuse, 0x76, RZ ;  /* 0x00000076000b7824 */ /* 0x040fe400078e02ff */
[C---:B------:R-:W-:Y:S02]  /*2240*/  IMAD R12, R0.reuse, 0x75, RZ ;  /* 0x00000075000c7824 */ /* 0x040fe400078e02ff */
[C---:B------:R-:W-:Y:S02]  /*2250*/  IMAD R13, R0.reuse, 0x74, RZ ;  /* 0x00000074000d7824 */ /* 0x040fe400078e02ff */
[----:B------:R-:W-:Y:S01]  /*2260*/  IMAD R14, R0, 0x73, RZ ;  /* 0x00000073000e7824 */ /* 0x000fe200078e02ff */
[----:B--2---:R-:W-:-:S05]  /*2270*/  LEA.HI.X.SX32 R3, R3, R2, 0x1, P4 ;  /* 0x0000000203037211 */ /* 0x004fca00020f0eff */
[----:B------:R0:W-:Y:S02]  /*2280*/  STL [R1+0x48c], R3 ;  /* 0x00048c0301007387 */ /* 0x0001e40000100800 */
[----:B0-----:R-:W-:-:S05]  /*2290*/  IADD3 R3, P4, PT, R10, R16, RZ ;  /* 0x000000100a037210 */ /* 0x001fca0007f9e0ff */
[----:B------:R0:W-:Y:S02]  /*22a0*/  STL [R1+0x4c8], R3 ;  /* 0x0004c80301007387 */ /* 0x0001e40000100800 */
[----:B0-----:R-:W-:Y:S02]  /*22b0*/  LEA.HI.X.SX32 R3, R4, R2, 0x1, P5 ;  /* 0x0000000204037211 */ /* 0x001fe400028f0eff */
[----:B------:R-:W-:-:S03]  /*22c0*/  IADD3 R4, P5, PT, R11, R16, RZ ;  /* 0x000000100b047210 */ /* 0x000fc60007fbe0ff */
[----:B------:R0:W-:Y:S04]  /*22d0*/  STL [R1+0x494], R3 ;  /* 0x0004940301007387 */ /* 0x0001e80000100800 */
[----:B------:R2:W-:Y:S01]  /*22e0*/  STL [R1+0x4d0], R4 ;  /* 0x0004d00401007387 */ /* 0x0005e20000100800 */
[-C--:B0-----:R-:W-:Y:S02]  /*22f0*/  LEA.HI.X.SX32 R3, R5, R2.reuse, 0x1, P6 ;  /* 0x0000000205037211 */ /* 0x081fe400030f0eff */
[----:B------:R-:W-:Y:S02]  /*2300*/  LEA.HI.X.SX32 R5, R6, R2, 0x1, P0 ;  /* 0x0000000206057211 */ /* 0x000fe400000f0eff */
[-C--:B--2---:R-:W-:Y:S01]  /*2310*/  IADD3 R4, P6, PT, R12, R16.reuse, RZ ;  /* 0x000000100c047210 */ /* 0x084fe20007fde0ff */
[----:B------:R0:W-:Y:S04]  /*2320*/  STL [R1+0x49c], R3 ;  /* 0x00049c0301007387 */ /* 0x0001e80000100800 */
[----:B------:R2:W-:Y:S01]  /*2330*/  STL [R1+0x4d8], R4 ;  /* 0x0004d80401007387 */ /* 0x0005e20000100800 */
[----:B0-----:R-:W-:-:S03]  /*2340*/  IADD3 R3, P0, PT, R13, R16, RZ ;  /* 0x000000100d037210 */ /* 0x001fc60007f1e0ff */
[----:B------:R0:W-:Y:S01]  /*2350*/  STL [R1+0x4a4], R5 ;  /* 0x0004a40501007387 */ /* 0x0001e20000100800 */
[----:B--2---:R-:W-:-:S03]  /*2360*/  LEA.HI.X.SX32 R4, R7, R2, 0x1, P1 ;  /* 0x0000000207047211 */ /* 0x004fc600008f0eff */
[----:B------:R2:W-:Y:S01]  /*2370*/  STL [R1+0x4e0], R3 ;  /* 0x0004e00301007387 */ /* 0x0005e20000100800 */
[----:B0-----:R-:W-:-:S03]  /*2380*/  IADD3 R5, P1, PT, R14, R16, RZ ;  /* 0x000000100e057210 */ /* 0x001fc60007f3e0ff */
[----:B------:R-:W-:Y:S01]  /*2390*/  STL [R1+0x4ac], R4 ;  /* 0x0004ac0401007387 */ /* 0x000fe20000100800 */
[----:B--2---:R-:W-:-:S03]  /*23a0*/  LEA.HI.X.SX32 R3, R8, R2, 0x1, P2 ;  /* 0x0000000208037211 */ /* 0x004fc600010f0eff */
[----:B------:R-:W-:Y:S04]  /*23b0*/  STL [R1+0x4e8], R5 ;  /* 0x0004e80501007387 */ /* 0x000fe80000100800 */
[----:B------:R0:W-:Y:S02]  /*23c0*/  STL [R1+0x4b4], R3 ;  /* 0x0004b40301007387 */ /* 0x0001e40000100800 */
[----:B0-----:R-:W-:Y:S02]  /*23d0*/  LEA.HI.X.SX32 R3, R9, R2, 0x1, P3 ;  /* 0x0000000209037211 */ /* 0x001fe400018f0eff */
[----:B------:R-:W2:Y:S01]  /*23e0*/  LDL R9, [R1+0x250] ;  /* 0x0002500001097983 */ /* 0x000ea20000100800 */
[----:B------:R-:W-:-:S05]  /*23f0*/  IMAD R15, R0, 0x72, RZ ;  /* 0x00000072000f7824 */ /* 0x000fca00078e02ff */
[----:B------:R-:W-:Y:S01]  /*2400*/  IADD3 R4, P2, PT, R15, R16, RZ ;  /* 0x000000100f047210 */ /* 0x000fe20007f5e0ff */
[C---:B------:R-:W-:Y:S02]  /*2410*/  IMAD R16, R0.reuse, 0x71, RZ ;  /* 0x0000007100107824 */ /* 0x040fe400078e02ff */
[C---:B------:R-:W-:Y:S02]  /*2420*/  IMAD R17, R0.reuse, 0x70, RZ ;  /* 0x0000007000117824 */ /* 0x040fe400078e02ff */
[----:B------:R0:W-:Y:S01]  /*2430*/  STL [R1+0x4f0], R4 ;  /* 0x0004f00401007387 */ /* 0x0001e20000100800 */
[----:B------:R-:W-:-:S03]  /*2440*/  IMAD R18, R0, 0x6f, RZ ;  /* 0x0000006f00127824 */ /* 0x000fc600078e02ff */
[----:B------:R3:W-:Y:S01]  /*2450*/  STL [R1+0x4bc], R3 ;  /* 0x0004bc0301007387 */ /* 0x0007e20000100800 */
[----:B0-----:R-:W-:Y:S01]  /*2460*/  LEA.HI.X.SX32 R4, R10, R2, 0x1, P4 ;  /* 0x000000020a047211 */ /* 0x001fe200020f0eff */
[C---:B------:R-:W-:Y:S02]  /*2470*/  IMAD R19, R0.reuse, 0x6e, RZ ;  /* 0x0000006e00137824 */ /* 0x040fe400078e02ff */
[C---:B------:R-:W-:Y:S02]  /*2480*/  IMAD R20, R0.reuse, 0x6d, RZ ;  /* 0x0000006d00147824 */ /* 0x040fe400078e02ff */
[C---:B------:R-:W-:Y:S02]  /*2490*/  IMAD R21, R0.reuse, 0x6c, RZ ;  /* 0x0000006c00157824 */ /* 0x040fe400078e02ff */
[C---:B------:R-:W-:Y:S02]  /*24a0*/  IMAD R22, R0.reuse, 0x6b, RZ ;  /* 0x0000006b00167824 */ /* 0x040fe400078e02ff */
[----:B------:R-:W-:-:S02]  /*24b0*/  IMAD R23, R0, 0x6a, RZ ;  /* 0x0000006a00177824 */ /* 0x000fc400078e02ff */
[C---:B------:R-:W-:Y:S02]  /*24c0*/  IMAD R24, R0.reuse, 0x69, RZ ;  /* 0x0000006900187824 */ /* 0x040fe400078e02ff */
        /* <DEDUP_REMOVED lines=8> */
[----:B------:R-:W-:Y:S01]  /*2550*/  IMAD R6, R0, 0x5e, RZ ;  /* 0x0000005e00067824 */ /* 0x000fe200078e02ff */
[-C--:B--2---:R-:W-:Y:S02]  /*2560*/  IADD3 R5, P3, PT, R16, R9.reuse, RZ ;  /* 0x0000000910057210 */ /* 0x084fe40007f7e0ff */
[----:B---3--:R-:W-:-:S03]  /*2570*/  IADD3 R3, P4, PT, R17, R9, RZ ;  /* 0x0000000911037210 */ /* 0x008fc60007f9e0ff */
[----:B------:R0:W-:Y:S04]  /*2580*/  STL [R1+0x4f8], R5 ;  /* 0x0004f80501007387 */ /* 0x0001e80000100800 */
[----:B------:R2:W-:Y:S01]  /*2590*/  STL [R1+0x4c4], R4 ;  /* 0x0004c40401007387 */ /* 0x0005e20000100800 */
[----:B0-----:R-:W-:-:S03]  /*25a0*/  LEA.HI.X.SX32 R5, R11, R2, 0x1, P5 ;  /* 0x000000020b057211 */ /* 0x001fc600028f0eff */
[----:B------:R0:W-:Y:S01]  /*25b0*/  STL [R1+0x500], R3 ;  /* 0x0005000301007387 */ /* 0x0001e20000100800 */
[----:B--2---:R-:W-:-:S03]  /*25c0*/  IADD3 R4, P5, PT, R18, R9, RZ ;  /* 0x0000000912047210 */ /* 0x004fc60007fbe0ff */
[----:B------:R2:W-:Y:S04]  /*25d0*/  STL [R1+0x4cc], R5 ;  /* 0x0004cc0501007387 */ /* 0x0005e80000100800 */
[----:B------:R3:W-:Y:S01]  /*25e0*/  STL [R1+0x508], R4 ;  /* 0x0005080401007387 */ /* 0x0007e20000100800 */
[----:B0-----:R-:W-:Y:S02]  /*25f0*/  LEA.HI.X.SX32 R3, R12, R2, 0x1, P6 ;  /* 0x000000020c037211 */ /* 0x001fe400030f0eff */
[----:B--2---:R-:W-:-:S03]  /*2600*/  IADD3 R5, P6, PT, R19, R9, RZ ;  /* 0x0000000913057210 */ /* 0x004fc60007fde0ff */
[----:B------:R0:W-:Y:S01]  /*2610*/  STL [R1+0x4d4], R3 ;  /* 0x0004d40301007387 */ /* 0x0001e20000100800 */
[----:B---3--:R-:W-:-:S03]  /*2620*/  LEA.HI.X.SX32 R4, R13, R2, 0x1, P0 ;  /* 0x000000020d047211 */ /* 0x008fc600000f0eff */
[----:B------:R2:W-:Y:S04]  /*2630*/  STL [R1+0x510], R5 ;  /* 0x0005100501007387 */ /* 0x0005e80000100800 */
[----:B------:R3:W-:Y:S01]  /*2640*/  STL [R1+0x4dc], R4 ;  /* 0x0004dc0401007387 */ /* 0x0007e20000100800 */
[----:B0-----:R-:W-:Y:S02]  /*2650*/  IADD3 R3, P0, PT, R20, R9, RZ ;  /* 0x0000000914037210 */ /* 0x001fe40007f1e0ff */
[----:B--2---:R-:W-:-:S03]  /*2660*/  LEA.HI.X.SX32 R5, R14, R2, 0x1, P1 ;  /* 0x000000020e057211 */ /* 0x004fc600008f0eff */
[----:B------:R0:W-:Y:S01]  /*2670*/  STL [R1+0x518], R3 ;  /* 0x0005180301007387 */ /* 0x0001e20000100800 */
[----:B---3--:R-:W-:-:S03]  /*2680*/  IADD3 R4, P1, PT, R21, R9, RZ ;  /* 0x0000000915047210 */ /* 0x008fc60007f3e0ff */
        /* <DEDUP_REMOVED lines=32> */
[----:B0-----:R-:W-:Y:S01]  /*2890*/  IMAD R3, R0, 0x63, RZ ;  /* 0x0000006300037824 */ /* 0x001fe200078e02ff */
[----:B--2---:R-:W-:Y:S02]  /*28a0*/  IADD3 R5, P2, PT, R29, R9, RZ ;  /* 0x000000091d057210 */ /* 0x004fe40007f5e0ff */
[----:B---3--:R-:W-:-:S03]  /*28b0*/  LEA.HI.X.SX32 R4, R23, R2, 0x1, P3 ;  /* 0x0000000217047211 */ /* 0x008fc600018f0eff */
[----:B------:R0:W-:Y:S01]  /*28c0*/  STL [R1+0x560], R5 ;  /* 0x0005600501007387 */ /* 0x0001e20000100800 */
[----:B------:R-:W-:-:S03]  /*28d0*/  IMAD R11, R0, 0x62, RZ ;  /* 0x00000062000b7824 */ /* 0x000fc600078e02ff */
[----:B------:R2:W-:Y:S01]  /*28e0*/  STL [R1+0x52c], R4 ;  /* 0x00052c0401007387 */ /* 0x0005e20000100800 */
[----:B0-----:R-:W-:Y:S02]  /*28f0*/  IADD3 R5, P3, PT, R3, R9, RZ ;  /* 0x0000000903057210 */ /* 0x001fe40007f7e0ff */
[----:B--2---:R-:W-:-:S03]  /*2900*/  LEA.HI.X.SX32 R4, R24, R2, 0x1, P4 ;  /* 0x0000000218047211 */ /* 0x004fc600020f0eff */
[----:B------:R0:W-:Y:S04]  /*2910*/  STL [R1+0x568], R5 ;  /* 0x0005680501007387 */ /* 0x0001e80000100800 */
        /* <DEDUP_REMOVED lines=11> */
[----:B------:R0:W-:Y:S01]  /*29d0*/  STL [R1+0x580], R5 ;  /* 0x0005800501007387 */ /* 0x0001e20000100800 */
[----:B------:R-:W-:-:S03]  /*29e0*/  IADD3 R12, P0, PT, R7, R9, RZ ;  /* 0x00000009070c7210 */ /* 0x000fc60007f1e0ff */
[----:B------:R2:W-:Y:S04]  /*29f0*/  STL [R1+0x54c], R4 ;  /* 0x00054c0401007387 */ /* 0x0005e80000100800 */
[----:B------:R3:W-:Y:S01]  /*2a00*/  STL [R1+0x588], R12 ;  /* 0x0005880c01007387 */ /* 0x0007e20000100800 */
[----:B0-----:R-:W-:Y:S01]  /*2a10*/  IMAD R5, R0, 0x5d, RZ ;  /* 0x0000005d00057824 */ /* 0x001fe200078e02ff */
[-C--:B--2---:R-:W-:Y:S02]  /*2a20*/  LEA.HI.X.SX32 R4, R28, R2.reuse, 0x1, P1 ;  /* 0x000000021c047211 */ /* 0x084fe400008f0eff */
[-C--:B------:R-:W-:Y:S02]  /*2a30*/  IADD3 R13, P1, PT, R6, R9.reuse, RZ ;  /* 0x00000009060d7210 */ /* 0x080fe40007f3e0ff */
[----:B---3--:R-:W-:Y:S01]  /*2a40*/  LEA.HI.X.SX32 R12, R29, R2, 0x1, P2 ;  /* 0x000000021d0c7211 */ /* 0x008fe200010f0eff */
[----:B------:R0:W-:Y:S04]  /*2a50*/  STL [R1+0x554], R4 ;  /* 0x0005540401007387 */ /* 0x0001e80000100800 */
[----:B------:R2:W-:Y:S01]  /*2a60*/  STL [R1+0x590], R13 ;  /* 0x0005900d01007387 */ /* 0x0005e20000100800 */
[----:B0-----:R-:W-:Y:S01]  /*2a70*/  IMAD R4, R0, 0x5c, RZ ;  /* 0x0000005c00047824 */ /* 0x001fe200078e02ff */
[----:B--2---:R-:W-:-:S02]  /*2a80*/  IADD3 R13, P2, PT, R5, R9, RZ ;  /* 0x00000009050d7210 */ /* 0x004fc40007f5e0ff */
[----:B------:R0:W-:Y:S04]  /*2a90*/  STL [R1+0x55c], R12 ;  /* 0x00055c0c01007387 */ /* 0x0001e80000100800 */
[----:B------:R2:W-:Y:S01]  /*2aa0*/  STL [R1+0x598], R13 ;  /* 0x0005980d01007387 */ /* 0x0005e20000100800 */
[----:B0-----:R-:W-:Y:S01]  /*2ab0*/  LEA.HI.X.SX32 R12, R3, R2, 0x1, P3 ;  /* 0x00000002030c7211 */ /* 0x001fe200018f0eff */
[----:B------:R-:W-:Y:S01]  /*2ac0*/  IMAD R3, R0, 0x5b, RZ ;  /* 0x0000005b00037824 */ /* 0x000fe200078e02ff */
[----:B--2---:R-:W-:-:S03]  /*2ad0*/  IADD3 R13, P3, PT, R4, R9, RZ ;  /* 0x00000009040d7210 */ /* 0x004fc60007f7e0ff */
        /* <DEDUP_REMOVED lines=133> */
[----:B------:R-:W-:Y:S01]  /*3330*/  IMAD.SHL.U32 R8, R0, 0x40, RZ ;  /* 0x0000004000087824 */ /* 0x000fe200078e00ff */
        /* <DEDUP_REMOVED lines=266> */
[----:B------:R0:W-:Y:S01]  /*43e0*/  STL [R1+0x7e4], R12 ;  /* 0x0007e40c01007387 */ /* 0x0001e20000100800 */
[----:B------:R-:W-:-:S03]  /*43f0*/  LEA.HI.X.SX32 R11, R11, R2, 0x1, P0 ;  /* 0x000000020b0b7211 */ /* 0x000fc600000f0eff */
[----:B------:R2:W-:Y:S01]  /*4400*/  STL [R1+0x820], R13 ;  /* 0x0008200d01007387 */ /* 0x0005e20000100800 */
[-C--:B------:R-:W-:Y:S01]  /*4410*/  LEA.HI.X.SX32 R10, R10, R2.reuse, 0x1, P1 ;  /* 0x000000020a0a7211 */ /* 0x080fe200008f0eff */
[----:B0-----:R-:W-:Y:S01]  /*4420*/  IMAD R12, R0, 0xa, RZ ;  /* 0x0000000a000c7824 */ /* 0x001fe200078e02ff */
[-C--:B--2---:R-:W-:Y:S01]  /*4430*/  IADD3 R13, P0, PT, R3, R9.reuse, RZ ;  /* 0x00000009030d7210 */ /* 0x084fe20007f1e0ff */
[----:B------:R0:W-:Y:S04]  /*4440*/  STL [R1+0x7ec], R11 ;  /* 0x0007ec0b01007387 */ /* 0x0001e80000100800 */
[----:B------:R2:W-:Y:S01]  /*4450*/  STL [R1+0x828], R13 ;  /* 0x0008280d01007387 */ /* 0x0005e20000100800 */
[-C--:B------:R-:W-:Y:S01]  /*4460*/  LEA.HI.X.SX32 R8, R8, R2.reuse, 0x1, P2 ;  /* 0x0000000208087211 */ /* 0x080fe200010f0eff */
[----:B0-----:R-:W-:Y:S01]  /*4470*/  IMAD R11, R0, 0x9, RZ ;  /* 0x00000009000b7824 */ /* 0x001fe200078e02ff */
[-C--:B--2---:R-:W-:Y:S01]  /*4480*/  IADD3 R13, P1, PT, R12, R9.reuse, RZ ;  /* 0x000000090c0d7210 */ /* 0x084fe20007f3e0ff */
[----:B------:R0:W-:Y:S04]  /*4490*/  STL [R1+0x7f4], R10 ;  /* 0x0007f40a01007387 */ /* 0x0001e80000100800 */
[----:B------:R2:W-:Y:S01]  /*44a0*/  STL [R1+0x830], R13 ;  /* 0x0008300d01007387 */ /* 0x0005e20000100800 */
[-C--:B------:R-:W-:Y:S01]  /*44b0*/  LEA.HI.X.SX32 R7, R7, R2.reuse, 0x1, P3 ;  /* 0x0000000207077211 */ /* 0x080fe200018f0eff */
[----:B0-----:R-:W-:Y:S01]  /*44c0*/  IMAD.SHL.U32 R10, R0, 0x8, RZ ;  /* 0x00000008000a7824 */ /* 0x001fe200078e00ff */
        /* <DEDUP_REMOVED lines=14> */
[C---:B0-----:R-:W-:Y:S01]  /*45b0*/  IMAD R6, R0.reuse, 0x5, RZ ;  /* 0x0000000500067824 */ /* 0x041fe200078e02ff */
[-C--:B--2---:R-:W-:Y:S01]  /*45c0*/  IADD3 R13, P5, PT, R7, R9.reuse, RZ ;  /* 0x00000009070d7210 */ /* 0x084fe20007fbe0ff */
[----:B------:R0:W-:Y:S04]  /*45d0*/  STL [R1+0x814], R5 ;  /* 0x0008140501007387 */ /* 0x0001e80000100800 */
[----:B------:R2:W-:Y:S01]  /*45e0*/  STL [R1+0x850], R13 ;  /* 0x0008500d01007387 */ /* 0x0005e20000100800 */
[-C--:B------:R-:W-:Y:S01]  /*45f0*/  LEA.HI.X.SX32 R3, R3, R2.reuse, 0x1, P0 ;  /* 0x0000000203037211 */ /* 0x080fe200000f0eff */
[----:B0-----:R-:W-:Y:S01]  /*4600*/  IMAD.SHL.U32 R5, R0, 0x4, RZ ;  /* 0x0000000400057824 */ /* 0x001fe200078e00ff */
[----:B--2---:R-:W-:Y:S01]  /*4610*/  IADD3 R13, P6, PT, R6, R9, RZ ;  /* 0x00000009060d7210 */ /* 0x004fe20007fde0ff */
[----:B------:R0:W-:Y:S04]  /*4620*/  STL [R1+0x81c], R4 ;  /* 0x00081c0401007387 */ /* 0x0001e80000100800 */
[----:B------:R2:W-:Y:S01]  /*4630*/  STL [R1+0x858], R13 ;  /* 0x0008580d01007387 */ /* 0x0005e20000100800 */
[----:B------:R-:W-:-:S03]  /*4640*/  LEA.HI.X.SX32 R14, R12, R2, 0x1, P1 ;  /* 0x000000020c0e7211 */ /* 0x000fc600008f0eff */
[----:B------:R3:W-:Y:S01]  /*4650*/  STL [R1+0x824], R3 ;  /* 0x0008240301007387 */ /* 0x0007e20000100800 */
[C---:B0-----:R-:W-:Y:S01]  /*4660*/  IMAD R4, R0.reuse, 0x3, RZ ;  /* 0x0000000300047824 */ /* 0x041fe200078e02ff */
[----:B--2---:R-:W-:Y:S01]  /*4670*/  IADD3 R13, P0, PT, R5, R9, RZ ;  /* 0x00000009050d7210 */ /* 0x004fe20007f1e0ff */
[----:B---3--:R-:W-:-:S04]  /*4680*/  IMAD.SHL.U32 R3, R0, 0x2, RZ ;  /* 0x0000000200037824 */ /* 0x008fc800078e00ff */
[----:B------:R0:W-:Y:S01]  /*4690*/  STL [R1+0x860], R13 ;  /* 0x0008600d01007387 */ /* 0x0001e20000100800 */
[-C--:B------:R-:W-:Y:S02]  /*46a0*/  LEA.HI.X.SX32 R12, R11, R2.reuse, 0x1, P2 ;  /* 0x000000020b0c7211 */ /* 0x080fe400010f0eff */
[----:B------:R-:W-:Y:S02]  /*46b0*/  LEA.HI.X.SX32 R10, R10, R2, 0x1, P3 ;  /* 0x000000020a0a7211 */ /* 0x000fe400018f0eff */
[-C--:B------:R-:W-:Y:S01]  /*46c0*/  IADD3 R11, P2, PT, R3, R9.reuse, RZ ;  /* 0x00000009030b7210 */ /* 0x080fe20007f5e0ff */
[----:B------:R2:W-:Y:S01]  /*46d0*/  STL [R1+0x82c], R14 ;  /* 0x00082c0e01007387 */ /* 0x0005e20000100800 */
[----:B0-----:R-:W-:Y:S02]  /*46e0*/  IADD3 R13, P1, PT, R4, R9, RZ ;  /* 0x00000009040d7210 */ /* 0x001fe40007f3e0ff */
[----:B------:R-:W-:Y:S02]  /*46f0*/  IADD3 R9, P3, PT, R9, R0, RZ ;  /* 0x0000000009097210 */ /* 0x000fe40007f7e0ff */
[-C--:B------:R-:W-:Y:S01]  /*4700*/  LEA.HI.X.SX32 R8, R8, R2.reuse, 0x1, P4 ;  /* 0x0000000208087211 */ /* 0x080fe200020f0eff */
[----:B------:R2:W-:Y:S01]  /*4710*/  STL [R1+0x868], R13 ;  /* 0x0008680d01007387 */ /* 0x0005e20000100800 */
[----:B------:R-:W-:-:S02]  /*4720*/  LEA.HI.X.SX32 R7, R7, R2, 0x1, P5 ;  /* 0x0000000207077211 */ /* 0x000fc400028f0eff */
[-C--:B------:R-:W-:Y:S01]  /*4730*/  LEA.HI.X.SX32 R6, R6, R2.reuse, 0x1, P6 ;  /* 0x0000000206067211 */ /* 0x080fe200030f0eff */
[----:B------:R2:W-:Y:S01]  /*4740*/  STL [R1+0x834], R12 ;  /* 0x0008340c01007387 */ /* 0x0005e20000100800 */
[----:B------:R-:W-:-:S03]  /*4750*/  LEA.HI.X.SX32 R5, R5, R2, 0x1, P0 ;  /* 0x0000000205057211 */ /* 0x000fc600000f0eff */
[----:B------:R2:W-:Y:S01]  /*4760*/  STL [R1+0x870], R11 ;  /* 0x0008700b01007387 */ /* 0x0005e20000100800 */
[----:B------:R-:W-:-:S03]  /*4770*/  LEA.HI.X.SX32 R4, R4, R2, 0x1, P1 ;  /* 0x0000000204047211 */ /* 0x000fc600008f0eff */
[----:B------:R2:W-:Y:S01]  /*4780*/  STL [R1+0x83c], R10 ;  /* 0x00083c0a01007387 */ /* 0x0005e20000100800 */
[----:B------:R-:W-:-:S03]  /*4790*/  LEA.HI.X.SX32 R3, R3, R2, 0x1, P2 ;  /* 0x0000000203037211 */ /* 0x000fc600010f0eff */
[----:B------:R2:W-:Y:S01]  /*47a0*/  STL [R1+0x878], R9 ;  /* 0x0008780901007387 */ /* 0x0005e20000100800 */
[----:B------:R-:W-:-:S03]  /*47b0*/  LEA.HI.X.SX32 R0, R0, R2, 0x1, P3 ;  /* 0x0000000200007211 */ /* 0x000fc600018f0eff */
[----:B------:R2:W-:Y:S04]  /*47c0*/  STL [R1+0x844], R8 ;  /* 0x0008440801007387 */ /* 0x0005e80000100800 */
[----:B------:R2:W-:Y:S04]  /*47d0*/  STL [R1+0x84c], R7 ;  /* 0x00084c0701007387 */ /* 0x0005e80000100800 */
[----:B------:R2:W-:Y:S04]  /*47e0*/  STL [R1+0x854], R6 ;  /* 0x0008540601007387 */ /* 0x0005e80000100800 */
[----:B------:R2:W-:Y:S04]  /*47f0*/  STL [R1+0x85c], R5 ;  /* 0x00085c0501007387 */ /* 0x0005e80000100800 */
[----:B------:R2:W-:Y:S04]  /*4800*/  STL [R1+0x864], R4 ;  /* 0x0008640401007387 */ /* 0x0005e80000100800 */
[----:B------:R2:W-:Y:S04]  /*4810*/  STL [R1+0x86c], R3 ;  /* 0x00086c0301007387 */ /* 0x0005e80000100800 */
[----:B------:R2:W-:Y:S04]  /*4820*/  STL [R1+0x1e4], RZ ;  /* 0x0001e4ff01007387 */ /* 0x0005e80000100800 */
        /* <DEDUP_REMOVED lines=22> */
[----:B-1----:R2:W-:Y:S02]  /*4990*/  STL [R1+0x1cc], RZ ;  /* 0x0001ccff01007387 */ /* 0x0025e40000100800 */
.L_x_1:
[----:B--2---:R-:W2:Y:S01]  /*49a0*/  LDL R3, [R1+0x1ac] ;  /* 0x0001ac0001037983 */ /* 0x004ea20000100800 */
[----:B------:R-:W0:Y:S03]  /*49b0*/  LDC R0, c[0x0][0x3a0] ;  /* 0x0000e800ff007b82 */ /* 0x000e260000000800 */
[----:B--2---:R1:W-:Y:S04]  /*49c0*/  STL [R1+0x1228], R3 ;  /* 0x0012280301007387 */ /* 0x0043e80000100800 */
[----:B------:R-:W2:Y:S04]  /*49d0*/  LDL R2, [R1+0x250] ;  /* 0x0002500001027983 */ /* 0x000ea80000100800 */
[----:B-1----:R-:W0:Y:S04]  /*49e0*/  LDL R3, [R1+0x3b0] ;  /* 0x0003b00001037983 */ /* 0x002e280000100800 */
[----:B------:R-:W-:Y:S04]  /*49f0*/  STL [R1+0x111c], R29 ;  /* 0x00111c1d01007387 */ /* 0x000fe80000100800 */
        /* <DEDUP_REMOVED lines=67> */
[----:B------:R1:W-:Y:S04]  /*4e30*/  STL [R1+0x1224], R5 ;  /* 0x0012240501007387 */ /* 0x0003e80000100800 */
        /* <DEDUP_REMOVED lines=18> */
[----:B------:R-:W-:Y:S01]  /*4f60*/  STL [R1+0x10c8], R21 ;  /* 0x0010c81501007387 */ /* 0x000fe20000100800 */
[----:B0-----:R-:W-:-:S03]  /*4f70*/  IMAD R0, R3, -0x80, R0 ;  /* 0xffffff8003007824 */ /* 0x001fc600078e0200 */
[----:B------:R-:W-:Y:S04]  /*4f80*/  STL [R1+0x10c4], R22 ;  /* 0x0010c41601007387 */ /* 0x000fe80000100800 */
[----:B------:R-:W-:Y:S04]  /*4f90*/  STL [R1+0x10c0], R23 ;  /* 0x0010c01701007387 */ /* 0x000fe80000100800 */
[----:B------:R-:W-:Y:S04]  /*4fa0*/  STL [R1+0x10bc], R25 ;  /* 0x0010bc1901007387 */ /* 0x000fe80000100800 */
[----:B------:R-:W-:Y:S04]  /*4fb0*/  STL [R1+0x10b8], R27 ;  /* 0x0010b81b01007387 */ /* 0x000fe80000100800 */
[----:B------:R-:W2:Y:S01]  /*4fc0*/  LDL.LU R3, [R1+0x1228] ;  /* 0x0012280001037983 */ /* 0x000ea20000300800 */
[----:B------:R-:W-:-:S02]  /*4fd0*/  ISETP.GT.AND P2, PT, R0, RZ, PT ;  /* 0x000000ff0000720c */ /* 0x000fc40003f44270 */
[----:B-1----:R-:W-:-:S11]  /*4fe0*/  PRMT R5, RZ, 0x7610, R5 ;  /* 0x00007610ff057816 */ /* 0x002fd60000000005 */
[----:B--2---:R-:W2:Y:S01]  /*4ff0*/  @P2 LDG.E.U8 R5, desc[UR6][R2.64] ;  /* 0x0000000602052981 */ /* 0x004ea2000c1e1100 */
[----:B------:R-:W-:-:S03]  /*5000*/  ISETP.GT.AND P3, PT, R0, 0x1, PT ;  /* 0x000000010000780c */ /* 0x000fc60003f64270 */
[----:B--2---:R0:W-:Y:S04]  /*5010*/  STL [R1+0x2a4], R5 ;  /* 0x0002a40501007387 */ /* 0x0041e80000100800 */
[----:B0-----:R-:W2:Y:S04]  /*5020*/  LDL.LU R5, [R1+0x1224] ;  /* 0x0012240001057983 */ /* 0x001ea80000300800 */
[----:B------:R-:W3:Y:S04]  /*5030*/  LDL R2, [R1+0x874] ;  /* 0x0008740001027983 */ /* 0x000ee80000100800 */
[----:B------:R-:W3:Y:S01]  /*5040*/  LDL R3, [R1+0x878] ;  /* 0x0008780001037983 */ /* 0x000ee20000100800 */
[----:B------:R-:W-:-:S02]  /*5050*/  PRMT R13, RZ, 0x7610, R13 ;  /* 0x00007610ff0d7816 */ /* 0x000fc4000000000d */
[----:B---3--:R-:W-:-:S04]  /*5060*/  @P3 LOP3.LUT R3, R3, R2, RZ, 0x3c, !PT ;  /* 0x0000000203033212 */ /* 0x008fc800078e3cff */
[----:B------:R-:W-:-:S04]  /*5070*/  @P3 LOP3.LUT R2, R3, R2, RZ, 0x3c, !PT ;  /* 0x0000000203023212 */ /* 0x000fc800078e3cff */
[----:B------:R-:W-:-:S05]  /*5080*/  @P3 LOP3.LUT R3, R3, R2, RZ, 0x3c, !PT ;  /* 0x0000000203033212 */ /* 0x000fca00078e3cff */
[----:B------:R-:W3:Y:S01]  /*5090*/  @P3 LDG.E.U8 R13, desc[UR6][R2.64] ;  /* 0x00000006020d3981 */ /* 0x000ee2000c1e1100 */
[----:B------:R-:W-:-:S03]  /*50a0*/  ISETP.GT.AND P4, PT, R0, 0x2, PT ;  /* 0x000000020000780c */ /* 0x000fc60003f84270 */
[----:B---3--:R0:W-:Y:S04]  /*50b0*/  STL [R1+0x2a0], R13 ;  /* 0x0002a00d01007387 */ /* 0x0081e80000100800 */
[----:B0-----:R-:W3:Y:S04]  /*50c0*/  LDL.LU R13, [R1+0x1220] ;  /* 0x00122000010d7983 */ /* 0x001ee80000300800 */
[----:B------:R-:W4:Y:S04]  /*50d0*/  LDL R2, [R1+0x86c] ;  /* 0x00086c0001027983 */ /* 0x000f280000100800 */
[----:B------:R-:W4:Y:S01]  /*50e0*/  LDL R3, [R1+0x870] ;  /* 0x0008700001037983 */ /* 0x000f220000100800 */
[----:B------:R-:W-:-:S02]  /*50f0*/  PRMT R29, RZ, 0x7610, R29 ;  /* 0x00007610ff1d7816 */ /* 0x000fc4000000001d */
[----:B----4-:R-:W-:-:S04]  /*5100*/  @P4 LOP3.LUT R3, R3, R2, RZ, 0x3c, !PT ;  /* 0x0000000203034212 */ /* 0x010fc800078e3cff */
[----:B------:R-:W-:-:S04]  /*5110*/  @P4 LOP3.LUT R2, R3, R2, RZ, 0x3c, !PT ;  /* 0x0000000203024212 */ /* 0x000fc800078e3cff */
[----:B------:R-:W-:-:S05]  /*5120*/  @P4 LOP3.LUT R3, R3, R2, RZ, 0x3c, !PT ;  /* 0x0000000203034212 */ /* 0x000fca00078e3cff */
[----:B------:R-:W4:Y:S01]  /*5130*/  @P4 LDG.E.U8 R29, desc[UR6][R2.64] ;  /* 0x00000006021d4981 */ /* 0x000f22000c1e1100 */
[----:B------:R-:W-:-:S03]  /*5140*/  ISETP.GT.AND P1, PT, R0, 0x3, PT ;  /* 0x000000030000780c */ /* 0x000fc60003f24270 */
[----:B----4-:R0:W-:Y:S04]  /*5150*/  STL [R1+0x29c], R29 ;  /* 0x00029c1d01007387 */ /* 0x0101e80000100800 */
[----:B0-----:R-:W4:Y:S04]  /*5160*/  LDL.LU R29, [R1+0x121c] ;  /* 0x00121c00011d7983 */ /* 0x001f280000300800 */
[----:B------:R-:W5:Y:S04]  /*5170*/  LDL R2, [R1+0x864] ;  /* 0x0008640001027983 */ /* 0x000f680000100800 */
[----:B------:R-:W5:Y:S01]  /*5180*/  LDL R3, [R1+0x868] ;  /* 0x0008680001037983 */ /* 0x000f620000100800 */
[----:B---3--:R-:W-:-:S02]  /*5190*/  PRMT R13, RZ, 0x7610, R13 ;  /* 0x00007610ff0d7816 */ /* 0x008fc4000000000d */
[----:B-----5:R-:W-:-:S04]  /*51a0*/  @P1 LOP3.LUT R3, R3, R2, RZ, 0x3c, !PT ;  /* 0x0000000203031212 */ /* 0x020fc800078e3cff */
[----:B------:R-:W-:-:S04]  /*51b0*/  @P1 LOP3.LUT R2, R3, R2, RZ, 0x3c, !PT ;  /* 0x0000000203021212 */ /* 0x000fc800078e3cff */
[----:B------:R-:W-:-:S05]  /*51c0*/  @P1 LOP3.LUT R3, R3, R2, RZ, 0x3c, !PT ;  /* 0x0000000203031212 */ /* 0x000fca00078e3cff */
[----:B------:R-:W3:Y:S01]  /*51d0*/  @P1 LDG.E.U8 R13, desc[UR6][R2.64] ;  /* 0x00000006020d1981 */ /* 0x000ee2000c1e1100 */
[----:B------:R-:W-:-:S03]  /*51e0*/  ISETP.GT.AND P0, PT, R0, 0x4, PT ;  /* 0x000000040000780c */ /* 0x000fc60003f04270 */
[----:B---3--:R0:W-:Y:S04]  /*51f0*/  STL [R1+0x298], R13 ;  /* 0x0002980d01007387 */ /* 0x0081e80000100800 */
[----:B0-----:R-:W3:Y:S04]  /*5200*/  LDL.LU R13, [R1+0x1218] ;  /* 0x00121800010d7983 */ /* 0x001ee80000300800 */
[----:B------:R-:W5:Y:S04]  /*5210*/  LDL R2, [R1+0x85c] ;  /* 0x00085c0001027983 */ /* 0x000f680000100800 */
[----:B------:R-:W5:Y:S01]  /*5220*/  LDL R3, [R1+0x860] ;  /* 0x0008600001037983 */ /* 0x000f620000100800 */
[----:B----4-:R-:W-:-:S02]  /*5230*/  PRMT R29, RZ, 0x7610, R29 ;  /* 0x00007610ff1d7816 */ /* 0x010fc4000000001d */
[----:B-----5:R-:W-:-:S04]  /*5240*/  @P0 LOP3.LUT R3, R3, R2, RZ, 0x3c, !PT ;  /* 0x0000000203030212 */ /* 0x020fc800078e3cff */
        /* <DEDUP_REMOVED lines=8> */
[----:B--2---:R-:W-:-:S02]  /*52d0*/  PRMT R5, RZ, 0x7610, R5 ;  /* 0x00007610ff057816 */ /* 0x004fc40000000005 */
[----:B-----5:R-:W-:-:S04]  /*52e0*/  @P2 LOP3.LUT R3, R3, R2, RZ, 0x3c, !PT ;  /* 0x0000000203032212 */ /* 0x020fc800078e3cff */
[----:B------:R-:W-:-:S04]  /*52f0*/  @P2 LOP3.LUT R2, R3, R2, RZ, 0x3c, !PT ;  /* 0x0000000203022212 */ /* 0x000fc800078e3cff */
[----:B------:R-:W-:-:S05]  /*5300*/  @P2 LOP3.LUT R3, R3, R2, RZ, 0x3c, !PT ;  /* 0x0000000203032212 */ /* 0x000fca00078e3cff */
[----:B------:R-:W2:Y:S01]  /*5310*/  @P2 LDG.E.U8 R5, desc[UR6][R2.64] ;  /* 0x0000000602052981 */ /* 0x000ea2000c1e1100 */
[----:B------:R-:W-:-:S03]  /*5320*/  ISETP.GT.AND P3, PT, R0, 0x6, PT ;  /* 0x000000060000780c */ /* 0x000fc60003f64270 */
[----:B--2---:R0:W-:Y:S04]  /*5330*/  STL [R1+0x290], R5 ;  /* 0x0002900501007387 */ /* 0x0041e80000100800 */
[----:B0-----:R-:W2:Y:S04]  /*5340*/  LDL.LU R5, [R1+0x1210] ;  /* 0x0012100001057983 */ /* 0x001ea80000300800 */
        /* <DEDUP_REMOVED lines=632> */
[----:B------:R-:W-:-:S02]  /*7ad0*/  PRMT R12, RZ, 0x7610, R12 ;  /* 0x00007610ff0c7816 */ /* 0x000fc4000000000c */
[----:B-----5:R-:W-:-:S04]  /*7ae0*/  @P0 LOP3.LUT R3, R3, R2, RZ, 0x3c, !PT ;  /* 0x0000000203030212 */ /* 0x020fc800078e3cff */
[----:B------:R-:W-:-:S04]  /*7af0*/  @P0 LOP3.LUT R2, R3, R2, RZ, 0x3c, !PT ;  /* 0x0000000203020212 */ /* 0x000fc800078e3cff */
[----:B------:R-:W-:-:S05]  /*7b00*/  @P0 LOP3.LUT R3, R3, R2, RZ, 0x3c, !PT ;  /* 0x0000000203030212 */ /* 0x000fca00078e3cff */
[----:B------:R-:W5:Y:S01]  /*7b10*/  @P0 LDG.E.U8 R12, desc[UR6][R2.64] ;  /* 0x00000006020c0981 */ /* 0x000f62000c1e1100 */
[----:B------:R-:W-:-:S03]  /*7b20*/  ISETP.GT.AND P2, PT, R0, 0x46, PT ;  /* 0x000000460000780c */ /* 0x000fc60003f44270 */
[----:B-----5:R0:W-:Y:S04]  /*7b30*/  STL [R1+0x84], R12 ;  /* 0x0000840c01007387 */ /* 0x0201e80000100800 */
[----:B0-----:R-:W5:Y:S04]  /*7b40*/  LDL.LU R12, [R1+0x1110] ;  /* 0x00111000010c7983 */ /* 0x001f680000300800 */
[----:B------:R-:W2:Y:S04]  /*7b50*/  LDL R2, [R1+0x64c] ;  /* 0x00064c0001027983 */ /* 0x000ea80000100800 */
[----:B------:R-:W2:Y:S01]  /*7b60*/  LDL R3, [R1+0x650] ;  /* 0x0006500001037983 */ /* 0x000ea20000100800 */
[----:B------:R-:W-:-:S02]  /*7b70*/  PRMT R4, RZ, 0x7610, R4 ;  /* 0x00007610ff047816 */ /* 0x000fc40000000004 */
[----:B--2---:R-:W-:-:S04]  /*7b80*/  @P2 LOP3.LUT R3, R3, R2, RZ, 0x3c, !PT ;  /* 0x0000000203032212 */ /* 0x004fc800078e3cff */
[----:B------:R-:W-:-:S04]  /*7b90*/  @P2 LOP3.LUT R2, R3, R2, RZ, 0x3c, !PT ;  /* 0x0000000203022212 */ /* 0x000fc800078e3cff */
[----:B------:R-:W-:-:S05]  /*7ba0*/  @P2 LOP3.LUT R3, R3, R2, RZ, 0x3c, !PT ;  /* 0x0000000203032212 */ /* 0x000fca00078e3cff */
[----:B------:R-:W2:Y:S01]  /*7bb0*/  @P2 LDG.E.U8 R4, desc[UR6][R2.64] ;  /* 0x0000000602042981 */ /* 0x000ea2000c1e1100 */
[----:B------:R-:W-:-:S03]  /*7bc0*/  ISETP.GT.AND P3, PT, R0, 0x47, PT ;  /* 0x000000470000780c */ /* 0x000fc60003f64270 */
[----:B--2---:R0:W-:Y:S04]  /*7bd0*/  STL [R1+0x80], R4 ;  /* 0x0000800401007387 */ /* 0x0041e80000100800 */
[----:B0-----:R-:W2:Y:S04]  /*7be0*/  LDL.LU R4, [R1+0x110c] ;  /* 0x00110c0001047983 */ /* 0x001ea80000300800 */
        /* <DEDUP_REMOVED lines=112> */
[----:B----4-:R-:W-:-:S02]  /*82f0*/  PRMT R29, RZ, 0x7610, R29 ;  /* 0x00007610ff1d7816 */ /* 0x010fc4000000001d */
[----:B--2---:R-:W-:-:S04]  /*8300*/  @P4 LOP3.LUT R3, R3, R2, RZ, 0x3c, !PT ;  /* 0x0000000203034212 */ /* 0x004fc800078e3cff */
[----:B------:R-:W-:-:S04]  /*8310*/  @P4 LOP3.LUT R2, R3, R2, RZ, 0x3c, !PT ;  /* 0x0000000203024212 */ /* 0x000fc800078e3cff */
[----:B------:R-:W-:-:S05]  /*8320*/  @P4 LOP3.LUT R3, R3, R2, RZ, 0x3c, !PT ;  /* 0x0000000203034212 */ /* 0x000fca00078e3cff */
[----:B------:R0:W2:Y:S04]  /*8330*/  @P4 LDG.E.U8 R29, desc[UR6][R2.64] ;  /* 0x00000006021d4981 */ /* 0x0000a8000c1e1100 */
[----:B------:R-:W0:Y:S04]  /*8340*/  LDL R2, [R1+0x5e4] ;  /* 0x0005e40001027983 */ /* 0x000e280000100800 */
[----:B------:R-:W0:Y:S01]  /*8350*/  LDL R3, [R1+0x5e8] ;  /* 0x0005e80001037983 */ /* 0x000e220000100800 */
[----:B------:R-:W-:Y:S02]  /*8360*/  ISETP.GT.AND P1, PT, R0, 0x53, PT ;  /* 0x000000530000780c */ /* 0x000fe40003f24270 */
[----:B------:R-:W-:-:S11]  /*8370*/  PRMT R18, RZ, 0x7610, R18 ;  /* 0x00007610ff127816 */ /* 0x000fd60000000012 */
[----:B0-----:R-:W-:-:S04]  /*8380*/  @P1 LOP3.LUT R3, R3, R2, RZ, 0x3c, !PT ;  /* 0x0000000203031212 */ /* 0x001fc800078e3cff */
[----:B------:R-:W-:-:S04]  /*8390*/  @P1 LOP3.LUT R2, R3, R2, RZ, 0x3c, !PT ;  /* 0x0000000203021212 */ /* 0x000fc800078e3cff */
[----:B------:R-:W-:-:S05]  /*83a0*/  @P1 LOP3.LUT R3, R3, R2, RZ, 0x3c, !PT ;  /* 0x0000000203031212 */ /* 0x000fca00078e3cff */
[----:B------:R-:W4:Y:S04]  /*83b0*/  @P1 LDG.E.U8 R18, desc[UR6][R2.64] ;  /* 0x0000000602121981 */ /* 0x000f28000c1e1100 */
[----:B--2---:R0:W-:Y:S04]  /*83c0*/  STL [R1+0x50], R29 ;  /* 0x0000501d01007387 */ /* 0x0041e80000100800 */
[----:B0-----:R-:W2:Y:S04]  /*83d0*/  LDL R29, [R1+0x5c8] ;  /* 0x0005c800011d7983 */ /* 0x001ea80000100800 */
[----:B----4-:R0:W-:Y:S04]  /*83e0*/  STL [R1+0x4c], R18 ;  /* 0x00004c1201007387 */ /* 0x0101e80000100800 */
[----:B0-----:R-:W4:Y:S04]  /*83f0*/  LDL.LU R18, [R1+0x10dc] ;  /* 0x0010dc0001127983 */ /* 0x001f280000300800 */
[----:B------:R-:W2:Y:S04]  /*8400*/  LDL R2, [R1+0x5dc] ;  /* 0x0005dc0001027983 */ /* 0x000ea80000100800 */
[----:B------:R-:W2:Y:S01]  /*8410*/  LDL R3, [R1+0x5e0] ;  /* 0x0005e00001037983 */ /* 0x000ea20000100800 */
[----:B------:R-:W-:-:S02]  /*8420*/  ISETP.GT.AND P0, PT, R0, 0x54, PT ;  /* 0x000000540000780c */ /* 0x000fc40003f04270 */
[----:B------:R-:W-:-:S11]  /*8430*/  PRMT R16, RZ, 0x7610, R16 ;  /* 0x00007610ff107816 */ /* 0x000fd60000000010 */
        /* <DEDUP_REMOVED lines=24> */
[C---:B------:R-:W-:Y:S02]  /*85c0*/  ISETP.GT.AND P4, PT, R0.reuse, 0x57, PT ;  /* 0x000000570000780c */ /* 0x040fe40003f84270 */
[----:B---3--:R-:W-:Y:S01]  /*85d0*/  PRMT R13, RZ, 0x7610, R13 ;  /* 0x00007610ff0d7816 */ /* 0x008fe2000000000d */
[----:B--2---:R0:W-:Y:S04]  /*85e0*/  STL [R1+0x40], R17 ;  /* 0x0000401101007387 */ /* 0x0041e80000100800 */
[----:B0-----:R-:W2:Y:S04]  /*85f0*/  LDL.LU R17, [R1+0x10d0] ;  /* 0x0010d00001117983 */ /* 0x001ea80000300800 */
[----:B------:R-:W3:Y:S02]  /*8600*/  LDL R3, [R1+0x5c4] ;  /* 0x0005c40001037983 */ /* 0x000ee40000100800 */
[----:B------:R-:W-:Y:S01]  /*8610*/  @P4 IMAD.MOV.U32 R2, RZ, RZ, R29 ;  /* 0x000000ffff024224 */ /* 0x000fe200078e001d */
[----:B------:R-:W-:-:S02]  /*8620*/  ISETP.GT.AND P1, PT, R0, 0x58, PT ;  /* 0x000000580000780c */ /* 0x000fc40003f24270 */
[----:B------:R-:W-:Y:S01]  /*8630*/  PRMT R19, RZ, 0x7610, R19 ;  /* 0x00007610ff137816 */ /* 0x000fe20000000013 */
[----:B------:R-:W2:Y:S04]  /*8640*/  LDL R29, [R1+0x59c] ;  /* 0x00059c00011d7983 */ /* 0x000ea80000100800 */
[----:B---3--:R0:W3:Y:S04]  /*8650*/  @P4 LDG.E.U8 R13, desc[UR6][R2.64] ;  /* 0x00000006020d4981 */ /* 0x0080e8000c1e1100 */
[----:B------:R-:W0:Y:S04]  /*8660*/  LDL R2, [R1+0x5bc] ;  /* 0x0005bc0001027983 */ /* 0x000e280000100800 */
[----:B------:R-:W0:Y:S02]  /*8670*/  LDL R3, [R1+0x5c0] ;  /* 0x0005c00001037983 */ /* 0x000e240000100800 */
[----:B0-----:R-:W-:-:S04]  /*8680*/  @P1 LOP3.LUT R3, R3, R2, RZ, 0x3c, !PT ;  /* 0x0000000203031212 */ /* 0x001fc800078e3cff */
[----:B------:R-:W-:-:S04]  /*8690*/  @P1 LOP3.LUT R2, R3, R2, RZ, 0x3c, !PT ;  /* 0x0000000203021212 */ /* 0x000fc800078e3cff */
[----:B------:R-:W-:-:S05]  /*86a0*/  @P1 LOP3.LUT R3, R3, R2, RZ, 0x3c, !PT ;  /* 0x0000000203031212 */ /* 0x000fca00078e3cff */
[----:B------:R-:W2:Y:S04]  /*86b0*/  @P1 LDG.E.U8 R19, desc[UR6][R2.64] ;  /* 0x0000000602131981 */ /* 0x000ea8000c1e1100 */
[----:B---3--:R0:W-:Y:S04]  /*86c0*/  STL [R1+0x3c], R13 ;  /* 0x00003c0d01007387 */ /* 0x0081e80000100800 */
[----:B0-----:R-:W3:Y:S04]  /*86d0*/  LDL R13, [R1+0x5a0] ;  /* 0x0005a000010d7983 */ /* 0x001ee80000100800 */
[----:B--2---:R0:W-:Y:S04]  /*86e0*/  STL [R1+0x38], R19 ;  /* 0x0000381301007387 */ /* 0x0041e80000100800 */
[----:B0-----:R-:W2:Y:S04]  /*86f0*/  LDL.LU R19, [R1+0x10cc] ;  /* 0x0010cc0001137983 */ /* 0x001ea80000300800 */
[----:B------:R-:W2:Y:S04]  /*8700*/  LDL R2, [R1+0x5b4] ;  /* 0x0005b40001027983 */ /* 0x000ea80000100800 */
[----:B------:R-:W2:Y:S01]  /*8710*/  LDL R3, [R1+0x5b8] ;  /* 0x0005b80001037983 */ /* 0x000ea20000100800 */
[----:B------:R-:W-:-:S02]  /*8720*/  ISETP.GT.AND P0, PT, R0, 0x59, PT ;  /* 0x000000590000780c */ /* 0x000fc40003f04270 */
[----:B------:R-:W-:-:S11]  /*8730*/  PRMT R5, RZ, 0x7610, R5 ;  /* 0x00007610ff057816 */ /* 0x000fd60000000005 */
        /* <DEDUP_REMOVED lines=11> */
[----:B------:R-:W3:Y:S04]  /*87f0*/  @P2 LDG.E.U8 R21, desc[UR6][R2.64] ;  /* 0x0000000602152981 */ /* 0x000ee8000c1e1100 */
[----:B--2---:R0:W-:Y:S04]  /*8800*/  STL [R1+0x34], R5 ;  /* 0x0000340501007387 */ /* 0x0041e80000100800 */
[----:B0-----:R-:W2:Y:S04]  /*8810*/  LDL R5, [R1+0x590] ;  /* 0x0005900001057983 */ /* 0x001ea80000100800 */
[----:B---3--:R0:W-:Y:S04]  /*8820*/  STL [R1+0x30], R21 ;  /* 0x0000301501007387 */ /* 0x0081e80000100800 */
[----:B0-----:R-:W3:Y:S04]  /*8830*/  LDL.LU R21, [R1+0x10c8] ;  /* 0x0010c80001157983 */ /* 0x001ee80000300800 */
[----:B------:R-:W2:Y:S04]  /*8840*/  LDL R2, [R1+0x5a4] ;  /* 0x0005a40001027983 */ /* 0x000ea80000100800 */
[----:B------:R-:W2:Y:S01]  /*8850*/  LDL R3, [R1+0x5a8] ;  /* 0x0005a80001037983 */ /* 0x000ea20000100800 */
[----:B------:R-:W-:-:S02]  /*8860*/  ISETP.GT.AND P3, PT, R0, 0x5b, PT ;  /* 0x0000005b0000780c */ /* 0x000fc40003f64270 */
[----:B------:R-:W-:-:S11]  /*8870*/  PRMT R22, RZ, 0x7610, R22 ;  /* 0x00007610ff167816 */ /* 0x000fd60000000016 */
[----:B--2---:R-:W-:-:S04]  /*8880*/  @P3 LOP3.LUT R3, R3, R2, RZ, 0x3c, !PT ;  /* 0x0000000203033212 */ /* 0x004fc800078e3cff */
[----:B------:R-:W-:-:S04]  /*8890*/  @P3 LOP3.LUT R2, R3, R2, RZ, 0x3c, !PT ;  /* 0x0000000203023212 */ /* 0x000fc800078e3cff */
[----:B------:R-:W-:-:S05]  /*88a0*/  @P3 LOP3.LUT R3, R3, R2, RZ, 0x3c, !PT ;  /* 0x0000000203033212 */ /* 0x000fca00078e3cff */
[----:B------:R0:W2:Y:S01]  /*88b0*/  @P3 LDG.E.U8 R22, desc[UR6][R2.64] ;  /* 0x0000000602163981 */ /* 0x0000a2000c1e1100 */
[----:B------:R-:W-:Y:S02]  /*88c0*/  ISETP.GT.AND P4, PT, R0, 0x5c, PT ;  /* 0x0000005c0000780c */ /* 0x000fe40003f84270 */
[----:B-----5:R-:W-:-:S11]  /*88d0*/  PRMT R12, RZ, 0x7610, R12 ;  /* 0x00007610ff0c7816 */ /* 0x020fd6000000000c */
[----:B0-----:R-:W-:Y:S02]  /*88e0*/  @P4 IMAD.MOV.U32 R2, RZ, RZ, R13 ;  /* 0x000000ffff024224 */ /* 0x001fe400078e000d */
[----:B------:R-:W-:-:S05]  /*88f0*/  @P4 IMAD.MOV.U32 R3, RZ, RZ, R29 ;  /* 0x000000ffff034224 */ /* 0x000fca00078e001d */
[----:B------:R0:W5:Y:S04]  /*8900*/  @P4 LDG.E.U8 R12, desc[UR6][R2.64] ;  /* 0x00000006020c4981 */ /* 0x000168000c1e1100 */
[----:B--2---:R1:W-:Y:S04]  /*8910*/  STL [R1+0x2c], R22 ;  /* 0x00002c1601007387 */ /* 0x0043e80000100800 */
[----:B-1----:R-:W2:Y:S04]  /*8920*/  LDL.LU R22, [R1+0x10c4] ;  /* 0x0010c40001167983 */ /* 0x002ea80000300800 */
[----:B------:R-:W0:Y:S04]  /*8930*/  LDL R2, [R1+0x594] ;  /* 0x0005940001027983 */ /* 0x000e280000100800 */
[----:B------:R-:W0:Y:S01]  /*8940*/  LDL R3, [R1+0x598] ;  /* 0x0005980001037983 */ /* 0x000e220000100800 */
[----:B------:R-:W-:-:S02]  /*8950*/  ISETP.GT.AND P1, PT, R0, 0x5d, PT ;  /* 0x0000005d0000780c */ /* 0x000fc40003f24270 */
[----:B------:R-:W-:Y:S01]  /*8960*/  PRMT R23, RZ, 0x7610, R23 ;  /* 0x00007610ff177816 */ /* 0x000fe20000000017 */
[----:B------:R-:W2:Y:S04]  /*8970*/  LDL R29, [R1+0x580] ;  /* 0x00058000011d7983 */ /* 0x000ea80000100800 */
[----:B------:R-:W2:Y:S06]  /*8980*/  LDL R13, [R1+0x574] ;  /* 0x00057400010d7983 */ /* 0x000eac0000100800 */
[----:B0-----:R-:W-:-:S04]  /*8990*/  @P1 LOP3.LUT R3, R3, R2, RZ, 0x3c, !PT ;  /* 0x0000000203031212 */ /* 0x001fc800078e3cff */
[----:B------:R-:W-:-:S04]  /*89a0*/  @P1 LOP3.LUT R2, R3, R2, RZ, 0x3c, !PT ;  /* 0x0000000203021212 */ /* 0x000fc800078e3cff */
[----:B------:R-:W-:-:S05]  /*89b0*/  @P1 LOP3.LUT R3, R3, R2, RZ, 0x3c, !PT ;  /* 0x0000000203031212 */ /* 0x000fca00078e3cff */
[----:B------:R-:W2:Y:S04]  /*89c0*/  @P1 LDG.E.U8 R23, desc[UR6][R2.64] ;  /* 0x0000000602171981 */ /* 0x000ea8000c1e1100 */
[----:B-----5:R0:W-:Y:S04]  /*89d0*/  STL [R1+0x28], R12 ;  /* 0x0000280c01007387 */ /* 0x0201e80000100800 */
[----:B0-----:R-:W5:Y:S01]  /*89e0*/  LDL R12, [R1+0x578] ;  /* 0x00057800010c7983 */ /* 0x001f620000100800 */
[----:B------:R-:W-:-:S03]  /*89f0*/  ISETP.GT.AND P0, PT, R0, 0x5e, PT ;  /* 0x0000005e0000780c */ /* 0x000fc60003f04270 */
[----:B--2---:R0:W-:Y:S04]  /*8a00*/  STL [R1+0x24], R23 ;  /* 0x0000241701007387 */ /* 0x0041e80000100800 */
[----:B0-----:R-:W2:Y:S04]  /*8a10*/  LDL.LU R23, [R1+0x10c0] ;  /* 0x0010c00001177983 */ /* 0x001ea80000300800 */
[----:B------:R-:W2:Y:S01]  /*8a20*/  LDL R3, [R1+0x58c] ;  /* 0x00058c0001037983 */ /* 0x000ea20000100800 */
[----:B------:R-:W-:Y:S01]  /*8a30*/  PRMT R4, RZ, 0x7610, R4 ;  /* 0x00007610ff047816 */ /* 0x000fe20000000004 */
[----:B------:R-:W-:Y:S01]  /*8a40*/  @P0 IMAD.MOV.U32 R2, RZ, RZ, R5 ;  /* 0x000000ffff020224 */ /* 0x000fe200078e0005 */
[----:B------:R-:W-:Y:S01]  /*8a50*/  ISETP.GT.AND P2, PT, R0, 0x5f, PT ;  /* 0x0000005f0000780c */ /* 0x000fe20003f44270 */
[----:B------:R-:W3:Y:S04]  /*8a60*/  LDL R5, [R1+0x4fc] ;  /* 0x0004fc0001057983 */ /* 0x000ee80000100800 */
[----:B--2---:R0:W2:Y:S04]  /*8a70*/  @P0 LDG.E.U8 R4, desc[UR6][R2.64] ;  /* 0x0000000602040981 */ /* 0x0040a8000c1e1100 */
[----:B------:R-:W0:Y:S04]  /*8a80*/  LDL R2, [R1+0x584] ;  /* 0x0005840001027983 */ /* 0x000e280000100800 */
[----:B------:R-:W0:Y:S01]  /*8a90*/  LDL R3, [R1+0x588] ;  /* 0x0005880001037983 */ /* 0x000e220000100800 */
[----:B------:R-:W-:-:S02]  /*8aa0*/  PRMT R25, RZ, 0x7610, R25 ;  /* 0x00007610ff197816 */ /* 0x000fc40000000019 */
[----:B0-----:R-:W-:-:S04]  /*8ab0*/  @P2 LOP3.LUT R3, R3, R2, RZ, 0x3c, !PT ;  /* 0x0000000203032212 */ /* 0x001fc800078e3cff */
[----:B------:R-:W-:-:S04]  /*8ac0*/  @P2 LOP3.LUT R2, R3, R2, RZ, 0x3c, !PT ;  /* 0x0000000203022212 */ /* 0x000fc800078e3cff */
[----:B------:R-:W-:-:S05]  /*8ad0*/  @P2 LOP3.LUT R3, R3, R2, RZ, 0x3c, !PT ;  /* 0x0000000203032212 */ /* 0x000fca00078e3cff */
[----:B------:R-:W3:Y:S04]  /*8ae0*/  @P2 LDG.E.U8 R25, desc[UR6][R2.64] ;  /* 0x0000000602192981 */ /* 0x000ee8000c1e1100 */
[----:B--2---:R0:W-:Y:S04]  /*8af0*/  STL [R1+0x20], R4 ;  /* 0x0000200401007387 */ /* 0x0041e80000100800 */
[----:B0-----:R-:W2:Y:S01]  /*8b00*/  LDL R4, [R1+0x500] ;  /* 0x0005000001047983 */ /* 0x001ea20000100800 */
[----:B------:R-:W-:-:S03]  /*8b10*/  ISETP.GT.AND P3, PT, R0, 0x60, PT ;  /* 0x000000600000780c */ /* 0x000fc60003f64270 */
[----:B---3--:R0:W-:Y:S04]  /*8b20*/  STL [R1+0x1c], R25 ;  /* 0x00001c1901007387 */ /* 0x0081e80000100800 */
[----:B0-----:R-:W3:Y:S04]  /*8b30*/  LDL.LU R25, [R1+0x10bc] ;  /* 0x0010bc0001197983 */ /* 0x001ee80000300800 */
[----:B------:R-:W2:Y:S01]  /*8b40*/  LDL R3, [R1+0x57c] ;  /* 0x00057c0001037983 */ /* 0x000ea20000100800 */
[----:B------:R-:W-:Y:S01]  /*8b50*/  ISETP.GT.AND P4, PT, R0, 0x61, PT ;  /* 0x000000610000780c */ /* 0x000fe20003f84270 */
[----:B------:R-:W-:Y:S01]  /*8b60*/  @P3 IMAD.MOV.U32 R2, RZ, RZ, R29 ;  /* 0x000000ffff023224 */ /* 0x000fe200078e001d */
[----:B------:R-:W-:-:S02]  /*8b70*/  PRMT R14, RZ, 0x7610, R14 ;  /* 0x00007610ff0e7816 */ /* 0x000fc4000000000e */
[----:B------:R-:W-:-:S04]  /*8b80*/  PRMT R10, RZ, 0x7610, R10 ;  /* 0x00007610ff0a7816 */ /* 0x000fc8000000000a */
[----:B--2---:R5:W2:Y:S05]  /*8b90*/  @P3 LDG.E.U8 R14, desc[UR6][R2.64] ;  /* 0x00000006020e3981 */ /* 0x004aaa000c1e1100 */
[----:B-----5:R-:W-:Y:S02]  /*8ba0*/  @P4 IMAD.MOV.U32 R2, RZ, RZ, R12 ;  /* 0x000000ffff024224 */ /* 0x020fe400078e000c */
[----:B------:R-:W-:Y:S01]  /*8bb0*/  @P4 IMAD.MOV.U32 R3, RZ, RZ, R13 ;  /* 0x000000ffff034224 */ /* 0x000fe200078e000d */
[----:B------:R-:W-:Y:S01]  /*8bc0*/  ISETP.GT.AND P1, PT, R0, 0x70, PT ;  /* 0x000000700000780c */ /* 0x000fe20003f24270 */
[----:B------:R-:W5:Y:S04]  /*8bd0*/  LDL R12, [R1+0x564] ;  /* 0x00056400010c7983 */ /* 0x000f680000100800 */
[----:B------:R0:W2:Y:S02]  /*8be0*/  @P4 LDG.E.U8 R10, desc[UR6][R2.64] ;  /* 0x00000006020a4981 */ /* 0x0000a4000c1e1100 */
[----:B0-----:R-:W-:-:S06]  /*8bf0*/  PRMT R2, RZ, 0x7610, R2 ;  /* 0x00007610ff027816 */ /* 0x001fcc0000000002 */
[----:B------:R0:W3:Y:S04]  /*8c00*/  @P1 LDG.E.U8 R2, desc[UR6][R4.64] ;  /* 0x0000000604021981 */ /* 0x0000e8000c1e1100 */
[----:B--2---:R1:W-:Y:S04]  /*8c10*/  STL [R1+0x14], R10 ;  /* 0x0000140a01007387 */ /* 0x0043e80000100800 */
[----:B------:R-:W2:Y:S04]  /*8c20*/  LDL R29, [R1+0x560] ;  /* 0x00056000011d7983 */ /* 0x000ea80000100800 */
[----:B-1----:R-:W2:Y:S04]  /*8c30*/  LDL R10, [R1+0x568] ;  /* 0x00056800010a7983 */ /* 0x002ea80000100800 */
[----:B------:R1:W-:Y:S04]  /*8c40*/  STL [R1+0x18], R14 ;  /* 0x0000180e01007387 */ /* 0x0003e80000100800 */
[----:B------:R-:W0:Y:S04]  /*8c50*/  LDL R4, [R1+0x56c] ;  /* 0x00056c0001047983 */ /* 0x000e280000100800 */
[----:B------:R-:W0:Y:S01]  /*8c60*/  LDL R5, [R1+0x570] ;  /* 0x0005700001057983 */ /* 0x000e220000100800 */
[----:B------:R-:W-:-:S02]  /*8c70*/  ISETP.GT.AND P0, PT, R0, 0x62, PT ;  /* 0x000000620000780c */ /* 0x000fc40003f04270 */
[----:B------:R-:W-:Y:S01]  /*8c80*/  PRMT R27, RZ, 0x7610, R27 ;  /* 0x00007610ff1b7816 */ /* 0x000fe2000000001b */
[----:B-1----:R-:W2:Y:S01]  /*8c90*/  LDL R14, [R1+0x4f4] ;  /* 0x0004f400010e7983 */ /* 0x002ea20000100800 */
[----:B------:R-:W-:-:S03]  /*8ca0*/  ISETP.GT.AND P2, PT, R0, 0x63, PT ;  /* 0x000000630000780c */ /* 0x000fc60003f44270 */
[----:B------:R-:W2:Y:S06]  /*8cb0*/  LDL R13, [R1+0x4f8] ;  /* 0x0004f800010d7983 */ /* 0x000eac0000100800 */
[----:B0-----:R-:W-:-:S04]  /*8cc0*/  @P0 LOP3.LUT R5, R5, R4, RZ, 0x3c, !PT ;  /* 0x0000000405050212 */ /* 0x001fc800078e3cff */
[----:B------:R-:W-:-:S04]  /*8cd0*/  @P0 LOP3.LUT R4, R5, R4, RZ, 0x3c, !PT ;  /* 0x0000000405040212 */ /* 0x000fc800078e3cff */
[----:B------:R-:W-:-:S05]  /*8ce0*/  @P0 LOP3.LUT R5, R5, R4, RZ, 0x3c, !PT ;  /* 0x0000000405050212 */ /* 0x000fca00078e3cff */
[----:B------:R2:W4:Y:S04]  /*8cf0*/  @P0 LDG.E.U8 R27, desc[UR6][R4.64] ;  /* 0x00000006041b0981 */ /* 0x000528000c1e1100 */
[----:B---3--:R0:W-:Y:S01]  /*8d00*/  STL [R1+0x10b0], R2 ;  /* 0x0010b00201007387 */ /* 0x0081e20000100800 */
[----:B--2---:R-:W-:Y:S02]  /*8d10*/  @P2 IMAD.MOV.U32 R4, RZ, RZ, R10 ;  /* 0x000000ffff042224 */ /* 0x004fe400078e000a */
[----:B-----5:R-:W-:Y:S01]  /*8d20*/  @P2 IMAD.MOV.U32 R5, RZ, RZ, R12 ;  /* 0x000000ffff052224 */ /* 0x020fe200078e000c */
[----:B0-----:R-:W-:-:S06]  /*8d30*/  PRMT R2, RZ, 0x7610, R2 ;  /* 0x00007610ff027816 */ /* 0x001fcc0000000002 */
[----:B------:R0:W2:Y:S04]  /*8d40*/  @P2 LDG.E.U8 R2, desc[UR6][R4.64] ;  /* 0x0000000604022981 */ /* 0x0000a8000c1e1100 */
[----:B----4-:R1:W-:Y:S04]  /*8d50*/  STL [R1+0x10], R27 ;  /* 0x0000101b01007387 */ /* 0x0103e80000100800 */
[----:B-1----:R-:W3:Y:S04]  /*8d60*/  LDL.LU R27, [R1+0x10b8] ;  /* 0x0010b800011b7983 */ /* 0x002ee80000300800 */
[----:B------:R-:W4:Y:S01]  /*8d70*/  LDL R5, [R1+0x55c] ;  /* 0x00055c0001057983 */ /* 0x000f220000100800 */
[----:B------:R-:W-:-:S02]  /*8d80*/  ISETP.GT.AND P3, PT, R0, 0x64, PT ;  /* 0x000000640000780c */ /* 0x000fc40003f64270 */
[----:B------:R-:W-:Y:S01]  /*8d90*/  PRMT R15, RZ, 0x7610, R15 ;  /* 0x00007610ff0f7816 */ /* 0x000fe2000000000f */
[----:B------:R-:W5:Y:S01]  /*8da0*/  LDL R12, [R1+0x558] ;  /* 0x00055800010c7983 */ /* 0x000f620000100800 */
[----:B------:R-:W-:Y:S02]  /*8db0*/  ISETP.GT.AND P4, PT, R0, 0x71, PT ;  /* 0x000000710000780c */ /* 0x000fe40003f84270 */
[----:B------:R-:W-:Y:S01]  /*8dc0*/  PRMT R8, RZ, 0x7610, R8 ;  /* 0x00007610ff087816 */ /* 0x000fe20000000008 */
[----:B------:R-:W3:Y:S06]  /*8dd0*/  LDL R10, [R1+0x4ec] ;  /* 0x0004ec00010a7983 */ /* 0x000eec0000100800 */
[----:B0-----:R-:W-:-:S05]  /*8de0*/  @P3 IMAD.MOV.U32 R4, RZ, RZ, R29 ;  /* 0x000000ffff043224 */ /* 0x001fca00078e001d */
[----:B----4-:R0:W4:Y:S04]  /*8df0*/  @P3 LDG.E.U8 R15, desc[UR6][R4.64] ;  /* 0x00000006040f3981 */ /* 0x010128000c1e1100 */
[----:B--2---:R1:W-:Y:S04]  /*8e00*/  STL [R1+0xc], R2 ;  /* 0x00000c0201007387 */ /* 0x0043e80000100800 */
[----:B------:R-:W2:Y:S01]  /*8e10*/  LDL R29, [R1+0x54c] ;  /* 0x00054c00011d7983 */ /* 0x000ea20000100800 */
[----:B0-----:R-:W-:Y:S02]  /*8e20*/  @P4 IMAD.MOV.U32 R4, RZ, RZ, R13 ;  /* 0x000000ffff044224 */ /* 0x001fe400078e000d */
[----:B------:R-:W-:Y:S01]  /*8e30*/  @P4 IMAD.MOV.U32 R5, RZ, RZ, R14 ;  /* 0x000000ffff054224 */ /* 0x000fe200078e000e */
[----:B-1----:R-:W2:Y:S04]  /*8e40*/  LDL R2, [R1+0x4f0] ;  /* 0x0004f00001027983 */ /* 0x002ea80000100800 */
[----:B------:R5:W2:Y:S04]  /*8e50*/  @P4 LDG.E.U8 R8, desc[UR6][R4.64] ;  /* 0x0000000604084981 */ /* 0x000aa8000c1e1100 */
[----:B----4-:R0:W-:Y:S04]  /*8e60*/  STL [R1+0x8], R15 ;  /* 0x0000080f01007387 */ /* 0x0101e80000100800 */
[----:B------:R-:W4:Y:S01]  /*8e70*/  LDL R5, [R1+0x554] ;  /* 0x0005540001057983 */ /* 0x000f220000100800 */
[----:B------:R-:W-:-:S02]  /*8e80*/  ISETP.GT.AND P1, PT, R0, 0x65, PT ;  /* 0x000000650000780c */ /* 0x000fc40003f24270 */
[----:B------:R-:W-:Y:S01]  /*8e90*/  PRMT R11, RZ, 0x7610, R11 ;  /* 0x00007610ff0b7816 */ /* 0x000fe2000000000b */
[----:B------:R-:W2:Y:S04]  /*8ea0*/  LDL R14, [R1+0x544] ;  /* 0x00054400010e7983 */ /* 0x000ea80000100800 */
[----:B0-----:R-:W3:Y:S01]  /*8eb0*/  LDL R15, [R1+0x550] ;  /* 0x00055000010f7983 */ /* 0x001ee20000100800 */
[----:B------:R-:W-:-:S03]  /*8ec0*/  ISETP.GT.AND P0, PT, R0, 0x72, PT ;  /* 0x000000720000780c */ /* 0x000fc60003f04270 */
[----:B------:R-:W3:Y:S02]  /*8ed0*/  LDL R13, [R1+0x548] ;  /* 0x00054800010d7983 */ /* 0x000ee40000100800 */
[----:B-----5:R-:W-:-:S05]  /*8ee0*/  @P1 IMAD.MOV.U32 R4, RZ, RZ, R12 ;  /* 0x000000ffff041224 */ /* 0x020fca00078e000c */
[----:B----4-:R0:W4:Y:S01]  /*8ef0*/  @P1 LDG.E.U8 R11, desc[UR6][R4.64] ;  /* 0x00000006040b1981 */ /* 0x010122000c1e1100 */
[----:B------:R-:W-:-:S03]  /*8f00*/  ISETP.GT.AND P2, PT, R0, 0x66, PT ;  /* 0x000000660000780c */ /* 0x000fc60003f44270 */
[----:B--2---:R1:W-:Y:S04]  /*8f10*/  STL [R1+0x10ac], R8 ;  /* 0x0010ac0801007387 */ /* 0x0043e80000100800 */
[----:B------:R-:W2:Y:S01]  /*8f20*/  LDL R12, [R1+0x4e4] ;  /* 0x0004e400010c7983 */ /* 0x000ea20000100800 */
[----:B------:R-:W-:Y:S01]  /*8f30*/  PRMT R7, RZ, 0x7610, R7 ;  /* 0x00007610ff077816 */ /* 0x000fe20000000007 */
[----:B0-----:R-:W-:Y:S02]  /*8f40*/  @P0 IMAD.MOV.U32 R4, RZ, RZ, R2 ;  /* 0x000000ffff040224 */ /* 0x001fe400078e0002 */
[----:B---3--:R-:W-:Y:S01]  /*8f50*/  @P0 IMAD.MOV.U32 R5, RZ, RZ, R10 ;  /* 0x000000ffff050224 */ /* 0x008fe200078e000a */
[----:B-1----:R-:W-:-:S04]  /*8f60*/  PRMT R8, RZ, 0x7610, R8 ;  /* 0x00007610ff087816 */ /* 0x002fc80000000008 */
[----:B------:R0:W3:Y:S02]  /*8f70*/  @P0 LDG.E.U8 R7, desc[UR6][R4.64] ;  /* 0x0000000604070981 */ /* 0x0000e4000c1e1100 */
[----:B0-----:R-:W-:Y:S02]  /*8f80*/  @P2 IMAD.MOV.U32 R4, RZ, RZ, R15 ;  /* 0x000000ffff042224 */ /* 0x001fe400078e000f */
[----:B------:R-:W-:-:S05]  /*8f90*/  @P2 IMAD.MOV.U32 R5, RZ, RZ, R29 ;  /* 0x000000ffff052224 */ /* 0x000fca00078e001d */
[----:B------:R0:W5:Y:S04]  /*8fa0*/  @P2 LDG.E.U8 R8, desc[UR6][R4.64] ;  /* 0x0000000604082981 */ /* 0x000168000c1e1100 */
[----:B----4-:R1:W-:Y:S04]  /*8fb0*/  STL [R1+0x4], R11 ;  /* 0x0000040b01007387 */ /* 0x0103e80000100800 */
[----:B------:R-:W4:Y:S04]  /*8fc0*/  LDL R10, [R1+0x53c] ;  /* 0x00053c00010a7983 */ /* 0x000f280000100800 */
[----:B------:R-:W4:Y:S04]  /*8fd0*/  LDL R2, [R1+0x540] ;  /* 0x0005400001027983 */ /* 0x000f280000100800 */
[----:B-1----:R-:W4:Y:S01]  /*8fe0*/  LDL R11, [R1+0x4e8] ;  /* 0x0004e800010b7983 */ /* 0x002f220000100800 */
[----:B------:R-:W-:-:S02]  /*8ff0*/  ISETP.GT.AND P3, PT, R0, 0x67, PT ;  /* 0x000000670000780c */ /* 0x000fc40003f64270 */
[C---:B------:R-:W-:Y:S02]  /*9000*/  ISETP.GT.AND P4, PT, R0.reuse, 0x73, PT ;  /* 0x000000730000780c */ /* 0x040fe40003f84270 */
[----:B------:R-:W-:Y:S02]  /*9010*/  PRMT R28, RZ, 0x7610, R28 ;  /* 0x00007610ff1c7816 */ /* 0x000fe4000000001c */
[----:B------:R-:W-:Y:S02]  /*9020*/  ISETP.GT.AND P0, PT, R0, 0x68, PT ;  /* 0x000000680000780c */ /* 0x000fe40003f04270 */
[----:B------:R-:W-:-:S05]  /*9030*/  PRMT R6, RZ, 0x7610, R6 ;  /* 0x00007610ff067816 */ /* 0x000fca0000000006 */
[----:B0-----:R-:W-:Y:S02]  /*9040*/  @P3 IMAD.MOV.U32 R4, RZ, RZ, R13 ;  /* 0x000000ffff043224 */ /* 0x001fe400078e000d */
[----:B------:R-:W-:-:S05]  /*9050*/  @P3 IMAD.MOV.U32 R5, RZ, RZ, R14 ;  /* 0x000000ffff053224 */ /* 0x000fca00078e000e */
[----:B------:R2:W4:Y:S02]  /*9060*/  @P3 LDG.E.U8 R28, desc[UR6][R4.64] ;  /* 0x00000006041c3981 */ /* 0x000524000c1e1100 */
[----:B--2---:R-:W-:Y:S01]  /*9070*/  @P4 IMAD.MOV.U32 R5, RZ, RZ, R12 ;  /* 0x000000ffff054224 */ /* 0x004fe200078e000c */
[----:B------:R-:W-:Y:S01]  /*9080*/  PRMT R26, RZ, 0x7610, R26 ;  /* 0x00007610ff1a7816 */ /* 0x000fe2000000001a */
[----:B---3--:R0:W-:Y:S04]  /*9090*/  STL [R1+0x10a8], R7 ;  /* 0x0010a80701007387 */ /* 0x0081e80000100800 */
[----:B-----5:R1:W-:Y:S04]  /*90a0*/  STL [R1], R8 ;  /* 0x0000000801007387 */ /* 0x0203e80000100800 */
[----:B0-----:R-:W2:Y:S04]  /*90b0*/  LDL R7, [R1+0x4e0] ;  /* 0x0004e00001077983 */ /* 0x001ea80000100800 */
[----:B-1----:R-:W3:Y:S01]  /*90c0*/  LDL R8, [R1+0x4dc] ;  /* 0x0004dc0001087983 */ /* 0x002ee20000100800 */
[----:B----4-:R-:W-:-:S05]  /*90d0*/  @P4 IMAD.MOV.U32 R4, RZ, RZ, R11 ;  /* 0x000000ffff044224 */ /* 0x010fca00078e000b */
[----:B------:R-:W4:Y:S01]  /*90e0*/  @P4 LDG.E.U8 R6, desc[UR6][R4.64] ;  /* 0x0000000604064981 */ /* 0x000f22000c1e1100 */
[----:B------:R-:W-:Y:S02]  /*90f0*/  @P0 IMAD.MOV.U32 R11, RZ, RZ, R10 ;  /* 0x000000ffff0b0224 */ /* 0x000fe400078e000a */
[----:B------:R-:W-:-:S05]  /*9100*/  @P0 IMAD.MOV.U32 R10, RZ, RZ, R2 ;  /* 0x000000ffff0a0224 */ /* 0x000fca00078e0002 */
[----:B------:R3:W5:Y:S01]  /*9110*/  @P0 LDG.E.U8 R26, desc[UR6][R10.64] ;  /* 0x000000060a1a0981 */ /* 0x000762000c1e1100 */
[----:B------:R-:W-:-:S03]  /*9120*/  ISETP.GT.AND P1, PT, R0, 0x74, PT ;  /* 0x000000740000780c */ /* 0x000fc60003f24270 */
[----:B------:R-:W-:Y:S10]  /*9130*/  STL [R1+0x1094], R28 ;  /* 0x0010941c01007387 */ /* 0x000ff40000100800 */
[----:B---3--:R-:W-:-:S02]  /*9140*/  @P1 IMAD.MOV.U32 R11, RZ, RZ, R8 ;  /* 0x000000ffff0b1224 */ /* 0x008fc400078e0008 */
[----:B--2---:R-:W-:Y:S01]  /*9150*/  @P1 IMAD.MOV.U32 R10, RZ, RZ, R7 ;  /* 0x000000ffff0a1224 */ /* 0x004fe200078e0007 */
[----:B----4-:R0:W-:Y:S04]  /*9160*/  STL [R1+0x10b4], R6 ;  /* 0x0010b40601007387 */ /* 0x0101e80000100800 */
[----:B------:R-:W2:Y:S04]  /*9170*/  LDL R15, [R1+0x534] ;  /* 0x00053400010f7983 */ /* 0x000ea80000100800 */
[----:B------:R-:W3:Y:S04]  /*9180*/  LDL R14, [R1+0x538] ;  /* 0x00053800010e7983 */ /* 0x000ee80000100800 */
[----:B------:R-:W4:Y:S04]  /*9190*/  LDL R13, [R1+0x4d4] ;  /* 0x0004d400010d7983 */ /* 0x000f280000100800 */
[----:B------:R-:W4:Y:S04]  /*91a0*/  LDL R2, [R1+0x4d8] ;  /* 0x0004d80001027983 */ /* 0x000f280000100800 */
[----:B-----5:R-:W-:Y:S04]  /*91b0*/  STL [R1+0x1098], R26 ;  /* 0x0010981a01007387 */ /* 0x020fe80000100800 */
[----:B------:R-:W5:Y:S04]  /*91c0*/  LDL R12, [R1+0x52c] ;  /* 0x00052c00010c7983 */ /* 0x000f680000100800 */
[----:B------:R-:W5:Y:S04]  /*91d0*/  LDL R8, [R1+0x530] ;  /* 0x0005300001087983 */ /* 0x000f680000100800 */
[----:B------:R-:W5:Y:S04]  /*91e0*/  LDL R7, [R1+0x4cc] ;  /* 0x0004cc0001077983 */ /* 0x000f680000100800 */
[----:B0-----:R-:W5:Y:S01]  /*91f0*/  LDL R6, [R1+0x4d0] ;  /* 0x0004d00001067983 */ /* 0x001f620000100800 */
[----:B------:R-:W-:-:S02]  /*9200*/  ISETP.GT.AND P2, PT, R0, 0x69, PT ;  /* 0x000000690000780c */ /* 0x000fc40003f44270 */
[----:B------:R-:W-:Y:S02]  /*9210*/  PRMT R5, RZ, 0x7610, R5 ;  /* 0x00007610ff057816 */ /* 0x000fe40000000005 */
[C---:B------:R-:W-:Y:S02]  /*9220*/  ISETP.GT.AND P4, PT, R0.reuse, 0x75, PT ;  /* 0x000000750000780c */ /* 0x040fe40003f84270 */
[----:B------:R-:W-:Y:S02]  /*9230*/  ISETP.GT.AND P3, PT, R0, 0x6a, PT ;  /* 0x0000006a0000780c */ /* 0x000fe40003f64270 */
[----:B------:R2:W5:Y:S01]  /*9240*/  @P1 LDG.E.U8 R5, desc[UR6][R10.64] ;  /* 0x000000060a051981 */ /* 0x000562000c1e1100 */
[----:B------:R-:W-:Y:S02]  /*9250*/  PRMT R24, RZ, 0x7610, R24 ;  /* 0x00007610ff187816 */ /* 0x000fe40000000018 */
[----:B------:R-:W-:Y:S02]  /*9260*/  PRMT R4, RZ, 0x7610, R4 ;  /* 0x00007610ff047816 */ /* 0x000fe40000000004 */
[----:B------:R-:W-:-:S02]  /*9270*/  PRMT R20, RZ, 0x7610, R20 ;  /* 0x00007610ff147816 */ /* 0x000fc40000000014 */
[----:B------:R-:W-:Y:S02]  /*9280*/  ISETP.GT.AND P1, PT, R0, 0x76, PT ;  /* 0x000000760000780c */ /* 0x000fe40003f24270 */
[----:B------:R-:W-:Y:S01]  /*9290*/  PRMT R3, RZ, 0x7610, R3 ;  /* 0x00007610ff037816 */ /* 0x000fe20000000003 */
[----:B--2---:R-:W-:Y:S02]  /*92a0*/  @P2 IMAD.MOV.U32 R11, RZ, RZ, R15 ;  /* 0x000000ffff0b2224 */ /* 0x004fe400078e000f */
[----:B---3--:R-:W-:-:S05]  /*92b0*/  @P2 IMAD.MOV.U32 R10, RZ, RZ, R14 ;  /* 0x000000ffff0a2224 */ /* 0x008fca00078e000e */
[----:B------:R4:W2:Y:S02]  /*92c0*/  @P2 LDG.E.U8 R24, desc[UR6][R10.64] ;  /* 0x000000060a182981 */ /* 0x0008a4000c1e1100 */
[----:B----4-:R-:W-:Y:S02]  /*92d0*/  @P4 IMAD.MOV.U32 R10, RZ, RZ, R2 ;  /* 0x000000ffff0a4224 */ /* 0x010fe400078e0002 */
[----:B------:R-:W-:-:S05]  /*92e0*/  @P4 IMAD.MOV.U32 R11, RZ, RZ, R13 ;  /* 0x000000ffff0b4224 */ /* 0x000fca00078e000d */
[----:B------:R5:W3:Y:S02]  /*92f0*/  @P4 LDG.E.U8 R4, desc[UR6][R10.64] ;  /* 0x000000060a044981 */ /* 0x000ae4000c1e1100 */
[----:B-----5:R-:W-:Y:S02]  /*9300*/  @P3 IMAD.MOV.U32 R10, RZ, RZ, R8 ;  /* 0x000000ffff0a3224 */ /* 0x020fe400078e0008 */
[----:B------:R-:W-:-:S05]  /*9310*/  @P3 IMAD.MOV.U32 R11, RZ, RZ, R12 ;  /* 0x000000ffff0b3224 */ /* 0x000fca00078e000c */
[----:B------:R0:W4:Y:S02]  /*9320*/  @P3 LDG.E.U8 R20, desc[UR6][R10.64] ;  /* 0x000000060a143981 */ /* 0x000124000c1e1100 */
[----:B0-----:R-:W-:Y:S02]  /*9330*/  @P1 IMAD.MOV.U32 R10, RZ, RZ, R6 ;  /* 0x000000ffff0a1224 */ /* 0x001fe400078e0006 */
[----:B------:R-:W-:-:S05]  /*9340*/  @P1 IMAD.MOV.U32 R11, RZ, RZ, R7 ;  /* 0x000000ffff0b1224 */ /* 0x000fca00078e0007 */
[----:B------:R-:W5:Y:S04]  /*9350*/  @P1 LDG.E.U8 R3, desc[UR6][R10.64] ;  /* 0x000000060a031981 */ /* 0x000f68000c1e1100 */
[----:B------:R0:W-:Y:S04]  /*9360*/  STL [R1+0x10a4], R5 ;  /* 0x0010a40501007387 */ /* 0x0001e80000100800 */
[----:B--2---:R-:W-:Y:S04]  /*9370*/  STL [R1+0x109c], R24 ;  /* 0x00109c1801007387 */ /* 0x004fe80000100800 */
[----:B0-----:R-:W2:Y:S04]  /*9380*/  LDL R5, [R1+0x524] ;  /* 0x0005240001057983 */ /* 0x001ea80000100800 */
[----:B------:R-:W3:Y:S04]  /*9390*/  LDL R2, [R1+0x528] ;  /* 0x0005280001027983 */ /* 0x000ee80000100800 */
[----:B----4-:R-:W-:Y:S04]  /*93a0*/  STL [R1+0x1090], R20 ;  /* 0x0010901401007387 */ /* 0x010fe80000100800 */
[----:B------:R-:W4:Y:S04]  /*93b0*/  LDL R13, [R1+0x4c4] ;  /* 0x0004c400010d7983 */ /* 0x000f280000100800 */
[----:B------:R-:W4:Y:S04]  /*93c0*/  LDL R12, [R1+0x4c8] ;  /* 0x0004c800010c7983 */ /* 0x000f280000100800 */
[----:B------:R-:W4:Y:S04]  /*93d0*/  LDL R8, [R1+0x51c] ;  /* 0x00051c0001087983 */ /* 0x000f280000100800 */
[----:B------:R-:W4:Y:S04]  /*93e0*/  LDL R7, [R1+0x520] ;  /* 0x0005200001077983 */ /* 0x000f280000100800 */
[----:B-----5:R0:W-:Y:S04]  /*93f0*/  STL [R1+0x10a0], R3 ;  /* 0x0010a00301007387 */ /* 0x0201e80000100800 */
[----:B------:R-:W5:Y:S04]  /*9400*/  LDL R15, [R1+0x514] ;  /* 0x00051400010f7983 */ /* 0x000f680000100800 */
[----:B------:R-:W5:Y:S01]  /*9410*/  LDL R14, [R1+0x518] ;  /* 0x00051800010e7983 */ /* 0x000f620000100800 */
[----:B------:R-:W-:-:S02]  /*9420*/  ISETP.GT.AND P0, PT, R0, 0x6b, PT ;  /* 0x0000006b0000780c */ /* 0x000fc40003f04270 */
[C---:B------:R-:W-:Y:S01]  /*9430*/  ISETP.GT.AND P3, PT, R0.reuse, 0x77, PT ;  /* 0x000000770000780c */ /* 0x040fe20003f64270 */
[----:B------:R-:W5:Y:S01]  /*9440*/  LDL R6, [R1+0x4bc] ;  /* 0x0004bc0001067983 */ /* 0x000f620000100800 */
[----:B------:R-:W-:Y:S02]  /*9450*/  ISETP.GT.AND P2, PT, R0, 0x6c, PT ;  /* 0x0000006c0000780c */ /* 0x000fe40003f44270 */
[----:B------:R-:W-:Y:S01]  /*9460*/  PRMT R9, RZ, 0x7610, R9 ;  /* 0x00007610ff097816 */ /* 0x000fe20000000009 */
[----:B0-----:R-:W5:Y:S01]  /*9470*/  LDL R3, [R1+0x4b4] ;  /* 0x0004b40001037983 */ /* 0x001f620000100800 */
[----:B------:R-:W-:-:S05]  /*9480*/  PRMT R18, RZ, 0x7610, R18 ;  /* 0x00007610ff127816 */ /* 0x000fca0000000012 */
[----:B--2---:R-:W-:Y:S02]  /*9490*/  @P0 IMAD.MOV.U32 R11, RZ, RZ, R5 ;  /* 0x000000ffff0b0224 */ /* 0x004fe400078e0005 */
[----:B------:R-:W2:Y:S01]  /*94a0*/  LDL R5, [R1+0x4c0] ;  /* 0x0004c00001057983 */ /* 0x000ea20000100800 */
[----:B---3--:R-:W-:-:S03]  /*94b0*/  @P0 IMAD.MOV.U32 R10, RZ, RZ, R2 ;  /* 0x000000ffff0a0224 */ /* 0x008fc600078e0002 */
[----:B------:R-:W3:Y:S04]  /*94c0*/  LDL R2, [R1+0x4b8] ;  /* 0x0004b80001027983 */ /* 0x000ee80000100800 */
[----:B------:R-:W3:Y:S01]  /*94d0*/  @P0 LDG.E.U8 R18, desc[UR6][R10.64] ;  /* 0x000000060a120981 */ /* 0x000ee2000c1e1100 */
[----:B------:R-:W-:-:S03]  /*94e0*/  ISETP.GT.AND P0, PT, R0, 0x6d, PT ;  /* 0x0000006d0000780c */ /* 0x000fc60003f04270 */
[----:B----4-:R0:W4:Y:S02]  /*94f0*/  @P3 LDG.E.U8 R9, desc[UR6][R12.64] ;  /* 0x000000060c093981 */ /* 0x010124000c1e1100 */
[----:B0-----:R-:W-:Y:S02]  /*9500*/  @P2 IMAD.MOV.U32 R12, RZ, RZ, R7 ;  /* 0x000000ffff0c2224 */ /* 0x001fe400078e0007 */
[----:B------:R-:W-:Y:S01]  /*9510*/  @P2 IMAD.MOV.U32 R13, RZ, RZ, R8 ;  /* 0x000000ffff0d2224 */ /* 0x000fe200078e0008 */
[----:B------:R-:W4:Y:S04]  /*9520*/  LDL R7, [R1+0x510] ;  /* 0x0005100001077983 */ /* 0x000f280000100800 */
[----:B------:R-:W4:Y:S01]  /*9530*/  LDL R8, [R1+0x50c] ;  /* 0x00050c0001087983 */ /* 0x000f220000100800 */
[----:B------:R-:W-:-:S06]  /*9540*/  PRMT R11, RZ, 0x7610, R11 ;  /* 0x00007610ff0b7816 */ /* 0x000fcc000000000b */
[----:B-----5:R-:W5:Y:S01]  /*9550*/  @P0 LDG.E.U8 R11, desc[UR6][R14.64] ;  /* 0x000000060e0b0981 */ /* 0x020f62000c1e1100 */
[C---:B------:R-:W-:Y:S02]  /*9560*/  ISETP.GT.AND P4, PT, R0.reuse, 0x78, PT ;  /* 0x000000780000780c */ /* 0x040fe40003f84270 */
[----:B------:R-:W-:Y:S02]  /*9570*/  PRMT R16, RZ, 0x7610, R16 ;  /* 0x00007610ff107816 */ /* 0x000fe40000000010 */
[C---:B------:R-:W-:Y:S02]  /*9580*/  ISETP.GT.AND P5, PT, R0.reuse, 0x79, PT ;  /* 0x000000790000780c */ /* 0x040fe40003fa4270 */
[----:B------:R-:W-:Y:S02]  /*9590*/  PRMT R10, RZ, 0x7610, R10 ;  /* 0x00007610ff0a7816 */ /* 0x000fe4000000000a */
[----:B------:R0:W5:Y:S01]  /*95a0*/  @P2 LDG.E.U8 R16, desc[UR6][R12.64] ;  /* 0x000000060c102981 */ /* 0x000162000c1e1100 */
[----:B------:R-:W-:-:S04]  /*95b0*/  ISETP.GT.AND P1, PT, R0, 0x6e, PT ;  /* 0x0000006e0000780c */ /* 0x000fc80003f24270 */
[----:B0-----:R-:W-:-:S04]  /*95c0*/  @P4 IMAD.MOV.U32 R13, RZ, RZ, R6 ;  /* 0x000000ffff0d4224 */ /* 0x001fc800078e0006 */
[----:B------:R-:W-:Y:S01]  /*95d0*/  @P5 IMAD.MOV.U32 R15, RZ, RZ, R3 ;  /* 0x000000ffff0f5224 */ /* 0x000fe200078e0003 */
[----:B------:R-:W5:Y:S01]  /*95e0*/  LDL R6, [R1+0x4ac] ;  /* 0x0004ac0001067983 */ /* 0x000f620000100800 */
[----:B--2---:R-:W-:-:S03]  /*95f0*/  @P4 IMAD.MOV.U32 R12, RZ, RZ, R5 ;  /* 0x000000ffff0c4224 */ /* 0x004fc600078e0005 */
[----:B------:R-:W2:Y:S01]  /*9600*/  LDL R5, [R1+0x4b0] ;  /* 0x0004b00001057983 */ /* 0x000ea20000100800 */
[----:B---3--:R-:W-:-:S03]  /*9610*/  @P5 IMAD.MOV.U32 R14, RZ, RZ, R2 ;  /* 0x000000ffff0e5224 */ /* 0x008fc600078e0002 */
[----:B------:R0:W3:Y:S02]  /*9620*/  @P4 LDG.E.U8 R10, desc[UR6][R12.64] ;  /* 0x000000060c0a4981 */ /* 0x0000e4000c1e1100 */
[----:B0-----:R-:W-:Y:S02]  /*9630*/  PRMT R12, RZ, 0x7610, R12 ;  /* 0x00007610ff0c7816 */ /* 0x001fe4000000000c */
[----:B------:R-:W-:-:S04]  /*9640*/  PRMT R13, RZ, 0x7610, R13 ;  /* 0x00007610ff0d7816 */ /* 0x000fc8000000000d */
[----:B------:R4:W3:Y:S02]  /*9650*/  @P5 LDG.E.U8 R12, desc[UR6][R14.64] ;  /* 0x000000060e0c5981 */ /* 0x0008e4000c1e1100 */
[----:B----4-:R-:W-:Y:S02]  /*9660*/  @P1 IMAD.MOV.U32 R14, RZ, RZ, R7 ;  /* 0x000000ffff0e1224 */ /* 0x010fe400078e0007 */
[----:B------:R-:W-:-:S05]  /*9670*/  @P1 IMAD.MOV.U32 R15, RZ, RZ, R8 ;  /* 0x000000ffff0f1224 */ /* 0x000fca00078e0008 */
[----:B------:R0:W4:Y:S04]  /*9680*/  @P1 LDG.E.U8 R13, desc[UR6][R14.64] ;  /* 0x000000060e0d1981 */ /* 0x000128000c1e1100 */
[----:B-----5:R1:W-:Y:S04]  /*9690*/  STL [R1+0x1088], R11 ;  /* 0x0010880b01007387 */ /* 0x0203e80000100800 */
[----:B------:R-:W5:Y:S04]  /*96a0*/  LDL R2, [R1+0x4a8] ;  /* 0x0004a80001027983 */ /* 0x000f680000100800 */
[----:B------:R-:W3:Y:S04]  /*96b0*/  LDL R3, [R1+0x4a4] ;  /* 0x0004a40001037983 */ /* 0x000ee80000100800 */
[----:B------:R-:W3:Y:S04]  /*96c0*/  LDL R24, [R1+0x49c] ;  /* 0x00049c0001187983 */ /* 0x000ee80000100800 */
[----:B------:R-:W3:Y:S01]  /*96d0*/  LDL R20, [R1+0x4a0] ;  /* 0x0004a00001147983 */ /* 0x000ee20000100800 */
[----:B------:R-:W-:-:S02]  /*96e0*/  ISETP.GT.AND P0, PT, R0, 0x7a, PT ;  /* 0x0000007a0000780c */ /* 0x000fc40003f04270 */
[----:B------:R-:W-:Y:S02]  /*96f0*/  ISETP.GT.AND P1, PT, R0, 0x7b, PT ;  /* 0x0000007b0000780c */ /* 0x000fe40003f24270 */
[----:B------:R-:W-:-:S09]  /*9700*/  PRMT R17, RZ, 0x7610, R17 ;  /* 0x00007610ff117816 */ /* 0x000fd20000000011 */
[----:B0-----:R-:W-:Y:S02]  /*9710*/  @P0 IMAD.MOV.U32 R15, RZ, RZ, R6 ;  /* 0x000000ffff0f0224 */ /* 0x001fe400078e0006 */
[----:B--2---:R-:W-:-:S05]  /*9720*/  @P0 IMAD.MOV.U32 R14, RZ, RZ, R5 ;  /* 0x000000ffff0e0224 */ /* 0x004fca00078e0005 */
[----:B------:R5:W2:Y:S04]  /*9730*/  @P0 LDG.E.U8 R17, desc[UR6][R14.64] ;  /* 0x000000060e110981 */ /* 0x000aa8000c1e1100 */
[----:B----4-:R0:W-:Y:S04]  /*9740*/  STL [R1+0x108c], R13 ;  /* 0x00108c0d01007387 */ /* 0x0101e80000100800 */
[----:B-1----:R-:W4:Y:S04]  /*9750*/  LDL R11, [R1+0x498] ;  /* 0x00049800010b7983 */ /* 0x002f280000100800 */
[----:B------:R-:W2:Y:S04]  /*9760*/  LDL R8, [R1+0x48c] ;  /* 0x00048c0001087983 */ /* 0x000ea80000100800 */
[----:B0-----:R-:W2:Y:S04]  /*9770*/  LDL R13, [R1+0x494] ;  /* 0x00049400010d7983 */ /* 0x001ea80000100800 */
[----:B------:R-:W2:Y:S04]  /*9780*/  LDL R7, [R1+0x490] ;  /* 0x0004900001077983 */ /* 0x000ea80000100800 */
[----:B------:R-:W2:Y:S04]  /*9790*/  LDL R6, [R1+0x504] ;  /* 0x0005040001067983 */ /* 0x000ea80000100800 */
[----:B------:R-:W2:Y:S01]  /*97a0*/  LDL R5, [R1+0x508] ;  /* 0x0005080001057983 */ /* 0x000ea20000100800 */
[----:B-----5:R-:W-:-:S03]  /*97b0*/  @P1 IMAD.MOV.U32 R14, RZ, RZ, R2 ;  /* 0x000000ffff0e1224 */ /* 0x020fc600078e0002 */
[----:B------:R-:W5:Y:S01]  /*97c0*/  LDL R2, [R1+0x488] ;  /* 0x0004880001027983 */ /* 0x000f620000100800 */
[----:B---3--:R-:W-:-:S03]  /*97d0*/  @P1 IMAD.MOV.U32 R15, RZ, RZ, R3 ;  /* 0x000000ffff0f1224 */ /* 0x008fc600078e0003 */
[----:B------:R-:W3:Y:S01]  /*97e0*/  LDL R3, [R1+0x484] ;  /* 0x0004840001037983 */ /* 0x000ee20000100800 */
[----:B------:R-:W-:Y:S02]  /*97f0*/  PRMT R19, RZ, 0x7610, R19 ;  /* 0x00007610ff137816 */ /* 0x000fe40000000013 */
[----:B------:R-:W-:-:S04]  /*9800*/  ISETP.GT.AND P0, PT, R0, 0x7c, PT ;  /* 0x0000007c0000780c */ /* 0x000fc80003f04270 */
[----:B------:R0:W3:Y:S01]  /*9810*/  @P1 LDG.E.U8 R19, desc[UR6][R14.64] ;  /* 0x000000060e131981 */ /* 0x0000e2000c1e1100 */
[C---:B------:R-:W-:Y:S02]  /*9820*/  ISETP.GT.AND P1, PT, R0.reuse, 0x7d, PT ;  /* 0x0000007d0000780c */ /* 0x040fe40003f24270 */
[----:B------:R-:W-:Y:S02]  /*9830*/  PRMT R21, RZ, 0x7610, R21 ;  /* 0x00007610ff157816 */ /* 0x000fe40000000015 */
[----:B------:R-:W-:-:S04]  /*9840*/  ISETP.GT.AND P2, PT, R0, 0x7e, PT ;  /* 0x0000007e0000780c */ /* 0x000fc80003f44270 */
[----:B0-----:R-:W-:Y:S02]  /*9850*/  @P0 IMAD.MOV.U32 R14, RZ, RZ, R20 ;  /* 0x000000ffff0e0224 */ /* 0x001fe400078e0014 */
[----:B------:R-:W-:Y:S01]  /*9860*/  @P0 IMAD.MOV.U32 R15, RZ, RZ, R24 ;  /* 0x000000ffff0f0224 */ /* 0x000fe200078e0018 */
[----:B------:R-:W-:-:S04]  /*9870*/  PRMT R22, RZ, 0x7610, R22 ;  /* 0x00007610ff167816 */ /* 0x000fc80000000016 */
[----:B------:R4:W3:Y:S01]  /*9880*/  @P0 LDG.E.U8 R21, desc[UR6][R14.64] ;  /* 0x000000060e150981 */ /* 0x0008e2000c1e1100 */
[----:B------:R-:W-:Y:S02]  /*9890*/  ISETP.GT.AND P0, PT, R0, 0x6f, PT ;  /* 0x0000006f0000780c */ /* 0x000fe40003f04270 */
[----:B------:R-:W-:Y:S02]  /*98a0*/  PRMT R23, RZ, 0x7610, R23 ;  /* 0x00007610ff177816 */ /* 0x000fe40000000017 */
[----:B------:R-:W-:Y:S01]  /*98b0*/  PRMT R25, RZ, 0x7610, R25 ;  /* 0x00007610ff197816 */ /* 0x000fe20000000019 */
[----:B----4-:R-:W-:Y:S02]  /*98c0*/  @P1 IMAD.MOV.U32 R14, RZ, RZ, R11 ;  /* 0x000000ffff0e1224 */ /* 0x010fe400078e000b */
[----:B--2---:R-:W-:-:S05]  /*98d0*/  @P1 IMAD.MOV.U32 R15, RZ, RZ, R13 ;  /* 0x000000ffff0f1224 */ /* 0x004fca00078e000d */
[----:B------:R0:W2:Y:S01]  /*98e0*/  @P1 LDG.E.U8 R22, desc[UR6][R14.64] ;  /* 0x000000060e161981 */ /* 0x0000a2000c1e1100 */
[----:B------:R-:W-:Y:S01]  /*98f0*/  ISETP.GT.AND P1, PT, R0, 0x7f, PT ;  /* 0x0000007f0000780c */ /* 0x000fe20003f24270 */
[----:B0-----:R-:W-:Y:S02]  /*9900*/  @P2 IMAD.MOV.U32 R14, RZ, RZ, R7 ;  /* 0x000000ffff0e2224 */ /* 0x001fe400078e0007 */
[----:B------:R-:W-:-:S05]  /*9910*/  @P2 IMAD.MOV.U32 R15, RZ, RZ, R8 ;  /* 0x000000ffff0f2224 */ /* 0x000fca00078e0008 */
[----:B------:R0:W4:Y:S02]  /*9920*/  @P2 LDG.E.U8 R23, desc[UR6][R14.64] ;  /* 0x000000060e172981 */ /* 0x000124000c1e1100 */
[----:B0-----:R-:W-:Y:S02]  /*9930*/  @P0 IMAD.MOV.U32 R14, RZ, RZ, R5 ;  /* 0x000000ffff0e0224 */ /* 0x001fe400078e0005 */
[----:B------:R-:W-:Y:S01]  /*9940*/  @P0 IMAD.MOV.U32 R15, RZ, RZ, R6 ;  /* 0x000000ffff0f0224 */ /* 0x000fe200078e0006 */
[----:B------:R-:W2:Y:S04]  /*9950*/  LDL.LU R5, [R1+0x2a4] ;  /* 0x0002a40001057983 */ /* 0x000ea80000300800 */
[----:B------:R5:W4:Y:S04]  /*9960*/  @P0 LDG.E.U8 R25, desc[UR6][R14.64] ;  /* 0x000000060e190981 */ /* 0x000b28000c1e1100 */
[----:B------:R-:W4:Y:S04]  /*9970*/  LDL.LU R6, [R1+0x264] ;  /* 0x0002640001067983 */ /* 0x000f280000300800 */
[----:B------:R-:W4:Y:S01]  /*9980*/  LDL.LU R28, [R1+0x118] ;  /* 0x00011800011c7983 */ /* 0x000f220000300800 */
[----:B-----5:R-:W-:-:S03]  /*9990*/  @P1 IMAD.MOV.U32 R14, RZ, RZ, R2 ;  /* 0x000000ffff0e1224 */ /* 0x020fc600078e0002 */
[----:B------:R-:W5:Y:S01]  /*99a0*/  LDL.LU R2, [R1+0xd8] ;  /* 0x0000d80001027983 */ /* 0x000f620000300800 */
[----:B------:R-:W0:Y:S01]  /*99b0*/  S2R R29, SR_TID.X ;  /* 0x00000000001d7919 */ /* 0x000e220000002100 */
[----:B------:R-:W-:Y:S01]  /*99c0*/  PRMT R27, RZ, 0x7610, R27 ;  /* 0x00007610ff1b7816 */ /* 0x000fe2000000001b */
[----:B---3--:R-:W-:Y:S01]  /*99d0*/  @P1 IMAD.MOV.U32 R15, RZ, RZ, R3 ;  /* 0x000000ffff0f1224 */ /* 0x008fe200078e0003 */
[----:B------:R-:W1:Y:S01]  /*99e0*/  S2UR UR5, SR_CgaCtaId ;  /* 0x00000000000579c3 */ /* 0x000e620000008800 */
[----:B------:R-:W3:Y:S04]  /*99f0*/  LDL.LU R20, [R1+0x18] ;  /* 0x0000180001147983 */ /* 0x000ee80000300800 */
[----:B------:R0:W3:Y:S01]  /*9a00*/  @P1 LDG.E.U8 R27, desc[UR6][R14.64] ;  /* 0x000000060e1b1981 */ /* 0x0000e2000c1e1100 */
[----:B------:R-:W-:-:S03]  /*9a10*/  UMOV UR4, 0x400 ;  /* 0x0000040000047882 */ /* 0x000fc60000000000 */
[----:B------:R-:W3:Y:S04]  /*9a20*/  LDL.LU R8, [R1+0x2a0] ;  /* 0x0002a00001087983 */ /* 0x000ee80000300800 */
[----:B------:R-:W3:Y:S04]  /*9a30*/  LDL.LU R13, [R1+0xd4] ;  /* 0x0000d400010d7983 */ /* 0x000ee80000300800 */
[----:B------:R-:W3:Y:S04]  /*9a40*/  LDL.LU R11, [R1+0x94] ;  /* 0x00009400010b7983 */ /* 0x000ee80000300800 */
[----:B------:R-:W3:Y:S01]  /*9a50*/  LDL.LU R3, [R1+0x54] ;  /* 0x0000540001037983 */ /* 0x000ee20000300800 */
[----:B0-----:R-:W-:-:S02]  /*9a60*/  LOP3.LUT R14, R29, 0x7f, RZ, 0xc0, !PT ;  /* 0x0000007f1d0e7812 */ /* 0x001fc400078ec0ff */
[C---:B------:R-:W-:Y:S01]  /*9a70*/  LOP3.LUT R15, R29.reuse, 0x7, RZ, 0xc0, !PT ;  /* 0x000000071d0f7812 */ /* 0x040fe200078ec0ff */
[C---:B------:R-:W-:Y:S01]  /*9a80*/  IMAD.SHL.U32 R7, R29.reuse, 0x20, RZ ;  /* 0x000000201d077824 */ /* 0x040fe200078e00ff */
[----:B------:R-:W-:Y:S01]  /*9a90*/  BAR.SYNC.DEFER_BLOCKING 0x0 ;  /* 0x0000000000007b1d */ /* 0x000fe20000010000 */
[----:B------:R-:W-:Y:S01]  /*9aa0*/  ISETP.GE.AND P0, PT, R14, R0, PT ;  /* 0x000000000e00720c */ /* 0x000fe20003f06270 */
[C---:B------:R-:W-:Y:S01]  /*9ab0*/  IMAD.SHL.U32 R0, R29.reuse, 0x2, RZ ;  /* 0x000000021d007824 */ /* 0x040fe200078e00ff */
[----:B------:R-:W-:Y:S01]  /*9ac0*/  LOP3.LUT R14, R29, 0x3, RZ, 0xc0, !PT ;  /* 0x000000031d0e7812 */ /* 0x000fe200078ec0ff */
[----:B------:R-:W-:-:S04]  /*9ad0*/  IMAD R15, R15, 0x90, RZ ;  /* 0x000000900f0f7824 */ /* 0x000fc800078e02ff */
[----:B------:R-:W-:Y:S01]  /*9ae0*/  IMAD R14, R14, 0x820, RZ ;  /* 0x000008200e0e7824 */ /* 0x000fe200078e02ff */
[----:B------:R-:W-:Y:S01]  /*9af0*/  LOP3.LUT R15, R15, 0x30, R0, 0x78, !PT ;  /* 0x000000300f0f7812 */ /* 0x000fe200078e7800 */
[----:B-1----:R-:W-:Y:S01]  /*9b00*/  ULEA UR4, UR5, UR4, 0x18 ;  /* 0x0000000405047291 */ /* 0x002fe2000f8ec0ff */
[----:B------:R-:W-:Y:S01]  /*9b10*/  SHF.R.U32.HI R0, RZ, 0x2, R29 ;  /* 0x00000002ff007819 */ /* 0x000fe2000001161d */
[----:B------:R-:W3:Y:S03]  /*9b20*/  LDL.LU R24, [R1+0x14] ;  /* 0x0000140001187983 */ /* 0x000ee60000300800 */
[----:B------:R-:W-:Y:S02]  /*9b30*/  LOP3.LUT R14, R14, 0x77, R0, 0x78, !PT ;  /* 0x000000770e0e7812 */ /* 0x000fe400078e7800 */
[----:B------:R-:W-:-:S04]  /*9b40*/  LOP3.LUT R0, R29, 0x180, RZ, 0xc0, !PT ;  /* 0x000001801d007812 */ /* 0x000fc800078ec0ff */
[----:B------:R-:W-:-:S04]  /*9b50*/  SHF.R.U32.HI R0, RZ, 0x3, R0 ;  /* 0x00000003ff007819 */ /* 0x000fc80000011600 */
[----:B------:R-:W-:Y:S02]  /*9b60*/  LOP3.LUT R0, R0, 0x1ff, R29, 0x78, !PT ;  /* 0x000001ff00007812 */ /* 0x000fe400078e781d */
[----:B------:R-:W-:Y:S02]  /*9b70*/  LOP3.LUT R26, R15, 0x400, R7, 0xf8, !PT ;  /* 0x000004000f1a7812 */ /* 0x000fe400078ef807 */
[----:B------:R-:W-:Y:S01]  /*9b80*/  LOP3.LUT R29, R29, 0x1ff, RZ, 0xc0, !PT ;  /* 0x000001ff1d1d7812 */ /* 0x000fe200078ec0ff */
[----:B------:R0:W-:Y:S04]  /*9b90*/  STL [R1+0x1024], R0 ;  /* 0x0010240001007387 */ /* 0x0001e80000100800 */
[----:B0-----:R-:W3:Y:S04]  /*9ba0*/  LDL.LU R0, [R1+0x58] ;  /* 0x0000580001007983 */ /* 0x001ee80000300800 */
[----:B------:R-:W3:Y:S04]  /*9bb0*/  LDL.LU R15, [R1+0x98] ;  /* 0x00009800010f7983 */ /* 0x000ee80000300800 */
[----:B------:R-:W3:Y:S04]  /*9bc0*/  LDL.LU R7, [R1+0x29c] ;  /* 0x00029c0001077983 */ /* 0x000ee80000300800 */
[----:B------:R0:W-:Y:S04]  /*9bd0*/  STL [R1+0x1a8], R26 ;  /* 0x0001a81a01007387 */ /* 0x0001e80000100800 */
[----:B0-----:R-:W3:Y:S04]  /*9be0*/  LDL.LU R26, [R1+0x25c] ;  /* 0x00025c00011a7983 */ /* 0x001ee80000300800 */
[----:B--2---:R0:W-:Y:S04]  /*9bf0*/  STS.U8 [R29+UR4], R5 ;  /* 0x000000051d007988 */ /* 0x0041e80008000004 */
[----:B----4-:R1:W-:Y:S04]  /*9c00*/  STS.U8 [R29+UR4+0x2000], R6 ;  /* 0x002000061d007988 */ /* 0x0103e80008000004 */
[----:B0-----:R-:W2:Y:S04]  /*9c10*/  LDL.LU R5, [R1+0xd0] ;  /* 0x0000d00001057983 */ /* 0x001ea80000300800 */
[----:B------:R0:W-:Y:S04]  /*9c20*/  STS.U8 [R29+UR4+0x4000], R28 ;  /* 0x0040001c1d007988 */ /* 0x0001e80008000004 */
[----:B-1----:R-:W4:Y:S04]  /*9c30*/  LDL.LU R6, [R1+0x10b4] ;  /* 0x0010b40001067983 */ /* 0x002f280000300800 */
[----:B-----5:R1:W-:Y:S04]  /*9c40*/  STS.U8 [R29+UR4+0x6000], R2 ;  /* 0x006000021d007988 */ /* 0x0203e80008000004 */
[----:B0-----:R-:W5:Y:S04]  /*9c50*/  LDL.LU R28, [R1+0x90] ;  /* 0x00009000011c7983 */ /* 0x001f680000300800 */
[----:B-1----:R-:W2:Y:S04]  /*9c60*/  LDL.LU R2, [R1+0x10b0] ;  /* 0x0010b00001027983 */ /* 0x002ea80000300800 */
[----:B---3--:R-:W-:Y:S04]  /*9c70*/  STS.U8 [R29+UR4+0xc000], R20 ;  /* 0x00c000141d007988 */ /* 0x008fe80008000004 */
[----:B------:R0:W-:Y:S04]  /*9c80*/  STS.U8 [R29+UR4+0xa000], R0 ;  /* 0x00a000001d007988 */ /* 0x0001e80008000004 */
[----:B------:R1:W-:Y:S04]  /*9c90*/  STS.U8 [R29+UR4+0x8000], R15 ;  /* 0x0080000f1d007988 */ /* 0x0003e80008000004 */
[----:B0-----:R-:W3:Y:S04]  /*9ca0*/  LDL.LU R0, [R1+0x298] ;  /* 0x0002980001007983 */ /* 0x001ee80000300800 */
[----:B------:R-:W3:Y:S01]  /*9cb0*/  LDL.LU R20, [R1+0xcc] ;  /* 0x0000cc0001147983 */ /* 0x000ee20000300800 */
[----:B-1----:R-:W-:-:S03]  /*9cc0*/  LOP3.LUT R15, R29, 0x8, RZ, 0x3c, !PT ;  /* 0x000000081d0f7812 */ /* 0x002fc600078e3cff */
[----:B--2---:R0:W-:Y:S04]  /*9cd0*/  STS.U8 [R29+UR4+0xe000], R2 ;  /* 0x00e000021d007988 */ /* 0x0041e80008000004 */
[----:B0-----:R-:W2:Y:S04]  /*9ce0*/  LDL.LU R2, [R1+0x114] ;  /* 0x0001140001027983 */ /* 0x001ea80000300800 */
[----:B------:R-:W2:Y:S04]  /*9cf0*/  LDL.LU R29, [R1+0x260] ;  /* 0x00026000011d7983 */ /* 0x000ea80000300800 */
[----:B------:R0:W-:Y:S04]  /*9d00*/  STS.U8 [R15+UR4+0x200], R8 ;  /* 0x000200080f007988 */ /* 0x0001e80008000004 */
[----:B------:R1:W-:Y:S04]  /*9d10*/  STS.U8 [R15+UR4+0x6200], R13 ;  /* 0x0062000d0f007988 */ /* 0x0003e80008000004 */
[----:B0-----:R-:W3:Y:S04]  /*9d20*/  LDL.LU R8, [R1+0x10ac] ;  /* 0x0010ac0001087983 */ /* 0x001ee80000300800 */
[----:B-1----:R-:W3:Y:S04]  /*9d30*/  LDL.LU R13, [R1+0x4c] ;  /* 0x00004c00010d7983 */ /* 0x002ee80000300800 */
[----:B------:R0:W-:Y:S04]  /*9d40*/  STS.U8 [R15+UR4+0x8200], R11 ;  /* 0x0082000b0f007988 */ /* 0x0001e80008000004 */
[----:B0-----:R-:W3:Y:S04]  /*9d50*/  LDL.LU R11, [R1+0xc] ;  /* 0x00000c00010b7983 */ /* 0x001ee80000300800 */
[----:B--2---:R0:W-:Y:S02]  /*9d60*/  STS.U8 [R15+UR4+0x2200], R29 ;  /* 0x0022001d0f007988 */ /* 0x0041e40008000004 */
[----:B0-----:R-:W0:Y:S02]  /*9d70*/  S2R R29, SR_TID.X ;  /* 0x00000000001d7919 */ /* 0x001e240000002100 */
[----:B------:R1:W-:Y:S01]  /*9d80*/  STS.U8 [R15+UR4+0x4200], R2 ;  /* 0x004200020f007988 */ /* 0x0003e20008000004 */
[----:B0-----:R-:W-:-:S04]  /*9d90*/  LOP3.LUT R29, R29, 0x1ff, RZ, 0xc0, !PT ;  /* 0x000001ff1d1d7812 */ /* 0x001fc800078ec0ff */
[----:B-1----:R-:W-:Y:S02]  /*9da0*/  LOP3.LUT R2, R29, 0x10, RZ, 0x3c, !PT ;  /* 0x000000101d027812 */ /* 0x002fe400078e3cff */
[----:B------:R-:W2:Y:S04]  /*9db0*/  LDL.LU R29, [R1+0x110] ;  /* 0x00011000011d7983 */ /* 0x000ea80000300800 */
[----:B------:R0:W-:Y:S04]  /*9dc0*/  STS.U8 [R15+UR4+0xa200], R3 ;  /* 0x00a200030f007988 */ /* 0x0001e80008000004 */
[----:B------:R1:W-:Y:S04]  /*9dd0*/  STS.U8 [R15+UR4+0xc200], R24 ;  /* 0x00c200180f007988 */ /* 0x0003e80008000004 */
[----:B---3--:R3:W-:Y:S04]  /*9de0*/  STS.U8 [R15+UR4+0xe200], R8 ;  /* 0x00e200080f007988 */ /* 0x0087e80008000004 */
[----:B0-----:R-:W4:Y:S04]  /*9df0*/  LDL.LU R3, [R1+0x294] ;  /* 0x0002940001037983 */ /* 0x001f280000300800 */
[----:B-1----:R-:W4:Y:S04]  /*9e00*/  LDL.LU R24, [R1+0x254] ;  /* 0x0002540001187983 */ /* 0x002f280000300800 */
[----:B---3--:R-:W3:Y:S04]  /*9e10*/  LDL.LU R8, [R1+0x50] ;  /* 0x0000500001087983 */ /* 0x008ee80000300800 */
[----:B------:R-:W3:Y:S04]  /*9e20*/  LDL.LU R15, [R1+0x10c] ;  /* 0x00010c00010f7983 */ /* 0x000ee80000300800 */
[----:B------:R0:W-:Y:S04]  /*9e30*/  STS.U8 [R2+UR4+0x400], R7 ;  /* 0x0004000702007988 */ /* 0x0001e80008000004 */
[----:B------:R1:W-:Y:S04]  /*9e40*/  STS.U8 [R2+UR4+0x2400], R26 ;  /* 0x0024001a02007988 */ /* 0x0003e80008000004 */
[----:B------:R5:W-:Y:S04]  /*9e50*/  STS.U8 [R2+UR4+0x6400], R5 ;  /* 0x0064000502007988 */ /* 0x000be80008000004 */
[----:B0-----:R-:W4:Y:S04]  /*9e60*/  LDL.LU R7, [R1+0x10a8] ;  /* 0x0010a80001077983 */ /* 0x001f280000300800 */
[----:B-1----:R-:W4:Y:S04]  /*9e70*/  LDL.LU R26, [R1+0x108] ;  /* 0x00010800011a7983 */ /* 0x002f280000300800 */
[----:B-----5:R-:W5:Y:S04]  /*9e80*/  LDL.LU R5, [R1+0x88] ;  /* 0x0000880001057983 */ /* 0x020f680000300800 */
[----:B--2---:R0:W-:Y:S04]  /*9e90*/  STS.U8 [R2+UR4+0x4400], R29 ;  /* 0x0044001d02007988 */ /* 0x0041e80008000004 */
[----:B0-----:R-:W2:Y:S04]  /*9ea0*/  LDL.LU R29, [R1+0x10] ;  /* 0x00001000011d7983 */ /* 0x001ea80000300800 */
[----:B------:R0:W-:Y:S04]  /*9eb0*/  STS.U8 [R2+UR4+0x8400], R28 ;  /* 0x0084001c02007988 */ /* 0x0001e80008000004 */
[----:B0-----:R-:W5:Y:S04]  /*9ec0*/  LDL.LU R28, [R1+0x8] ;  /* 0x00000800011c7983 */ /* 0x001f680000300800 */
[----:B---3--:R0:W-:Y:S04]  /*9ed0*/  STS.U8 [R2+UR4+0xa400], R8 ;  /* 0x00a4000802007988 */ /* 0x0081e80008000004 */
[----:B----4-:R-:W-:Y:S01]  /*9ee0*/  STS.U8 [R2+UR4+0xe400], R7 ;  /* 0x00e4000702007988 */ /* 0x010fe20008000004 */
[----:B0-----:R-:W0:Y:S03]  /*9ef0*/  S2R R8, SR_TID.X ;  /* 0x0000000000087919 */ /* 0x001e260000002100 */
[----:B--2---:R1:W-:Y:S04]  /*9f00*/  STS.U8 [R2+UR4+0xc400], R29 ;  /* 0x00c4001d02007988 */ /* 0x0043e80008000004 */
[----:B-1----:R-:W2:Y:S01]  /*9f10*/  LDL.LU R2, [R1+0x258] ;  /* 0x0002580001027983 */ /* 0x002ea20000300800 */
[----:B------:R-:W1:Y:S01]  /*9f20*/  S2R R29, SR_TID.X ;  /* 0x00000000001d7919 */ /* 0x000e620000002100 */
[----:B0-----:R-:W-:-:S02]  /*9f30*/  LOP3.LUT R8, R8, 0x1ff, RZ, 0xc0, !PT ;  /* 0x000001ff08087812 */ /* 0x001fc400078ec0ff */
[----:B------:R-:W3:Y:S02]  /*9f40*/  LDL.LU R7, [R1+0xc8] ;  /* 0x0000c80001077983 */ /* 0x000ee40000300800 */
[----:B------:R-:W-:-:S05]  /*9f50*/  LOP3.LUT R8, R8, 0x18, RZ, 0x3c, !PT ;  /* 0x0000001808087812 */ /* 0x000fca00078e3cff */
[----:B------:R0:W-:Y:S04]  /*9f60*/  STS.U8 [R8+UR4+0x600], R0 ;  /* 0x0006000008007988 */ /* 0x0001e80008000004 */
[----:B------:R4:W-:Y:S04]  /*9f70*/  STS.U8 [R8+UR4+0x6600], R20 ;  /* 0x0066001408007988 */ /* 0x0009e80008000004 */
[----:B------:R5:W-:Y:S04]  /*9f80*/  STS.U8 [R8+UR4+0x4600], R15 ;  /* 0x0046000f08007988 */ /* 0x000be80008000004 */
[----:B0-----:R-:W3:Y:S04]  /*9f90*/  LDL.LU R0, [R1+0x1a4] ;  /* 0x0001a40001007983 */ /* 0x001ee80000300800 */
[----:B----4-:R-:W4:Y:S04]  /*9fa0*/  LDL.LU R20, [R1+0x84] ;  /* 0x0000840001147983 */ /* 0x010f280000300800 */
[----:B-----5:R-:W5:Y:S01]  /*9fb0*/  LDL.LU R15, [R1+0x44] ;  /* 0x00004400010f7983 */ /* 0x020f620000300800 */
[----:B-1----:R-:W-:-:S03]  /*9fc0*/  LOP3.LUT R29, R29, 0x1ff, RZ, 0xc0, !PT ;  /* 0x000001ff1d1d7812 */ /* 0x002fc600078ec0ff */
[----:B--2---:R0:W-:Y:S02]  /*9fd0*/  STS.U8 [R8+UR4+0x2600], R2 ;  /* 0x0026000208007988 */ /* 0x0041e40008000004 */
[----:B0-----:R-:W-:Y:S02]  /*9fe0*/  LOP3.LUT R2, R29, 0x20, RZ, 0x3c, !PT ;  /* 0x000000201d027812 */ /* 0x001fe400078e3cff */
[----:B------:R-:W2:Y:S04]  /*9ff0*/  LDL.LU R29, [R1+0x8c] ;  /* 0x00008c00011d7983 */ /* 0x000ea80000300800 */
[----:B------:R0:W-:Y:S04]  /*a000*/  STS.U8 [R8+UR4+0xa600], R13 ;  /* 0x00a6000d08007988 */ /* 0x0001e80008000004 */
[----:B------:R1:W-:Y:S04]  /*a010*/  STS.U8 [R8+UR4+0xc600], R11 ;  /* 0x00c6000b08007988 */ /* 0x0003e80008000004 */
[----:B------:R3:W-:Y:S04]  /*a020*/  STS.U8 [R8+UR4+0xe600], R6 ;  /* 0x00e6000608007988 */ /* 0x0007e80008000004 */
[----:B0-----:R-:W4:Y:S04]  /*a030*/  LDL.LU R13, [R1+0x4] ;  /* 0x00000400010d7983 */ /* 0x001f280000300800 */
[----:B-1----:R-:W4:Y:S04]  /*a040*/  LDL.LU R11, [R1+0x28c] ;  /* 0x00028c00010b7983 */ /* 0x002f280000300800 */
[----:B---3--:R-:W3:Y:S04]  /*a050*/  LDL.LU R6, [R1+0x48] ;  /* 0x0000480001067983 */ /* 0x008ee80000300800 */
[----:B--2---:R0:W-:Y:S04]  /*a060*/  STS.U8 [R8+UR4+0x8600], R29 ;  /* 0x0086001d08007988 */ /* 0x0041e80008000004 */
[----:B------:R1:W-:Y:S04]  /*a070*/  STS.U8 [R2+UR4+0x800], R3 ;  /* 0x0008000302007988 */ /* 0x0003e80008000004 */
[----:B------:R2:W-:Y:S04]  /*a080*/  STS.U8 [R2+UR4+0x2800], R24 ;  /* 0x0028001802007988 */ /* 0x0005e80008000004 */
[----:B0-----:R-:W4:Y:S04]  /*a090*/  LDL.LU R8, [R1+0xc4] ;  /* 0x0000c40001087983 */ /* 0x001f280000300800 */
[----:B-1----:R-:W4:Y:S04]  /*a0a0*/  LDL.LU R3, [R1+0x1a0] ;  /* 0x0001a00001037983 */ /* 0x002f280000300800 */
[----:B--2---:R-:W2:Y:S04]  /*a0b0*/  LDL.LU R24, [R1+0x100] ;  /* 0x0001000001187983 */ /* 0x004ea80000300800 */
[----:B------:R0:W-:Y:S04]  /*a0c0*/  STS.U8 [R2+UR4+0x4800], R26 ;  /* 0x0048001a02007988 */ /* 0x0001e80008000004 */
[----:B------:R1:W-:Y:S04]  /*a0d0*/  STS.U8 [R2+UR4+0x6800], R7 ;  /* 0x0068000702007988 */ /* 0x0003e80008000004 */
[----:B------:R3:W-:Y:S04]  /*a0e0*/  STS.U8 [R2+UR4+0x8800], R5 ;  /* 0x0088000502007988 */ /* 0x0007e80008000004 */
[----:B0-----:R-:W2:Y:S04]  /*a0f0*/  LDL.LU R26, [R1+0x80] ;  /* 0x00008000011a7983 */ /* 0x001ea80000300800 */
[----:B-1----:R-:W2:Y:S04]  /*a100*/  LDL.LU R7, [R1] ;  /* 0x0000000001077983 */ /* 0x002ea80000300800 */
[----:B------:R-:W2:Y:S04]  /*a110*/  LDL.LU R29, [R1+0x290] ;  /* 0x00029000011d7983 */ /* 0x000ea80000300800 */
[----:B---3--:R-:W3:Y:S04]  /*a120*/  LDL.LU R5, [R1+0x10a4] ;  /* 0x0010a40001057983 */ /* 0x008ee80000300800 */
[----:B------:R0:W-:Y:S04]  /*a130*/  STS.U8 [R2+UR4+0xc800], R28 ;  /* 0x00c8001c02007988 */ /* 0x0001e80008000004 */
[----:B------:R1:W-:Y:S04]  /*a140*/  STS.U8 [R2+UR4+0xa800], R6 ;  /* 0x00a8000602007988 */ /* 0x0003e80008000004 */
[----:B0-----:R-:W2:Y:S01]  /*a150*/  LDL.LU R28, [R1+0x288] ;  /* 0x00028800011c7983 */ /* 0x001ea20000300800 */
[----:B-1----:R-:W0:Y:S03]  /*a160*/  S2R R6, SR_TID.X ;  /* 0x0000000000067919 */ /* 0x002e260000002100 */
[----:B---3--:R1:W-:Y:S04]  /*a170*/  STS.U8 [R2+UR4+0xe800], R5 ;  /* 0x00e8000502007988 */ /* 0x0083e80008000004 */
[----:B-1----:R-:W3:Y:S01]  /*a180*/  LDL.LU R2, [R1+0x104] ;  /* 0x0001040001027983 */ /* 0x002ee20000300800 */
[----:B0-----:R-:W-:-:S03]  /*a190*/  LOP3.LUT R6, R6, 0x1ff, RZ, 0xc0, !PT ;  /* 0x000001ff06067812 */ /* 0x001fc600078ec0ff */
[----:B------:R-:W3:Y:S01]  /*a1a0*/  LDL.LU R5, [R1+0xbc] ;  /* 0x0000bc0001057983 */ /* 0x000ee20000300800 */
[----:B------:R-:W-:-:S05]  /*a1b0*/  LOP3.LUT R6, R6, 0x28, RZ, 0x3c, !PT ;  /* 0x0000002806067812 */ /* 0x000fca00078e3cff */
[----:B--2---:R0:W-:Y:S02]  /*a1c0*/  STS.U8 [R6+UR4+0xa00], R29 ;  /* 0x000a001d06007988 */ /* 0x0041e40008000004 */
[----:B0-----:R-:W0:Y:S02]  /*a1d0*/  S2R R29, SR_TID.X ;  /* 0x00000000001d7919 */ /* 0x001e240000002100 */
[----:B------:R1:W-:Y:S04]  /*a1e0*/  STS.U8 [R6+UR4+0x2a00], R0 ;  /* 0x002a000006007988 */ /* 0x0003e80008000004 */
[----:B-1----:R-:W2:Y:S01]  /*a1f0*/  LDL.LU R0, [R1+0x3c] ;  /* 0x00003c0001007983 */ /* 0x002ea20000300800 */
[----:B0-----:R-:W-:-:S03]  /*a200*/  LOP3.LUT R29, R29, 0x1ff, RZ, 0xc0, !PT ;  /* 0x000001ff1d1d7812 */ /* 0x001fc600078ec0ff */
[----:B----4-:R-:W-:Y:S04]  /*a210*/  STS.U8 [R6+UR4+0x8a00], R20 ;  /* 0x008a001406007988 */ /* 0x010fe80008000004 */
[----:B------:R-:W-:Y:S04]  /*a220*/  STS.U8 [R6+UR4+0x6a00], R8 ;  /* 0x006a000806007988 */ /* 0x000fe80008000004 */
[----:B-----5:R-:W-:Y:S04]  /*a230*/  STS.U8 [R6+UR4+0xaa00], R15 ;  /* 0x00aa000f06007988 */ /* 0x020fe80008000004 */
[----:B------:R-:W-:Y:S04]  /*a240*/  STS.U8 [R6+UR4+0xea00], R4 ;  /* 0x00ea000406007988 */ /* 0x000fe80008000004 */
[----:B------:R-:W-:Y:S04]  /*a250*/  STS.U8 [R6+UR4+0xca00], R13 ;  /* 0x00ca000d06007988 */ /* 0x000fe80008000004 */
[----:B---3--:R0:W-:Y:S02]  /*a260*/  STS.U8 [R6+UR4+0x4a00], R2 ;  /* 0x004a000206007988 */ /* 0x0081e40008000004 */
[----:B0-----:R-:W-:-:S02]  /*a270*/  LOP3.LUT R2, R29, 0x30, RZ, 0x3c, !PT ;  /* 0x000000301d027812 */ /* 0x001fc400078e3cff */
[----:B------:R-:W3:Y:S04]  /*a280*/  LDL.LU R29, [R1+0xc0] ;  /* 0x0000c000011d7983 */ /* 0x000ee80000300800 */
[----:B------:R-:W4:Y:S04]  /*a290*/  LDL.LU R20, [R1+0x138] ;  /* 0x0001380001147983 */ /* 0x000f280000300800 */
[----:B------:R-:W5:Y:S04]  /*a2a0*/  LDL.LU R8, [R1+0xf8] ;  /* 0x0000f80001087983 */ /* 0x000f680000300800 */
[----:B------:R-:W2:Y:S04]  /*a2b0*/  LDL.LU R15, [R1+0xb8] ;  /* 0x0000b800010f7983 */ /* 0x000ea80000300800 */
[----:B------:R-:W2:Y:S04]  /*a2c0*/  LDL.LU R4, [R1+0x40] ;  /* 0x0000400001047983 */ /* 0x000ea80000300800 */
[----:B------:R0:W-:Y:S04]  /*a2d0*/  STS.U8 [R2+UR4+0xc00], R11 ;  /* 0x000c000b02007988 */ /* 0x0001e80008000004 */
[----:B------:R-:W4:Y:S04]  /*a2e0*/  LDL.LU R13, [R1+0x78] ;  /* 0x00007800010d7983 */ /* 0x000f280000300800 */
[----:B------:R1:W-:Y:S04]  /*a2f0*/  STS.U8 [R2+UR4+0x2c00], R3 ;  /* 0x002c000302007988 */ /* 0x0003e80008000004 */
[----:B0-----:R-:W4:Y:S04]  /*a300*/  LDL.LU R11, [R1+0x38] ;  /* 0x00003800010b7983 */ /* 0x001f280000300800 */
[----:B-1----:R-:W4:Y:S04]  /*a310*/  LDL.LU R3, [R1+0x10a0] ;  /* 0x0010a00001037983 */ /* 0x002f280000300800 */
[----:B------:R0:W-:Y:S04]  /*a320*/  STS.U8 [R2+UR4+0x4c00], R24 ;  /* 0x004c001802007988 */ /* 0x0001e80008000004 */
[----:B0-----:R-:W5:Y:S04]  /*a330*/  LDL.LU R24, [R1+0x109c] ;  /* 0x00109c0001187983 */ /* 0x001f680000300800 */
[----:B------:R-:W-:Y:S04]  /*a340*/  STS.U8 [R2+UR4+0x8c00], R26 ;  /* 0x008c001a02007988 */ /* 0x000fe80008000004 */
[----:B------:R-:W-:Y:S04]  /*a350*/  STS.U8 [R2+UR4+0xcc00], R7 ;  /* 0x00cc000702007988 */ /* 0x000fe80008000004 */
[----:B---3--:R0:W-:Y:S04]  /*a360*/  STS.U8 [R2+UR4+0x6c00], R29 ;  /* 0x006c001d02007988 */ /* 0x0081e80008000004 */
[----:B0-----:R-:W3:Y:S04]  /*a370*/  LDL.LU R29, [R1+0x13c] ;  /* 0x00013c00011d7983 */ /* 0x001ee80000300800 */
[----:B------:R-:W5:Y:S04]  /*a380*/  LDL.LU R26, [R1+0x1098] ;  /* 0x00109800011a7983 */ /* 0x000f680000300800 */
[----:B--2---:R-:W-:Y:S04]  /*a390*/  STS.U8 [R2+UR4+0xac00], R4 ;  /* 0x00ac000402007988 */ /* 0x004fe80008000004 */
[----:B------:R-:W2:Y:S04]  /*a3a0*/  LDL.LU R7, [R1+0x280] ;  /* 0x0002800001077983 */ /* 0x000ea80000300800 */
[----:B----4-:R0:W-:Y:S04]  /*a3b0*/  STS.U8 [R2+UR4+0xec00], R3 ;  /* 0x00ec000302007988 */ /* 0x0101e80008000004 */
[----:B0-----:R-:W4:Y:S01]  /*a3c0*/  LDL.LU R2, [R1+0xfc] ;  /* 0x0000fc0001027983 */ /* 0x001f220000300800 */
[----:B------:R-:W0:Y:S03]  /*a3d0*/  S2R R4, SR_TID.X ;  /* 0x0000000000047919 */ /* 0x000e260000002100 */
[----:B------:R-:W2:Y:S01]  /*a3e0*/  LDL.LU R3, [R1+0x284] ;  /* 0x0002840001037983 */ /* 0x000ea20000300800 */
[----:B0-----:R-:W-:-:S04]  /*a3f0*/  LOP3.LUT R4, R4, 0x1ff, RZ, 0xc0, !PT ;  /* 0x000001ff04047812 */ /* 0x001fc800078ec0ff */
[----:B------:R-:W-:-:S05]  /*a400*/  LOP3.LUT R4, R4, 0x38, RZ, 0x3c, !PT ;  /* 0x0000003804047812 */ /* 0x000fca00078e3cff */
[----:B------:R0:W-:Y:S04]  /*a410*/  STS.U8 [R4+UR4+0xe00], R28 ;  /* 0x000e001c04007988 */ /* 0x0001e80008000004 */
[----:B------:R1:W-:Y:S04]  /*a420*/  STS.U8 [R4+UR4+0x6e00], R5 ;  /* 0x006e000504007988 */ /* 0x0003e80008000004 */
[----:B0-----:R-:W2:Y:S04]  /*a430*/  LDL.LU R28, [R1+0x1094] ;  /* 0x00109400011c7983 */ /* 0x001ea80000300800 */
[----:B-1----:R-:W5:Y:S04]  /*a440*/  LDL.LU R5, [R1+0x34] ;  /* 0x0000340001057983 */ /* 0x002f680000300800 */
[----:B---3--:R0:W-:Y:S02]  /*a450*/  STS.U8 [R4+UR4+0x2e00], R29 ;  /* 0x002e001d04007988 */ /* 0x0081e40008000004 */
[----:B0-----:R-:W0:Y:S02]  /*a460*/  S2R R29, SR_TID.X ;  /* 0x00000000001d7919 */ /* 0x001e240000002100 */
[----:B----4-:R1:W-:Y:S01]  /*a470*/  STS.U8 [R4+UR4+0x4e00], R2 ;  /* 0x004e000204007988 */ /* 0x0103e20008000004 */
[----:B0-----:R-:W-:-:S04]  /*a480*/  LOP3.LUT R29, R29, 0x1ff, RZ, 0xc0, !PT ;  /* 0x000001ff1d1d7812 */ /* 0x001fc800078ec0ff */
[----:B-1----:R-:W-:Y:S02]  /*a490*/  LOP3.LUT R2, R29, 0x40, RZ, 0x3c, !PT ;  /* 0x000000401d027812 */ /* 0x002fe400078e3cff */
[----:B------:R-:W3:Y:S04]  /*a4a0*/  LDL.LU R29, [R1+0x7c] ;  /* 0x00007c00011d7983 */ /* 0x000ee80000300800 */
[----:B------:R0:W-:Y:S04]  /*a4b0*/  STS.U8 [R4+UR4+0xae00], R0 ;  /* 0x00ae000004007988 */ /* 0x0001e80008000004 */
[----:B------:R-:W-:Y:S04]  /*a4c0*/  STS.U8 [R4+UR4+0xee00], R9 ;  /* 0x00ee000904007988 */ /* 0x000fe80008000004 */
[----:B0-----:R-:W4:Y:S04]  /*a4d0*/  LDL.LU R0, [R1+0x278] ;  /* 0x0002780001007983 */ /* 0x001f280000300800 */
[----:B--2---:R0:W-:Y:S04]  /*a4e0*/  STS.U8 [R4+UR4+0xce00], R28 ;  /* 0x00ce001c04007988 */ /* 0x0041e80008000004 */
[----:B0-----:R-:W2:Y:S04]  /*a4f0*/  LDL.LU R28, [R1+0x74] ;  /* 0x00007400011c7983 */ /* 0x001ea80000300800 */
[----:B---3--:R0:W-:Y:S02]  /*a500*/  STS.U8 [R4+UR4+0x8e00], R29 ;  /* 0x008e001d04007988 */ /* 0x0081e40008000004 */
[----:B0-----:R-:W0:Y:S02]  /*a510*/  S2R R29, SR_TID.X ;  /* 0x00000000001d7919 */ /* 0x001e240000002100 */
[----:B------:R1:W-:Y:S04]  /*a520*/  STS.U8 [R2+UR4+0x3000], R20 ;  /* 0x0030001402007988 */ /* 0x0003e80008000004 */
[----:B------:R-:W-:Y:S04]  /*a530*/  STS.U8 [R2+UR4+0x1000], R3 ;  /* 0x0010000302007988 */ /* 0x000fe80008000004 */
[----:B------:R3:W-:Y:S04]  /*a540*/  STS.U8 [R2+UR4+0x7000], R15 ;  /* 0x0070000f02007988 */ /* 0x0007e80008000004 */
[----:B-1----:R-:W4:Y:S04]  /*a550*/  LDL.LU R20, [R1+0x130] ;  /* 0x0001300001147983 */ /* 0x002f280000300800 */
[----:B---3--:R-:W3:Y:S01]  /*a560*/  LDL.LU R15, [R1+0x70] ;  /* 0x00007000010f7983 */ /* 0x008ee20000300800 */
[----:B0-----:R-:W-:-:S04]  /*a570*/  LOP3.LUT R29, R29, 0x1ff, RZ, 0xc0, !PT ;  /* 0x000001ff1d1d7812 */ /* 0x001fc800078ec0ff */
[----:B------:R-:W-:Y:S02]  /*a580*/  LOP3.LUT R3, R29, 0x48, RZ, 0x3c, !PT ;  /* 0x000000481d037812 */ /* 0x000fe400078e3cff */
[----:B------:R-:W3:Y:S04]  /*a590*/  LDL.LU R29, [R1+0x134] ;  /* 0x00013400011d7983 */ /* 0x000ee80000300800 */
[----:B------:R0:W-:Y:S04]  /*a5a0*/  STS.U8 [R2+UR4+0x9000], R13 ;  /* 0x0090000d02007988 */ /* 0x0001e80008000004 */
[----:B------:R1:W-:Y:S04]  /*a5b0*/  STS.U8 [R2+UR4+0xb000], R11 ;  /* 0x00b0000b02007988 */ /* 0x0003e80008000004 */
[----:B-----5:R5:W-:Y:S04]  /*a5c0*/  STS.U8 [R2+UR4+0xd000], R26 ;  /* 0x00d0001a02007988 */ /* 0x020be80008000004 */
[----:B0-----:R-:W4:Y:S04]  /*a5d0*/  LDL.LU R13, [R1+0xec] ;  /* 0x0000ec00010d7983 */ /* 0x001f280000300800 */
[----:B-1----:R-:W4:Y:S04]  /*a5e0*/  LDL.LU R11, [R1+0xac] ;  /* 0x0000ac00010b7983 */ /* 0x002f280000300800 */
[----:B------:R-:W-:Y:S04]  /*a5f0*/  STS.U8 [R2+UR4+0x5000], R8 ;  /* 0x0050000802007988 */ /* 0x000fe80008000004 */
[----:B-----5:R-:W5:Y:S04]  /*a600*/  LDL.LU R26, [R1+0xb4] ;  /* 0x0000b400011a7983 */ /* 0x020f680000300800 */
[----:B------:R0:W-:Y:S04]  /*a610*/  STS.U8 [R2+UR4+0xf000], R10 ;  /* 0x00f0000a02007988 */ /* 0x0001e80008000004 */
[----:B0-----:R-:W4:Y:S04]  /*a620*/  LDL.LU R2, [R1+0xf4] ;  /* 0x0000f40001027983 */ /* 0x001f280000300800 */
[----:B------:R-:W5:Y:S04]  /*a630*/  LDL.LU R10, [R1+0x12c] ;  /* 0x00012c00010a7983 */ /* 0x000f680000300800 */
[----:B------:R0:W-:Y:S04]  /*a640*/  STS.U8 [R3+UR4+0x1200], R7 ;  /* 0x0012000703007988 */ /* 0x0001e80008000004 */
[----:B------:R-:W5:Y:S04]  /*a650*/  LDL.LU R8, [R1+0x6c] ;  /* 0x00006c0001087983 */ /* 0x000f680000300800 */
[----:B0-----:R-:W5:Y:S04]  /*a660*/  LDL.LU R7, [R1+0x2c] ;  /* 0x00002c0001077983 */ /* 0x001f680000300800 */
[----:B--2---:R-:W-:Y:S04]  /*a670*/  STS.U8 [R3+UR4+0x9200], R28 ;  /* 0x0092001c03007988 */ /* 0x004fe80008000004 */
[----:B------:R-:W-:Y:S04]  /*a680*/  STS.U8 [R3+UR4+0xd200], R24 ;  /* 0x00d2001803007988 */ /* 0x000fe80008000004 */
[----:B------:R-:W-:Y:S04]  /*a690*/  STS.U8 [R3+UR4+0xb200], R5 ;  /* 0x00b2000503007988 */ /* 0x000fe80008000004 */
[----:B------:R-:W-:Y:S04]  /*a6a0*/  STS.U8 [R3+UR4+0xf200], R12 ;  /* 0x00f2000c03007988 */ /* 0x000fe80008000004 */
[----:B---3--:R0:W-:Y:S02]  /*a6b0*/  STS.U8 [R3+UR4+0x3200], R29 ;  /* 0x0032001d03007988 */ /* 0x0081e40008000004 */
[----:B0-----:R-:W0:Y:S02]  /*a6c0*/  S2R R29, SR_TID.X ;  /* 0x00000000001d7919 */ /* 0x001e240000002100 */
[----:B0-----:R-:W-:Y:S01]  /*a6d0*/  LOP3.LUT R29, R29, 0x1ff, RZ, 0xc0, !PT ;  /* 0x000001ff1d1d7812 */ /* 0x001fe200078ec0ff */
[----:B----4-:R0:W-:Y:S03]  /*a6e0*/  STS.U8 [R3+UR4+0x5200], R2 ;  /* 0x0052000203007988 */ /* 0x0101e60008000004 */
[----:B0-----:R-:W-:-:S02]  /*a6f0*/  LOP3.LUT R2, R29, 0x50, RZ, 0x3c, !PT ;  /* 0x000000501d027812 */ /* 0x001fc400078e3cff */
[----:B------:R-:W2:Y:S04]  /*a700*/  LDL.LU R29, [R1+0xf0] ;  /* 0x0000f000011d7983 */ /* 0x000ea80000300800 */
[----:B-----5:R0:W-:Y:S04]  /*a710*/  STS.U8 [R3+UR4+0x7200], R26 ;  /* 0x0072001a03007988 */ /* 0x0201e80008000004 */
[----:B0-----:R-:W3:Y:S04]  /*a720*/  LDL.LU R26, [R1+0x27c] ;  /* 0x00027c00011a7983 */ /* 0x001ee80000300800 */
[----:B------:R-:W4:Y:S04]  /*a730*/  LDL.LU R28, [R1+0x124] ;  /* 0x00012400011c7983 */ /* 0x000f280000300800 */
[----:B------:R-:W5:Y:S04]  /*a740*/  LDL.LU R24, [R1+0x274] ;  /* 0x0002740001187983 */ /* 0x000f680000300800 */
[----:B------:R-:W3:Y:S04]  /*a750*/  LDL.LU R3, [R1+0xb0] ;  /* 0x0000b00001037983 */ /* 0x000ee80000300800 */
[----:B------:R0:W-:Y:S04]  /*a760*/  STS.U8 [R2+UR4+0x1400], R0 ;  /* 0x0014000002007988 */ /* 0x0001e80008000004 */
[----:B------:R-:W4:Y:S04]  /*a770*/  LDL.LU R5, [R1+0xe8] ;  /* 0x0000e80001057983 */ /* 0x000f280000300800 */
[----:B------:R1:W-:Y:S04]  /*a780*/  STS.U8 [R2+UR4+0x3400], R20 ;  /* 0x0034001402007988 */ /* 0x0003e80008000004 */
[----:B0-----:R-:W4:Y:S04]  /*a790*/  LDL.LU R0, [R1+0xa8] ;  /* 0x0000a80001007983 */ /* 0x001f280000300800 */
[----:B-1----:R-:W4:Y:S04]  /*a7a0*/  LDL.LU R20, [R1+0x1090] ;  /* 0x0010900001147983 */ /* 0x002f280000300800 */
[----:B--2---:R0:W-:Y:S02]  /*a7b0*/  STS.U8 [R2+UR4+0x5400], R29 ;  /* 0x0054001d02007988 */ /* 0x0041e40008000004 */
[----:B0-----:R-:W0:Y:S02]  /*a7c0*/  S2R R29, SR_TID.X ;  /* 0x00000000001d7919 */ /* 0x001e240000002100 */
[----:B---3--:R1:W-:Y:S01]  /*a7d0*/  STS.U8 [R2+UR4+0x7400], R3 ;  /* 0x0074000302007988 */ /* 0x0083e20008000004 */
[----:B0-----:R-:W-:-:S04]  /*a7e0*/  LOP3.LUT R29, R29, 0x1ff, RZ, 0xc0, !PT ;  /* 0x000001ff1d1d7812 */ /* 0x001fc800078ec0ff */
[----:B-1----:R-:W-:Y:S02]  /*a7f0*/  LOP3.LUT R3, R29, 0x58, RZ, 0x3c, !PT ;  /* 0x000000581d037812 */ /* 0x002fe400078e3cff */
[----:B------:R-:W2:Y:S04]  /*a800*/  LDL.LU R29, [R1+0x30] ;  /* 0x00003000011d7983 */ /* 0x000ea80000300800 */
[----:B------:R0:W-:Y:S04]  /*a810*/  STS.U8 [R2+UR4+0x9400], R15 ;  /* 0x0094000f02007988 */ /* 0x0001e80008000004 */
[----:B----4-:R-:W-:Y:S04]  /*a820*/  STS.U8 [R2+UR4+0xd400], R20 ;  /* 0x00d4001402007988 */ /* 0x010fe80008000004 */
[----:B------:R-:W-:Y:S04]  /*a830*/  STS.U8 [R2+UR4+0xf400], R17 ;  /* 0x00f4001102007988 */ /* 0x000fe80008000004 */
[----:B0-----:R-:W3:Y:S04]  /*a840*/  LDL.LU R15, [R1+0x68] ;  /* 0x00006800010f7983 */ /* 0x001ee80000300800 */
[----:B--2---:R-:W-:Y:S04]  /*a850*/  STS.U8 [R2+UR4+0xb400], R29 ;  /* 0x00b4001d02007988 */ /* 0x004fe80008000004 */
[----:B------:R0:W-:Y:S04]  /*a860*/  STS.U8 [R3+UR4+0x5600], R13 ;  /* 0x0056000d03007988 */ /* 0x0001e80008000004 */
[----:B------:R1:W-:Y:S04]  /*a870*/  STS.U8 [R3+UR4+0x7600], R11 ;  /* 0x0076000b03007988 */ /* 0x0003e80008000004 */
[----:B------:R2:W-:Y:S04]  /*a880*/  STS.U8 [R3+UR4+0xb600], R7 ;  /* 0x00b6000703007988 */ /* 0x0005e80008000004 */
[----:B0-----:R-:W4:Y:S04]  /*a890*/  LDL.LU R13, [R1+0x26c] ;  /* 0x00026c00010d7983 */ /* 0x001f280000300800 */
[----:B-1----:R-:W4:Y:S04]  /*a8a0*/  LDL.LU R11, [R1+0x128] ;  /* 0x00012800010b7983 */ /* 0x002f280000300800 */
[----:B------:R0:W-:Y:S04]  /*a8b0*/  STS.U8 [R3+UR4+0x9600], R8 ;  /* 0x0096000803007988 */ /* 0x0001e80008000004 */
[----:B--2---:R-:W2:Y:S04]  /*a8c0*/  LDL.LU R7, [R1+0x270] ;  /* 0x0002700001077983 */ /* 0x004ea80000300800 */
[----:B-----5:R-:W-:Y:S04]  /*a8d0*/  STS.U8 [R3+UR4+0x1600], R24 ;  /* 0x0016001803007988 */ /* 0x020fe80008000004 */
[----:B------:R-:W-:Y:S04]  /*a8e0*/  STS.U8 [R3+UR4+0x3600], R10 ;  /* 0x0036000a03007988 */ /* 0x000fe80008000004 */
[----:B0-----:R-:W5:Y:S04]  /*a8f0*/  LDL.LU R8, [R1+0x11c] ;  /* 0x00011c0001087983 */ /* 0x001f680000300800 */
[----:B------:R-:W-:Y:S04]  /*a900*/  STS.U8 [R3+UR4+0xd600], R18 ;  /* 0x00d6001203007988 */ /* 0x000fe80008000004 */
[----:B------:R0:W-:Y:S04]  /*a910*/  STS.U8 [R3+UR4+0xf600], R19 ;  /* 0x00f6001303007988 */ /* 0x0001e80008000004 */
[----:B0-----:R-:W2:Y:S01]  /*a920*/  LDL.LU R3, [R1+0x28] ;  /* 0x0000280001037983 */ /* 0x001ea20000300800 */
[----:B------:R-:W0:Y:S03]  /*a930*/  S2R R29, SR_TID.X ;  /* 0x00000000001d7919 */ /* 0x000e260000002100 */
[----:B------:R-:W4:Y:S04]  /*a940*/  LDL.LU R18, [R1+0xe0] ;  /* 0x0000e00001127983 */ /* 0x000f280000300800 */
[----:B------:R-:W4:Y:S04]  /*a950*/  LDL.LU R17, [R1+0xa0] ;  /* 0x0000a00001117983 */ /* 0x000f280000300800 */
[----:B------:R-:W4:Y:S04]  /*a960*/  LDL.LU R20, [R1+0x60] ;  /* 0x0000600001147983 */ /* 0x000f280000300800 */
[----:B------:R-:W4:Y:S04]  /*a970*/  LDL.LU R24, [R1+0x20] ;  /* 0x0000200001187983 */ /* 0x000f280000300800 */
[----:B------:R-:W4:Y:S01]  /*a980*/  LDL.LU R10, [R1+0x268] ;  /* 0x00026800010a7983 */ /* 0x000f220000300800 */
[----:B0-----:R-:W-:-:S04]  /*a990*/  LOP3.LUT R29, R29, 0x1ff, RZ, 0xc0, !PT ;  /* 0x000001ff1d1d7812 */ /* 0x001fc800078ec0ff */
[----:B------:R-:W-:-:S05]  /*a9a0*/  LOP3.LUT R2, R29, 0x60, RZ, 0x3c, !PT ;  /* 0x000000601d027812 */ /* 0x000fca00078e3cff */
[----:B------:R0:W-:Y:S04]  /*a9b0*/  STS.U8 [R2+UR4+0x1800], R26 ;  /* 0x0018001a02007988 */ /* 0x0001e80008000004 */
[----:B------:R1:W-:Y:S04]  /*a9c0*/  STS.U8 [R2+UR4+0x7800], R0 ;  /* 0x0078000002007988 */ /* 0x0003e80008000004 */
[----:B------:R3:W-:Y:S04]  /*a9d0*/  STS.U8 [R2+UR4+0x5800], R5 ;  /* 0x0058000502007988 */ /* 0x0007e80008000004 */
[----:B0-----:R-:W4:Y:S04]  /*a9e0*/  LDL.LU R26, [R1+0x120] ;  /* 0x00012000011a7983 */ /* 0x001f280000300800 */
[----:B-1----:R-:W4:Y:S04]  /*a9f0*/  LDL.LU R0, [R1+0xe4] ;  /* 0x0000e40001007983 */ /* 0x002f280000300800 */
[----:B---3--:R-:W3:Y:S04]  /*aa00*/  LDL.LU R5, [R1+0x9c] ;  /* 0x00009c0001057983 */ /* 0x008ee80000300800 */
[----:B------:R-:W3:Y:S04]  /*aa10*/  LDL.LU R29, [R1+0xdc] ;  /* 0x0000dc00011d7983 */ /* 0x000ee80000300800 */
[----:B------:R0:W-:Y:S04]  /*aa20*/  STS.U8 [R2+UR4+0x3800], R28 ;  /* 0x0038001c02007988 */ /* 0x0001e80008000004 */
[----:B------:R1:W-:Y:S04]  /*aa30*/  STS.U8 [R2+UR4+0x9800], R15 ;  /* 0x0098000f02007988 */ /* 0x0003e80008000004 */
[----:B------:R-:W-:Y:S04]  /*aa40*/  STS.U8 [R2+UR4+0xd800], R16 ;  /* 0x00d8001002007988 */ /* 0x000fe80008000004 */
[----:B0-----:R-:W5:Y:S04]  /*aa50*/  LDL.LU R28, [R1+0x5c] ;  /* 0x00005c00011c7983 */ /* 0x001f680000300800 */
[----:B-1----:R-:W5:Y:S04]  /*aa60*/  LDL.LU R15, [R1+0x1c] ;  /* 0x00001c00010f7983 */ /* 0x002f680000300800 */
[----:B------:R-:W-:Y:S04]  /*aa70*/  STS.U8 [R2+UR4+0xf800], R21 ;  /* 0x00f8001502007988 */ /* 0x000fe80008000004 */
[----:B--2---:R0:W-:Y:S04]  /*aa80*/  STS.U8 [R2+UR4+0xb800], R3 ;  /* 0x00b8000302007988 */ /* 0x0041e80008000004 */
[----:B0-----:R-:W2:Y:S01]  /*aa90*/  LDL.LU R2, [R1+0xa4] ;  /* 0x0000a40001027983 */ /* 0x001ea20000300800 */
[----:B------:R-:W0:Y:S03]  /*aaa0*/  S2R R3, SR_TID.X ;  /* 0x0000000000037919 */ /* 0x000e260000002100 */
[----:B------:R-:W5:Y:S01]  /*aab0*/  LDL.LU R21, [R1+0x24] ;  /* 0x0000240001157983 */ /* 0x000f620000300800 */
[----:B0-----:R-:W-:-:S04]  /*aac0*/  LOP3.LUT R3, R3, 0x1ff, RZ, 0xc0, !PT ;  /* 0x000001ff03037812 */ /* 0x001fc800078ec0ff */
[----:B------:R-:W-:-:S05]  /*aad0*/  LOP3.LUT R3, R3, 0x68, RZ, 0x3c, !PT ;  /* 0x0000006803037812 */ /* 0x000fca00078e3cff */
[----:B---3--:R0:W-:Y:S02]  /*aae0*/  STS.U8 [R3+UR4+0x5a00], R29 ;  /* 0x005a001d03007988 */ /* 0x0081e40008000004 */
[----:B0-----:R-:W0:Y:S02]  /*aaf0*/  S2R R29, SR_TID.X ;  /* 0x00000000001d7919 */ /* 0x001e240000002100 */
[----:B----4-:R1:W-:Y:S04]  /*ab00*/  STS.U8 [R3+UR4+0x1a00], R13 ;  /* 0x001a000d03007988 */ /* 0x0103e80008000004 */
[----:B------:R3:W-:Y:S04]  /*ab10*/  STS.U8 [R3+UR4+0x3a00], R11 ;  /* 0x003a000b03007988 */ /* 0x0007e80008000004 */
[----:B-1----:R-:W4:Y:S04]  /*ab20*/  LDL.LU R13, [R1+0x108c] ;  /* 0x00108c00010d7983 */ /* 0x002f280000300800 */
[----:B---3--:R-:W3:Y:S01]  /*ab30*/  LDL.LU R11, [R1+0x1088] ;  /* 0x00108800010b7983 */ /* 0x008ee20000300800 */
[----:B0-----:R-:W-:-:S03]  /*ab40*/  LOP3.LUT R29, R29, 0x1ff, RZ, 0xc0, !PT ;  /* 0x000001ff1d1d7812 */ /* 0x001fc600078ec0ff */
[----:B--2---:R0:W-:Y:S02]  /*ab50*/  STS.U8 [R3+UR4+0x7a00], R2 ;  /* 0x007a000203007988 */ /* 0x0041e40008000004 */
[----:B0-----:R-:W-:Y:S02]  /*ab60*/  LOP3.LUT R2, R29, 0x70, RZ, 0x3c, !PT ;  /* 0x000000701d027812 */ /* 0x001fe400078e3cff */
[----:B------:R-:W2:Y:S04]  /*ab70*/  LDL.LU R29, [R1+0x64] ;  /* 0x00006400011d7983 */ /* 0x000ea80000300800 */
[----:B-----5:R0:W-:Y:S04]  /*ab80*/  STS.U8 [R3+UR4+0xba00], R21 ;  /* 0x00ba001503007988 */ /* 0x0201e80008000004 */
[----:B------:R1:W-:Y:S04]  /*ab90*/  STS.U8 [R3+UR4+0xfa00], R22 ;  /* 0x00fa001603007988 */ /* 0x0003e80008000004 */
[----:B0-----:R-:W5:Y:S04]  /*aba0*/  LDL R21, [R1+0x46c] ;  /* 0x00046c0001157983 */ /* 0x001f680000100800 */
[----:B---3--:R0:W-:Y:S04]  /*abb0*/  STS.U8 [R3+UR4+0xda00], R11 ;  /* 0x00da000b03007988 */ /* 0x0081e80008000004 */
[----:B--2---:R2:W-:Y:S01]  /*abc0*/  STS.U8 [R3+UR4+0x9a00], R29 ;  /* 0x009a001d03007988 */ /* 0x0045e20008000004 */
[----:B-1----:R-:W-:-:S02]  /*abd0*/  PRMT R22, RZ, 0x7610, R22 ;  /* 0x00007610ff167816 */ /* 0x002fc40000000016 */
[----:B------:R-:W-:Y:S01]  /*abe0*/  PRMT R19, RZ, 0x7610, R19 ;  /* 0x00007610ff137816 */ /* 0x000fe20000000013 */
[----:B0-----:R-:W3:Y:S01]  /*abf0*/  LDL R11, [R1+0x460] ;  /* 0x00046000010b7983 */ /* 0x001ee20000100800 */
[----:B--2---:R-:W0:Y:S03]  /*ac00*/  S2R R29, SR_TID.X ;  /* 0x00000000001d7919 */ /* 0x004e260000002100 */
[----:B------:R1:W-:Y:S04]  /*ac10*/  STS.U8 [R2+UR4+0x1c00], R7 ;  /* 0x001c000702007988 */ /* 0x0003e80008000004 */
[----:B------:R2:W-:Y:S04]  /*ac20*/  STS.U8 [R2+UR4+0x3c00], R8 ;  /* 0x003c000802007988 */ /* 0x0005e80008000004 */
[----:B-1----:R-:W3:Y:S04]  /*ac30*/  LDL R7, [R1+0x480] ;  /* 0x0004800001077983 */ /* 0x002ee80000100800 */
[----:B--2---:R-:W2:Y:S04]  /*ac40*/  LDL R8, [R1+0x47c] ;  /* 0x00047c0001087983 */ /* 0x004ea80000100800 */
[----:B------:R-:W-:Y:S01]  /*ac50*/  STS.U8 [R2+UR4+0x5c00], R18 ;  /* 0x005c001202007988 */ /* 0x000fe20008000004 */
[----:B0-----:R-:W-:-:S03]  /*ac60*/  LOP3.LUT R29, R29, 0x1ff, RZ, 0xc0, !PT ;  /* 0x000001ff1d1d7812 */ /* 0x001fc600078ec0ff */
[----:B------:R-:W-:Y:S01]  /*ac70*/  STS.U8 [R2+UR4+0x7c00], R17 ;  /* 0x007c001102007988 */ /* 0x000fe20008000004 */
[----:B------:R-:W-:-:S03]  /*ac80*/  LOP3.LUT R3, R29, 0x78, RZ, 0x3c, !PT ;  /* 0x000000781d037812 */ /* 0x000fc600078e3cff */
[----:B------:R0:W-:Y:S04]  /*ac90*/  STS.U8 [R2+UR4+0x9c00], R20 ;  /* 0x009c001402007988 */ /* 0x0001e80008000004 */
[----:B------:R-:W-:Y:S04]  /*aca0*/  STS.U8 [R2+UR4+0xbc00], R24 ;  /* 0x00bc001802007988 */ /* 0x000fe80008000004 */
[----:B----4-:R-:W-:Y:S04]  /*acb0*/  STS.U8 [R2+UR4+0xdc00], R13 ;  /* 0x00dc000d02007988 */ /* 0x010fe80008000004 */
[----:B------:R-:W-:Y:S04]  /*acc0*/  STS.U8 [R2+UR4+0xfc00], R23 ;  /* 0x00fc001702007988 */ /* 0x000fe80008000004 */
[----:B------:R1:W-:Y:S04]  /*acd0*/  STS.U8 [R3+UR4+0x5e00], R0 ;  /* 0x005e000003007988 */ /* 0x0003e80008000004 */
[----:B------:R4:W-:Y:S04]  /*ace0*/  STS.U8 [R3+UR4+0x7e00], R5 ;  /* 0x007e000503007988 */ /* 0x0009e80008000004 */
[----:B0-----:R-:W5:Y:S04]  /*acf0*/  LDL R20, [R1+0x470] ;  /* 0x0004700001147983 */ /* 0x001f680000100800 */
[----:B-1----:R-:W5:Y:S04]  /*ad00*/  LDL R0, [R1+0x478] ;  /* 0x0004780001007983 */ /* 0x002f680000100800 */
[----:B----4-:R-:W4:Y:S04]  /*ad10*/  LDL R5, [R1+0x474] ;  /* 0x0004740001057983 */ /* 0x010f280000100800 */
[----:B------:R-:W4:Y:S04]  /*ad20*/  LDL R18, [R1+0x468] ;  /* 0x0004680001127983 */ /* 0x000f280000100800 */
[----:B------:R-:W4:Y:S04]  /*ad30*/  LDL R17, [R1+0x880] ;  /* 0x0008800001117983 */ /* 0x000f280000100800 */
[----:B------:R-:W-:Y:S04]  /*ad40*/  STS.U8 [R3+UR4+0x1e00], R10 ;  /* 0x001e000a03007988 */ /* 0x000fe80008000004 */
[----:B------:R-:W-:Y:S04]  /*ad50*/  STS.U8 [R3+UR4+0x3e00], R26 ;  /* 0x003e001a03007988 */ /* 0x000fe80008000004 */
[----:B------:R-:W-:Y:S04]  /*ad60*/  STS.U8 [R3+UR4+0x9e00], R28 ;  /* 0x009e001c03007988 */ /* 0x000fe80008000004 */
[----:B------:R0:W-:Y:S04]  /*ad70*/  STS.U8 [R3+UR4+0xbe00], R15 ;  /* 0x00be000f03007988 */ /* 0x0001e80008000004 */
[----:B------:R-:W-:Y:S04]  /*ad80*/  STS.U8 [R3+UR4+0xde00], R25 ;  /* 0x00de001903007988 */ /* 0x000fe80008000004 */
[----:B------:R2:W-:Y:S01]  /*ad90*/  STS.U8 [R3+UR4+0xfe00], R27 ;  /* 0x00fe001b03007988 */ /* 0x0005e20008000004 */
[----:B------:R-:W-:Y:S01]  /*ada0*/  BAR.SYNC.DEFER_BLOCKING 0x0 ;  /* 0x0000000000007b1d */ /* 0x000fe20000010000 */
[----:B------:R-:W-:-:S02]  /*adb0*/  PRMT R23, RZ, 0x7610, R23 ;  /* 0x00007610ff177816 */ /* 0x000fc40000000017 */
[----:B------:R-:W-:-:S03]  /*adc0*/  PRMT R16, RZ, 0x7610, R16 ;  /* 0x00007610ff107816 */ /* 0x000fc60000000010 */
[----:B0-----:R-:W4:Y:S04]  /*add0*/  LDL R15, [R1+0x464] ;  /* 0x00046400010f7983 */ /* 0x001f280000100800 */
[----:B------:R-:W4:Y:S04]  /*ade0*/  LDL R13, [R1+0x888] ;  /* 0x00088800010d7983 */ /* 0x000f280000100800 */
[----:B------:R-:W4:Y:S01]  /*adf0*/  LDL R10, [R1+0x890] ;  /* 0x00089000010a7983 */ /* 0x000f220000100800 */
[----:B------:R-:W-:Y:S02]  /*ae00*/  PRMT R12, RZ, 0x7610, R12 ;  /* 0x00007610ff0c7816 */ /* 0x000fe4000000000c */
[----:B------:R-:W-:-:S02]  /*ae10*/  PRMT R9, RZ, 0x7610, R9 ;  /* 0x00007610ff097816 */ /* 0x000fc40000000009 */
[----:B------:R-:W-:Y:S02]  /*ae20*/  PRMT R6, RZ, 0x7610, R6 ;  /* 0x00007610ff067816 */ /* 0x000fe40000000006 */
[----:B------:R-:W-:Y:S01]  /*ae30*/  PRMT R4, RZ, 0x7610, R4 ;  /* 0x00007610ff047816 */ /* 0x000fe20000000004 */
[----:B------:R-:W-:Y:S04]  /*ae40*/  LDS.U8 R29, [R14+UR4+0x2200] ;  /* 0x002200040e1d7984 */ /* 0x000fe80008000000 */
[----:B------:R-:W-:Y:S04]  /*ae50*/  LDS.U8 R28, [R14+UR4+0x4000] ;  /* 0x004000040e1c7984 */ /* 0x000fe80008000000 */
[----:B------:R-:W-:Y:S04]  /*ae60*/  LDS.U8 R27, [R14+UR4+0x4208] ;  /* 0x004208040e1b7984 */ /* 0x000fe80008000000 */
[----:B------:R-:W-:Y:S04]  /*ae70*/  LDS.U8 R26, [R14+UR4+0x4008] ;  /* 0x004008040e1a7984 */ /* 0x000fe80008000000 */
[----:B------:R-:W-:Y:S04]  /*ae80*/  LDS.U8 R25, [R14+UR4+0x4200] ;  /* 0x004200040e197984 */ /* 0x000fe80008000000 */
[----:B------:R-:W-:Y:S01]  /*ae90*/  LDS.U8 R24, [R14+UR4+0x6000] ;  /* 0x006000040e187984 */ /* 0x000fe20008000000 */
[----:B---3--:R-:W-:-:S03]  /*aea0*/  @!P0 IMAD.MOV.U32 R2, RZ, RZ, R7 ;  /* 0x000000ffff028224 */ /* 0x008fc600078e0007 */
[----:B------:R-:W3:Y:S01]  /*aeb0*/  LDL R7, [R1+0x898] ;  /* 0x0008980001077983 */ /* 0x000ee20000100800 */
[----:B--2---:R-:W-:-:S03]  /*aec0*/  @!P0 IMAD.MOV.U32 R3, RZ, RZ, R8 ;  /* 0x000000ffff038224 */ /* 0x004fc600078e0008 */
[----:B------:R-:W2:Y:S04]  /*aed0*/  LDL R8, [R1+0x45c] ;  /* 0x00045c0001087983 */ /* 0x000ea80000100800 */
[----:B------:R5:W2:Y:S02]  /*aee0*/  @!P0 LDG.E.U8 R23, desc[UR6][R2.64] ;  /* 0x0000000602178981 */ /* 0x000aa4000c1e1100 */
[----:B-----5:R-:W-:Y:S02]  /*aef0*/  @!P0 IMAD.MOV.U32 R2, RZ, RZ, R0 ;  /* 0x000000ffff028224 */ /* 0x020fe400078e0000 */
[----:B------:R-:W5:Y:S01]  /*af00*/  LDL R0, [R1+0x8a0] ;  /* 0x0008a00001007983 */ /* 0x000f620000100800 */
[----:B----4-:R-:W-:-:S03]  /*af10*/  @!P0 IMAD.MOV.U32 R3, RZ, RZ, R5 ;  /* 0x000000ffff038224 */ /* 0x010fc600078e0005 */
[----:B------:R-:W4:Y:S04]  /*af20*/  LDL R5, [R1+0x458] ;  /* 0x0004580001057983 */ /* 0x000f280000100800 */
[----:B------:R0:W4:Y:S02]  /*af30*/  @!P0 LDG.E.U8 R22, desc[UR6][R2.64] ;  /* 0x0000000602168981 */ /* 0x000124000c1e1100 */
[----:B0-----:R-:W-:Y:S02]  /*af40*/  @!P0 IMAD.MOV.U32 R2, RZ, RZ, R20 ;  /* 0x000000ffff028224 */ /* 0x001fe400078e0014 */
[----:B------:R-:W-:Y:S01]  /*af50*/  @!P0 IMAD.MOV.U32 R3, RZ, RZ, R21 ;  /* 0x000000ffff038224 */ /* 0x000fe200078e0015 */
[----:B------:R-:W-:Y:S04]  /*af60*/  LDS.U8 R20, [R14+UR4+0x80] ;  /* 0x000080040e147984 */ /* 0x000fe80008000000 */
[----:B------:R0:W4:Y:S04]  /*af70*/  @!P0 LDG.E.U8 R19, desc[UR6][R2.64] ;  /* 0x0000000602138981 */ /* 0x000128000c1e1100 */
[----:B------:R-:W-:Y:S01]  /*af80*/  LDS.U8 R21, [R14+UR4+0x6200] ;  /* 0x006200040e157984 */ /* 0x000fe20008000000 */
[----:B0-----:R-:W-:-:S02]  /*af90*/  @!P0 IMAD.MOV.U32 R2, RZ, RZ, R17 ;  /* 0x000000ffff028224 */ /* 0x001fc400078e0011 */
[----:B------:R-:W-:Y:S02]  /*afa0*/  @!P0 IMAD.MOV.U32 R3, RZ, RZ, R18 ;  /* 0x000000ffff038224 */ /* 0x000fe400078e0012 */
[----:B------:R-:W-:Y:S04]  /*afb0*/  LDS.U8 R18, [R14+UR4+0x88] ;  /* 0x000088040e127984 */ /* 0x000fe80008000000 */
[----:B------:R0:W4:Y:S02]  /*afc0*/  @!P0 LDG.E.U8 R16, desc[UR6][R2.64] ;  /* 0x0000000602108981 */ /* 0x000124000c1e1100 */
[----:B0-----:R-:W-:Y:S02]  /*afd0*/  @!P0 IMAD.MOV.U32 R2, RZ, RZ, R13 ;  /* 0x000000ffff028224 */ /* 0x001fe400078e000d */
[----:B------:R-:W-:Y:S01]  /*afe0*/  @!P0 IMAD.MOV.U32 R3, RZ, RZ, R15 ;  /* 0x000000ffff038224 */ /* 0x000fe200078e000f */
[----:B------:R-:W-:Y:S04]  /*aff0*/  LDS.U8 R13, [R14+UR4+0x2080] ;  /* 0x002080040e0d7984 */ /* 0x000fe80008000000 */
[----:B------:R0:W5:Y:S04]  /*b000*/  @!P0 LDG.E.U8 R12, desc[UR6][R2.64] ;  /* 0x00000006020c8981 */ /* 0x000168000c1e1100 */
[----:B------:R-:W-:Y:S01]  /*b010*/  LDS.U8 R15, [R14+UR4+0x280] ;  /* 0x000280040e0f7984 */ /* 0x000fe20008000000 */
[----:B0-----:R-:W-:-:S02]  /*b020*/  @!P0 IMAD.MOV.U32 R2, RZ, RZ, R10 ;  /* 0x000000ffff028224 */ /* 0x001fc400078e000a */
[----:B------:R-:W-:Y:S01]  /*b030*/  @!P0 IMAD.MOV.U32 R3, RZ, RZ, R11 ;  /* 0x000000ffff038224 */ /* 0x000fe200078e000b */
[----:B------:R-:W-:Y:S04]  /*b040*/  LDS.U8 R10, [R14+UR4+0x4288] ;  /* 0x004288040e0a7984 */ /* 0x000fe80008000000 */
[----:B------:R3:W5:Y:S04]  /*b050*/  @!P0 LDG.E.U8 R9, desc[UR6][R2.64] ;  /* 0x0000000602098981 */ /* 0x000768000c1e1100 */
[----:B------:R-:W-:Y:S01]  /*b060*/  LDS.U8 R11, [R14+UR4+0x2280] ;  /* 0x002280040e0b7984 */ /* 0x000fe20008000000 */
[----:B---3--:R-:W-:-:S03]  /*b070*/  @!P0 IMAD.MOV.U32 R2, RZ, RZ, R7 ;  /* 0x000000ffff028224 */ /* 0x008fc600078e0007 */
[----:B------:R-:W-:Y:S01]  /*b080*/  LDS.U8 R7, [R14+UR4+0x6280] ;  /* 0x006280040e077984 */ /* 0x000fe20008000000 */
[----:B--2---:R-:W-:-:S03]  /*b090*/  @!P0 IMAD.MOV.U32 R3, RZ, RZ, R8 ;  /* 0x000000ffff038224 */ /* 0x004fc600078e0008 */
[----:B------:R-:W-:Y:S04]  /*b0a0*/  LDS.U8 R8, [R14+UR4+0x6288] ;  /* 0x006288040e087984 */ /* 0x000fe80008000000 */
[----:B------:R0:W2:Y:S02]  /*b0b0*/  @!P0 LDG.E.U8 R6, desc[UR6][R2.64] ;  /* 0x0000000602068981 */ /* 0x0000a4000c1e1100 */
[----:B0-----:R-:W-:Y:S02]  /*b0c0*/  PRMT R2, RZ, 0x7610, R2 ;  /* 0x00007610ff027816 */ /* 0x001fe40000000002 */
[----:B------:R-:W-:Y:S04]  /*b0d0*/  LDS.U8 R3, [R14+UR4+0x208] ;  /* 0x000208040e037984 */ /* 0x000fe80008000000 */
[----:B----4-:R5:W-:Y:S02]  /*b0e0*/  STL [R1+0xf0], R16 ;  /* 0x0000f01001007387 */ /* 0x010be40000100800 */
[----:B-----5:R-:W-:-:S02]  /*b0f0*/  @!P0 IMAD.MOV.U32 R16, RZ, RZ, R0 ;  /* 0x000000ffff108224 */ /* 0x020fc400078e0000 */
[----:B------:R-:W0:Y:S04]  /*b100*/  LDS.U8 R0, [R14+UR4] ;  /* 0x000000040e007984 */ /* 0x000e280008000000 */
[----:B------:R-:W-:Y:S04]  /*b110*/  STL.S16 [R1+0xdc], R2 ;  /* 0x0000dc0201007387 */ /* 0x000fe80000100600 */
[----:B------:R-:W-:Y:S04]  /*b120*/  STL.S16 [R1+0xe0], R4 ;  /* 0x0000e00401007387 */ /* 0x000fe80000100600 */
[----:B------:R-:W1:Y:S04]  /*b130*/  LDS.U8 R2, [R14+UR4+0x8] ;  /* 0x000008040e027984 */ /* 0x000e680008000000 */
[----:B0-----:R-:W-:Y:S04]  /*b140*/  STL [R1+0x18], R0 ;  /* 0x0000180001007387 */ /* 0x001fe80000100800 */
[----:B------:R-:W0:Y:S04]  /*b150*/  LDS.U8 R0, [R14+UR4+0x200] ;  /* 0x000200040e007984 */ /* 0x000e280008000000 */
[----:B------:R-:W-:Y:S04]  /*b160*/  STL [R1+0x14], R3 ;  /* 0x0000140301007387 */ /* 0x000fe80000100800 */
[----:B------:R-:W-:Y:S04]  /*b170*/  STL [R1+0x100], R23 ;  /* 0x0001001701007387 */ /* 0x000fe80000100800 */
[----:B-1----:R-:W-:Y:S04]  /*b180*/  STL [R1+0x10], R2 ;  /* 0x0000100201007387 */ /* 0x002fe80000100800 */
[----:B------:R-:W1:Y:S04]  /*b190*/  LDS.U8 R3, [R14+UR4+0x2000] ;  /* 0x002000040e037984 */ /* 0x000e680008000000 */
[----:B------:R-:W-:Y:S01]  /*b1a0*/  LDS.U8 R2, [R14+UR4+0x2208] ;  /* 0x002208040e027984 */ /* 0x000fe20008000000 */
[----:B------:R-:W-:-:S03]  /*b1b0*/  @!P0 IMAD.MOV.U32 R17, RZ, RZ, R5 ;  /* 0x000000ffff118224 */ /* 0x000fc600078e0005 */
[----:B------:R-:W-:Y:S04]  /*b1c0*/  LDS.U8 R23, [R14+UR4+0x6208] ;  /* 0x006208040e177984 */ /* 0x000fe80008000000 */
[----:B------:R-:W-:Y:S04]  /*b1d0*/  LDS.U8 R5, [R14+UR4+0x6080] ;  /* 0x006080040e057984 */ /* 0x000fe80008000000 */
[----:B0-----:R-:W-:Y:S04]  /*b1e0*/  STL [R1+0xc], R0 ;  /* 0x00000c0001007387 */ /* 0x001fe80000100800 */
[----:B------:R-:W0:Y:S04]  /*b1f0*/  LDS.U8 R0, [R14+UR4+0x2008] ;  /* 0x002008040e007984 */ /* 0x000e280008000000 */
[----:B------:R-:W-:Y:S04]  /*b200*/  STL [R1+0xf8], R22 ;  /* 0x0000f81601007387 */ /* 0x000fe80000100800 */
[----:B------:R-:W-:Y:S04]  /*b210*/  LDS.U8 R22, [R14+UR4+0x6008] ;  /* 0x006008040e167984 */ /* 0x000fe80008000000 */
[----:B-1----:R-:W-:Y:S04]  /*b220*/  STL [R1+0x8], R3 ;  /* 0x0000080301007387 */ /* 0x002fe80000100800 */
[----:B------:R-:W-:Y:S04]  /*b230*/  LDS.U8 R3, [R14+UR4+0x6088] ;  /* 0x006088040e037984 */ /* 0x000fe80008000000 */
[----:B0-----:R0:W-:Y:S04]  /*b240*/  STL [R1+0x1054], R0 ;  /* 0x0010540001007387 */ /* 0x0011e80000100800 */
[----:B------:R-:W-:Y:S04]  /*b250*/  STL [R1+0x4], R2 ;  /* 0x0000040201007387 */ /* 0x000fe80000100800 */
[----:B------:R-:W-:Y:S04]  /*b260*/  STL [R1+0xf4], R19 ;  /* 0x0000f41301007387 */ /* 0x000fe80000100800 */
[----:B0-----:R-:W3:Y:S04]  /*b270*/  LDL.LU R0, [R1+0xc] ;  /* 0x00000c0001007983 */ /* 0x001ee80000300800 */
[----:B------:R-:W-:Y:S04]  /*b280*/  LDS.U8 R19, [R14+UR4+0x288] ;  /* 0x000288040e137984 */ /* 0x000fe80008000000 */
[----:B------:R-:W-:Y:S04]  /*b290*/  LDS.U8 R2, [R14+UR4+0x4080] ;  /* 0x004080040e027984 */ /* 0x000fe80008000000 */
[----:B---3--:R0:W-:Y:S04]  /*b2a0*/  STL [R1+0x105c], R0 ;  /* 0x00105c0001007387 */ /* 0x0081e80000100800 */
[----:B0-----:R-:W3:Y:S04]  /*b2b0*/  LDL.LU R0, [R1+0x14] ;  /* 0x0000140001007983 */ /* 0x001ee80000300800 */
[----:B---3--:R-:W-:Y:S04]  /*b2c0*/  STL [R1+0x1064], R0 ;  /* 0x0010640001007387 */ /* 0x008fe80000100800 */
[----:B------:R-:W-:Y:S04]  /*b2d0*/  STL [R1+0x1070], R0 ;  /* 0x0010700001007387 */ /* 0x000fe80000100800 */
[----:B------:R-:W-:Y:S04]  /*b2e0*/  STL [R1+0x1078], R0 ;  /* 0x0010780001007387 */ /* 0x000fe80000100800 */
[----:B------:R0:W-:Y:S04]  /*b2f0*/  STL [R1+0x1080], R0 ;  /* 0x0010800001007387 */ /* 0x0001e80000100800 */
[----:B0-----:R-:W3:Y:S04]  /*b300*/  LDL R0, [R1+0xdc] ;  /* 0x0000dc0001007983 */ /* 0x001ee80000100800 */
[----:B------:R-:W-:Y:S04]  /*b310*/  STL [R1+0xec], R12 ;  /* 0x0000ec0c01007387 */ /* 0x000fe80000100800 */
[----:B------:R-:W0:Y:S04]  /*b320*/  LDS.U8 R12, [R14+UR4+0x2288] ;  /* 0x002288040e0c7984 */ /* 0x000e280008000000 */
[----:B---3--:R1:W-:Y:S04]  /*b330*/  STL [R1+0x1084], R0 ;  /* 0x0010840001007387 */ /* 0x0083e80000100800 */
[----:B------:R-:W-:Y:S04]  /*b340*/  STL [R1+0xe8], R9 ;  /* 0x0000e80901007387 */ /* 0x000fe80000100800 */
[----:B------:R3:W-:Y:S04]  /*b350*/  STL [R1+0x1058], R29 ;  /* 0x0010581d01007387 */ /* 0x0007e80000100800 */
[----:B--2---:R-:W-:Y:S01]  /*b360*/  STL [R1+0xe4], R6 ;  /* 0x0000e40601007387 */ /* 0x004fe20000100800 */
[----:B-1----:R-:W-:-:S03]  /*b370*/  IMAD.MOV.U32 R0, RZ, RZ, R4 ;  /* 0x000000ffff007224 */ /* 0x002fc600078e0004 */
[----:B------:R-:W1:Y:S04]  /*b380*/  LDS.U8 R6, [R14+UR4+0x2088] ;  /* 0x002088040e067984 */ /* 0x000e680008000000 */
[----:B---3--:R-:W2:Y:S04]  /*b390*/  LDL.LU R29, [R1+0x10] ;  /* 0x00001000011d7983 */ /* 0x008ea80000300800 */
[----:B------:R-:W3:Y:S04]  /*b3a0*/  @!P0 LDG.E.U8 R0, desc[UR6][R16.64] ;  /* 0x0000000610008981 */ /* 0x000ee8000c1e1100 */
[----:B------:R-:W-:Y:S04]  /*b3b0*/  LDS.U8 R4, [R14+UR4+0x4088] ;  /* 0x004088040e047984 */ /* 0x000fe80008000000 */
[----:B------:R-:W4:Y:S04]  /*b3c0*/  LDS.U8 R9, [R14+UR4+0x4280] ;  /* 0x004280040e097984 */ /* 0x000f280008000000 */
[----:B--2---:R2:W-:Y:S04]  /*b3d0*/  STL [R1+0x1060], R29 ;  /* 0x0010601d01007387 */ /* 0x0045e80000100800 */
[----:B--2---:R-:W2:Y:S04]  /*b3e0*/  LDL.LU R29, [R1+0x18] ;  /* 0x00001800011d7983 */ /* 0x004ea80000300800 */
[----:B--2---:R-:W-:Y:S04]  /*b3f0*/  STL [R1+0x1068], R29 ;  /* 0x0010681d01007387 */ /* 0x004fe80000100800 */
[----:B------:R-:W-:Y:S04]  /*b400*/  STL [R1+0x1074], R29 ;  /* 0x0010741d01007387 */ /* 0x000fe80000100800 */
[----:B------:R-:W-:Y:S04]  /*b410*/  STL [R1+0x107c], R29 ;  /* 0x00107c1d01007387 */ /* 0x000fe80000100800 */
[----:B------:R-:W-:Y:S04]  /*b420*/  STL [R1+0x106c], R28 ;  /* 0x00106c1c01007387 */ /* 0x000fe80000100800 */
[----:B---3--:R2:W-:Y:S04]  /*b430*/  @!P0 STL [R1+0xe0], R0 ;  /* 0x0000e00001008387 */ /* 0x0085e80000100800 */
[----:B--2---:R2:W3:Y:S04]  /*b440*/  LDL.LU R0, [R1+0x1084] ;  /* 0x0010840001007983 */ /* 0x0044e80000300800 */
[----:B------:R-:W5:Y:S04]  /*b450*/  LDL R16, [R1+0x454] ;  /* 0x0004540001107983 */ /* 0x000f680000100800 */
[----:B------:R-:W5:Y:S02]  /*b460*/  LDL R17, [R1+0x8a8] ;  /* 0x0008a80001117983 */ /* 0x000f640000100800 */
[----:B-----5:R-:W-:-:S04]  /*b470*/  @!P0 LOP3.LUT R17, R17, R16, RZ, 0x3c, !PT ;  /* 0x0000001011118212 */ /* 0x020fc800078e3cff */
[----:B------:R-:W-:-:S04]  /*b480*/  @!P0 LOP3.LUT R16, R17, R16, RZ, 0x3c, !PT ;  /* 0x0000001011108212 */ /* 0x000fc800078e3cff */
[----:B------:R-:W-:-:S05]  /*b490*/  @!P0 LOP3.LUT R17, R17, R16, RZ, 0x3c, !PT ;  /* 0x0000001011118212 */ /* 0x000fca00078e3cff */
[----:B---3--:R-:W3:Y:S04]  /*b4a0*/  @!P0 LDG.E.U8 R0, desc[UR6][R16.64] ;  /* 0x0000000610008981 */ /* 0x008ee8000c1e1100 */
[----:B---3--:R3:W-:Y:S04]  /*b4b0*/  @!P0 STL [R1+0xdc], R0 ;  /* 0x0000dc0001008387 */ /* 0x0087e80000100800 */
[----:B---3--:R-:W3:Y:S04]  /*b4c0*/  LDL.LU R0, [R1+0x1080] ;  /* 0x0010800001007983 */ /* 0x008ee80000300800 */
[----:B------:R-:W5:Y:S04]  /*b4d0*/  LDL R16, [R1+0x884] ;  /* 0x0008840001107983 */ /* 0x000f680000100800 */
[----:B------:R-:W5:Y:S01]  /*b4e0*/  LDL R17, [R1+0x8c8] ;  /* 0x0008c80001117983 */ /* 0x000f620000100800 */
[----:B------:R-:W-:-:S02]  /*b4f0*/  PRMT R29, RZ, 0x7610, R29 ;  /* 0x00007610ff1d7816 */ /* 0x000fc4000000001d */
[----:B-----5:R-:W-:-:S04]  /*b500*/  @!P0 LOP3.LUT R17, R17, R16, RZ, 0x3c, !PT ;  /* 0x0000001011118212 */ /* 0x020fc800078e3cff */
[----:B------:R-:W-:-:S04]  /*b510*/  @!P0 LOP3.LUT R16, R17, R16, RZ, 0x3c, !PT ;  /* 0x0000001011108212 */ /* 0x000fc800078e3cff */
[----:B------:R-:W-:-:S05]  /*b520*/  @!P0 LOP3.LUT R17, R17, R16, RZ, 0x3c, !PT ;  /* 0x0000001011118212 */ /* 0x000fca00078e3cff */
[----:B------:R-:W5:Y:S04]  /*b530*/  @!P0 LDG.E.U8 R29, desc[UR6][R16.64] ;  /* 0x00000006101d8981 */ /* 0x000f68000c1e1100 */
[----:B-----5:R5:W-:Y:S04]  /*b540*/  STL [R1+0xd8], R29 ;  /* 0x0000d81d01007387 */ /* 0x020be80000100800 */
[----:B-----5:R-:W5:Y:S04]  /*b550*/  LDL.LU R29, [R1+0x107c] ;  /* 0x00107c00011d7983 */ /* 0x020f680000300800 */
[----:B------:R-:W2:Y:S04]  /*b560*/  LDL R16, [R1+0x894] ;  /* 0x0008940001107983 */ /* 0x000ea80000100800 */
[----:B------:R-:W2:Y:S01]  /*b570*/  LDL R17, [R1+0x8c0] ;  /* 0x0008c00001117983 */ /* 0x000ea20000100800 */
[----:B---3--:R-:W-:-:S02]  /*b580*/  PRMT R0, RZ, 0x7610, R0 ;  /* 0x00007610ff007816 */ /* 0x008fc40000000000 */
[----:B--2---:R-:W-:-:S04]  /*b590*/  @!P0 LOP3.LUT R17, R17, R16, RZ, 0x3c, !PT ;  /* 0x0000001011118212 */ /* 0x004fc800078e3cff */
[----:B------:R-:W-:-:S04]  /*b5a0*/  @!P0 LOP3.LUT R16, R17, R16, RZ, 0x3c, !PT ;  /* 0x0000001011108212 */ /* 0x000fc800078e3cff */
[----:B------:R-:W-:-:S05]  /*b5b0*/  @!P0 LOP3.LUT R17, R17, R16, RZ, 0x3c, !PT ;  /* 0x0000001011118212 */ /* 0x000fca00078e3cff */
[----:B------:R-:W2:Y:S04]  /*b5c0*/  @!P0 LDG.E.U8 R0, desc[UR6][R16.64] ;  /* 0x0000000610008981 */ /* 0x000ea8000c1e1100 */
[----:B--2---:R2:W-:Y:S04]  /*b5d0*/  STL [R1+0xd4], R0 ;  /* 0x0000d40001007387 */ /* 0x0045e80000100800 */
[----:B--2---:R-:W2:Y:S04]  /*b5e0*/  LDL.LU R0, [R1+0x1078] ;  /* 0x0010780001007983 */ /* 0x004ea80000300800 */
[----:B------:R-:W3:Y:S04]  /*b5f0*/  LDL R16, [R1+0x8a4] ;  /* 0x0008a40001107983 */ /* 0x000ee80000100800 */
[----:B------:R-:W3:Y:S01]  /*b600*/  LDL R17, [R1+0x8b8] ;  /* 0x0008b80001117983 */ /* 0x000ee20000100800 */
[----:B-----5:R-:W-:-:S02]  /*b610*/  PRMT R29, RZ, 0x7610, R29 ;  /* 0x00007610ff1d7816 */ /* 0x020fc4000000001d */
[----:B---3--:R-:W-:-:S04]  /*b620*/  @!P0 LOP3.LUT R17, R17, R16, RZ, 0x3c, !PT ;  /* 0x0000001011118212 */ /* 0x008fc800078e3cff */
[----:B------:R-:W-:-:S04]  /*b630*/  @!P0 LOP3.LUT R16, R17, R16, RZ, 0x3c, !PT ;  /* 0x0000001011108212 */ /* 0x000fc800078e3cff */
[----:B------:R-:W-:-:S05]  /*b640*/  @!P0 LOP3.LUT R17, R17, R16, RZ, 0x3c, !PT ;  /* 0x0000001011118212 */ /* 0x000fca00078e3cff */
[----:B------:R-:W3:Y:S04]  /*b650*/  @!P0 LDG.E.U8 R29, desc[UR6][R16.64] ;  /* 0x00000006101d8981 */ /* 0x000ee8000c1e1100 */
[----:B---3--:R3:W-:Y:S04]  /*b660*/  STL [R1+0xd0], R29 ;  /* 0x0000d01d01007387 */ /* 0x0087e80000100800 */
[----:B---3--:R-:W3:Y:S04]  /*b670*/  LDL.LU R29, [R1+0x1074] ;  /* 0x00107400011d7983 */ /* 0x008ee80000300800 */
[----:B------:R-:W5:Y:S04]  /*b680*/  LDL R16, [R1+0x87c] ;  /* 0x00087c0001107983 */ /* 0x000f680000100800 */
[----:B------:R-:W5:Y:S01]  /*b690*/  LDL R17, [R1+0x8b0] ;  /* 0x0008b00001117983 */ /* 0x000f620000100800 */
[----:B--2---:R-:W-:-:S02]  /*b6a0*/  PRMT R0, RZ, 0x7610, R0 ;  /* 0x00007610ff007816 */ /* 0x004fc40000000000 */
[----:B-----5:R-:W-:-:S04]  /*b6b0*/  @!P0 LOP3.LUT R17, R17, R16, RZ, 0x3c, !PT ;  /* 0x0000001011118212 */ /* 0x020fc800078e3cff */
[----:B------:R-:W-:-:S04]  /*b6c0*/  @!P0 LOP3.LUT R16, R17, R16, RZ, 0x3c, !PT ;  /* 0x0000001011108212 */ /* 0x000fc800078e3cff */
[----:B------:R-:W-:-:S05]  /*b6d0*/  @!P0 LOP3.LUT R17, R17, R16, RZ, 0x3c, !PT ;  /* 0x0000001011118212 */ /* 0x000fca00078e3cff */
[----:B------:R-:W2:Y:S04]  /*b6e0*/  @!P0 LDG.E.U8 R0, desc[UR6][R16.64] ;  /* 0x0000000610008981 */ /* 0x000ea8000c1e1100 */
[----:B--2---:R2:W-:Y:S04]  /*b6f0*/  STL [R1+0xc4], R0 ;  /* 0x0000c40001007387 */ /* 0x0045e80000100800 */
[----:B--2---:R-:W2:Y:S04]  /*b700*/  LDL.LU R0, [R1+0x1070] ;  /* 0x0010700001007983 */ /* 0x004ea80000300800 */
        /* <DEDUP_REMOVED lines=20> */
[----:B------:R-:W-:-:S02]  /*b850*/  PRMT R0, RZ, 0x7610, R0 ;  /* 0x00007610ff007816 */ /* 0x000fc40000000000 */
[----:B---3--:R-:W-:-:S04]  /*b860*/  @!P0 LOP3.LUT R17, R17, R16, RZ, 0x3c, !PT ;  /* 0x0000001011118212 */ /* 0x008fc800078e3cff */
[----:B------:R-:W-:-:S04]  /*b870*/  @!P0 LOP3.LUT R16, R17, R16, RZ, 0x3c, !PT ;  /* 0x0000001011108212 */ /* 0x000fc800078e3cff */
[----:B------:R-:W-:-:S05]  /*b880*/  @!P0 LOP3.LUT R17, R17, R16, RZ, 0x3c, !PT ;  /* 0x0000001011118212 */ /* 0x000fca00078e3cff */
[----:B------:R-:W3:Y:S04]  /*b890*/  @!P0 LDG.E.U8 R0, desc[UR6][R16.64] ;  /* 0x0000000610008981 */ /* 0x000ee8000c1e1100 */
[----:B---3--:R3:W-:Y:S04]  /*b8a0*/  STL [R1+0xb0], R0 ;  /* 0x0000b00001007387 */ /* 0x0087e80000100800 */
[----:B---3--:R-:W2:Y:S04]  /*b8b0*/  LDL.LU R0, [R1+0x1064] ;  /* 0x0010640001007983 */ /* 0x008ea80000300800 */
[----:B------:R-:W3:Y:S04]  /*b8c0*/  LDL.LU R16, [R1+0x8] ;  /* 0x0000080001107983 */ /* 0x000ee80000300800 */
[----:B------:R-:W3:Y:S01]  /*b8d0*/  LDL.LU R17, [R1+0x4] ;  /* 0x0000040001117983 */ /* 0x000ee20000300800 */
[----:B--2---:R-:W-:-:S03]  /*b8e0*/  IMAD R0, R0, 0x100, R29 ;  /* 0x0000010000007824 */ /* 0x004fc600078e021d */
[----:B------:R-:W2:Y:S04]  /*b8f0*/  LDL.LU R29, [R1+0x1060] ;  /* 0x00106000011d7983 */ /* 0x000ea80000300800 */
[----:B------:R0:W-:Y:S04]  /*b900*/  STL [R1+0x1a4], R0 ;  /* 0x0001a40001007387 */ /* 0x0001e80000100800 */
[----:B0-----:R-:W2:Y:S02]  /*b910*/  LDL.LU R0, [R1+0x105c] ;  /* 0x00105c0001007983 */ /* 0x001ea40000300800 */
[----:B--2---:R-:W-:-:S02]  /*b920*/  IMAD R0, R0, 0x100, R29 ;  /* 0x0000010000007824 */ /* 0x004fc400078e021d */
[----:B------:R-:W2:Y:S04]  /*b930*/  LDL.LU R29, [R1+0x1058] ;  /* 0x00105800011d7983 */ /* 0x000ea80000300800 */
[----:B------:R0:W-:Y:S04]  /*b940*/  STL [R1+0x1a0], R0 ;  /* 0x0001a00001007387 */ /* 0x0001e80000100800 */
[----:B0-----:R-:W2:Y:S01]  /*b950*/  LDL.LU R0, [R1+0x1054] ;  /* 0x0010540001007983 */ /* 0x001ea20000300800 */
[----:B---3--:R-:W-:-:S05]  /*b960*/  IMAD R16, R17, 0x100, R16 ;  /* 0x0000010011107824 */ /* 0x008fca00078e0210 */
[----:B------:R5:W-:Y:S02]  /*b970*/  STL [R1+0x13c], R16 ;  /* 0x00013c1001007387 */ /* 0x000be40000100800 */
[----:B-----5:R-:W-:Y:S02]  /*b980*/  IMAD R16, R27, 0x100, R28 ;  /* 0x000001001b107824 */ /* 0x020fe400078e021c */
[----:B------:R-:W-:Y:S02]  /*b990*/  IMAD R15, R15, 0x100, R18 ;  /* 0x000001000f0f7824 */ /* 0x000fe400078e0212 */
[----:B------:R-:W-:Y:S01]  /*b9a0*/  IMAD R12, R12, 0x100, R13 ;  /* 0x000001000c0c7824 */ /* 0x000fe200078e020d */
[----:B------:R-:W-:Y:S01]  /*b9b0*/  LDS.U8 R18, [R14+UR4+0x2388] ;  /* 0x002388040e127984 */ /* 0x000fe20008000000 */
[----:B------:R-:W-:-:S03]  /*b9c0*/  IMAD R3, R7, 0x100, R3 ;  /* 0x0000010007037824 */ /* 0x000fc600078e0203 */
[----:B------:R-:W-:Y:S04]  /*b9d0*/  LDS.U8 R7, [R14+UR4+0x4300] ;  /* 0x004300040e077984 */ /* 0x000fe80008000000 */
[----:B------:R-:W-:Y:S01]  /*b9e0*/  LDS.U8 R13, [R14+UR4+0x388] ;  /* 0x000388040e0d7984 */ /* 0x000fe20008000000 */
[----:B--2---:R-:W-:Y:S02]  /*b9f0*/  IMAD R17, R29, 0x100, R0 ;  /* 0x000001001d117824 */ /* 0x004fe400078e0200 */
[----:B------:R-:W-:-:S03]  /*ba00*/  IMAD R0, R25, 0x100, R26 ;  /* 0x0000010019007824 */ /* 0x000fc600078e021a */
[----:B------:R0:W-:Y:S04]  /*ba10*/  STL [R1+0x138], R17 ;  /* 0x0001381101007387 */ /* 0x0001e80000100800 */
[----:B------:R2:W-:Y:S04]  /*ba20*/  STL [R1+0x290], R16 ;  /* 0x0002901001007387 */ /* 0x0005e80000100800 */
[----:B------:R3:W-:Y:S01]  /*ba30*/  STL [R1+0x28c], R0 ;  /* 0x00028c0001007387 */ /* 0x0007e20000100800 */
[----:B0-----:R-:W-:Y:S02]  /*ba40*/  IMAD R17, R23, 0x100, R24 ;  /* 0x0000010017117824 */ /* 0x001fe400078e0218 */
[----:B--2---:R-:W-:-:S03]  /*ba50*/  IMAD R16, R21, 0x100, R22 ;  /* 0x0000010015107824 */ /* 0x004fc600078e0216 */
[----:B------:R-:W-:Y:S01]  /*ba60*/  STL [R1+0x288], R17 ;  /* 0x0002881101007387 */ /* 0x000fe20000100800 */
[----:B---3--:R-:W-:-:S03]  /*ba70*/  IMAD R0, R19, 0x100, R20 ;  /* 0x0000010013007824 */ /* 0x008fc600078e0214 */
[----:B------:R-:W-:Y:S04]  /*ba80*/  STL [R1+0x284], R16 ;  /* 0x0002841001007387 */ /* 0x000fe80000100800 */
[----:B------:R1:W-:Y:S04]  /*ba90*/  STL [R1+0x134], R0 ;  /* 0x0001340001007387 */ /* 0x0003e80000100800 */
[----:B------:R-:W-:Y:S04]  /*baa0*/  STL [R1+0x130], R15 ;  /* 0x0001300f01007387 */ /* 0x000fe80000100800 */
[----:B------:R-:W-:Y:S01]  /*bab0*/  LDS.U8 R21, [R14+UR4+0x308] ;  /* 0x000308040e157984 */ /* 0x000fe20008000000 */
[----:B-1----:R-:W-:-:S02]  /*bac0*/  IMAD R0, R11, 0x100, R6 ;  /* 0x000001000b007824 */ /* 0x002fc400078e0206 */
[----:B------:R-:W-:Y:S01]  /*bad0*/  IMAD R6, R10, 0x100, R2 ;  /* 0x000001000a067824 */ /* 0x000fe200078e0202 */
[----:B------:R-:W-:Y:S01]  /*bae0*/  STL [R1+0x12c], R12 ;  /* 0x00012c0c01007387 */ /* 0x000fe20000100800 */
[----:B----4-:R-:W-:-:S03]  /*baf0*/  IMAD R2, R9, 0x100, R4 ;  /* 0x0000010009027824 */ /* 0x010fc600078e0204 */
[----:B------:R0:W-:Y:S04]  /*bb00*/  STL [R1+0x128], R0 ;  /* 0x0001280001007387 */ /* 0x0001e80000100800 */
[----:B------:R-:W-:Y:S04]  /*bb10*/  STL [R1+0x280], R6 ;  /* 0x0002800601007387 */ /* 0x000fe80000100800 */
[----:B------:R-:W-:Y:S01]  /*bb20*/  LDS.U8 R4, [R14+UR4+0x300] ;  /* 0x000300040e047984 */ /* 0x000fe20008000000 */
[----:B0-----:R-:W-:-:S03]  /*bb30*/  IMAD R0, R8, 0x100, R5 ;  /* 0x0000010008007824 */ /* 0x001fc600078e0205 */
[----:B------:R0:W-:Y:S04]  /*bb40*/  STL [R1+0x27c], R2 ;  /* 0x00027c0201007387 */ /* 0x0001e80000100800 */
[----:B------:R-:W-:Y:S04]  /*bb50*/  STL [R1+0x278], R0 ;  /* 0x0002780001007387 */ /* 0x000fe80000100800 */
[----:B------:R-:W1:Y:S04]  /*bb60*/  LDS.U8 R5, [R14+UR4+0x108] ;  /* 0x000108040e057984 */ /* 0x000e680008000000 */
[----:B------:R-:W-:Y:S04]  /*bb70*/  STL [R1+0x274], R3 ;  /* 0x0002740301007387 */ /* 0x000fe80000100800 */
[----:B------:R-:W2:Y:S01]  /*bb80*/  LDS.U8 R3, [R14+UR4+0x2100] ;  /* 0x002100040e037984 */ /* 0x000ea20008000000 */
[----:B0-----:R-:W-:-:S03]  /*bb90*/  LOP3.LUT R2, R14, 0x410, RZ, 0x3c, !PT ;  /* 0x000004100e027812 */ /* 0x001fc600078e3cff */
[----:B------:R-:W-:Y:S04]  /*bba0*/  LDS.U8 R0, [R14+UR4+0x100] ;  /* 0x000100040e007984 */ /* 0x000fe80008000000 */
[----:B------:R-:W-:Y:S04]  /*bbb0*/  LDS.U8 R6, [R14+UR4+0x4108] ;  /* 0x004108040e067984 */ /* 0x000fe80008000000 */
[----:B------:R-:W-:Y:S04]  /*bbc0*/  LDS.U8 R8, [R14+UR4+0x6100] ;  /* 0x006100040e087984 */ /* 0x000fe80008000000 */
[----:B------:R-:W-:Y:S04]  /*bbd0*/  LDS.U8 R9, [R14+UR4+0x6308] ;  /* 0x006308040e097984 */ /* 0x000fe80008000000 */
[----:B------:R-:W-:Y:S04]  /*bbe0*/  LDS.U8 R10, [R14+UR4+0x6108] ;  /* 0x006108040e0a7984 */ /* 0x000fe80008000000 */
[----:B------:R-:W-:Y:S04]  /*bbf0*/  LDS.U8 R11, [R14+UR4+0x6300] ;  /* 0x006300040e0b7984 */ /* 0x000fe80008000000 */
[----:B------:R-:W-:Y:S04]  /*bc00*/  LDS.U8 R12, [R14+UR4+0x180] ;  /* 0x000180040e0c7984 */ /* 0x000fe80008000000 */
[----:B-1----:R-:W-:Y:S04]  /*bc10*/  STL [R1+0x10], R5 ;  /* 0x0000100501007387 */ /* 0x002fe80000100800 */
[----:B------:R-:W-:Y:S04]  /*bc20*/  STL [R1+0xc], R4 ;  /* 0x00000c0401007387 */ /* 0x000fe80000100800 */
[----:B------:R-:W0:Y:S04]  /*bc30*/  LDS.U8 R5, [R14+UR4+0x2308] ;  /* 0x002308040e057984 */ /* 0x000e280008000000 */
[----:B--2---:R-:W-:Y:S04]  /*bc40*/  STL [R1+0x8], R3 ;  /* 0x0000080301007387 */ /* 0x004fe80000100800 */
[----:B------:R-:W1:Y:S04]  /*bc50*/  LDS.U8 R3, [R14+UR4+0x2300] ;  /* 0x002300040e037984 */ /* 0x000e680008000000 */
[----:B------:R-:W2:Y:S04]  /*bc60*/  LDS.U8 R4, [R14+UR4+0x2108] ;  /* 0x002108040e047984 */ /* 0x000ea80008000000 */
[----:B------:R-:W-:Y:S04]  /*bc70*/  LDS.U8 R15, [R14+UR4+0x188] ;  /* 0x000188040e0f7984 */ /* 0x000fe80008000000 */
[----:B------:R-:W-:Y:S04]  /*bc80*/  LDS.U8 R16, [R14+UR4+0x380] ;  /* 0x000380040e107984 */ /* 0x000fe80008000000 */
[----:B------:R-:W-:Y:S04]  /*bc90*/  LDS.U8 R17, [R14+UR4+0x2180] ;  /* 0x002180040e117984 */ /* 0x000fe80008000000 */
[----:B------:R-:W-:Y:S04]  /*bca0*/  LDS.U8 R19, [R14+UR4+0x2188] ;  /* 0x002188040e137984 */ /* 0x000fe80008000000 */
[----:B------:R-:W-:Y:S04]  /*bcb0*/  LDS.U8 R20, [R14+UR4+0x2380] ;  /* 0x002380040e147984 */ /* 0x000fe80008000000 */
[----:B------:R-:W-:Y:S04]  /*bcc0*/  LDS.U8 R22, [R2+UR4+0x4008] ;  /* 0x0040080402167984 */ /* 0x000fe80008000000 */
[----:B0-----:R-:W-:Y:S04]  /*bcd0*/  STL [R1+0x4], R5 ;  /* 0x0000040501007387 */ /* 0x001fe80000100800 */
[----:B------:R-:W-:Y:S04]  /*bce0*/  LDS.U8 R5, [R14+UR4+0x4308] ;  /* 0x004308040e057984 */ /* 0x000fe80008000000 */
[----:B-1----:R-:W-:Y:S04]  /*bcf0*/  STL [R1+0x1048], R3 ;  /* 0x0010480301007387 */ /* 0x002fe80000100800 */
[----:B--2---:R-:W-:Y:S04]  /*bd00*/  STL [R1], R4 ;  /* 0x0000000401007387 */ /* 0x004fe80000100800 */
[----:B------:R-:W0:Y:S04]  /*bd10*/  LDS.U8 R4, [R14+UR4+0x4100] ;  /* 0x004100040e047984 */ /* 0x000e280008000000 */
[----:B------:R-:W-:Y:S04]  /*bd20*/  LDS.U8 R3, [R14+UR4+0x4388] ;  /* 0x004388040e037984 */ /* 0x000fe80008000000 */
[----:B------:R-:W-:Y:S04]  /*bd30*/  LDS.U8 R23, [R2+UR4+0x4200] ;  /* 0x0042000402177984 */ /* 0x000fe80008000000 */
[----:B------:R-:W-:Y:S04]  /*bd40*/  LDS.U8 R24, [R2+UR4+0x6000] ;  /* 0x0060000402187984 */ /* 0x000fe80008000000 */
[----:B------:R-:W-:Y:S04]  /*bd50*/  LDS.U8 R25, [R2+UR4+0x6208] ;  /* 0x0062080402197984 */ /* 0x000fe80008000000 */
[----:B------:R-:W-:Y:S04]  /*bd60*/  LDS.U8 R26, [R2+UR4+0x6008] ;  /* 0x00600804021a7984 */ /* 0x000fe80008000000 */
[----:B------:R-:W-:Y:S04]  /*bd70*/  LDS.U8 R27, [R2+UR4+0x6200] ;  /* 0x00620004021b7984 */ /* 0x000fe80008000000 */
[----:B------:R-:W-:Y:S04]  /*bd80*/  LDS.U8 R28, [R2+UR4+0x80] ;  /* 0x00008004021c7984 */ /* 0x000fe80008000000 */
[----:B------:R-:W-:Y:S04]  /*bd90*/  LDS.U8 R29, [R2+UR4+0x288] ;  /* 0x00028804021d7984 */ /* 0x000fe80008000000 */
[----:B0-----:R-:W-:Y:S04]  /*bda0*/  STL [R1+0x104c], R4 ;  /* 0x00104c0401007387 */ /* 0x001fe80000100800 */
[----:B------:R-:W0:Y:S04]  /*bdb0*/  LDS.U8 R4, [R14+UR4+0x4180] ;  /* 0x004180040e047984 */ /* 0x000e280008000000 */
[----:B------:R-:W-:Y:S04]  /*bdc0*/  STL [R1+0x1050], R5 ;  /* 0x0010500501007387 */ /* 0x000fe80000100800 */
[----:B------:R-:W1:Y:S04]  /*bdd0*/  LDS.U8 R5, [R14+UR4+0x4188] ;  /* 0x004188040e057984 */ /* 0x000e680008000000 */
[----:B0-----:R-:W-:Y:S04]  /*bde0*/  STL [R1+0x5c], R4 ;  /* 0x00005c0401007387 */ /* 0x001fe80000100800 */
[----:B------:R-:W0:Y:S04]  /*bdf0*/  LDS.U8 R4, [R14+UR4+0x4380] ;  /* 0x004380040e047984 */ /* 0x000e280008000000 */
[----:B------:R-:W-:Y:S04]  /*be00*/  STL [R1+0x58], R3 ;  /* 0x0000580301007387 */ /* 0x000fe80000100800 */
[----:B------:R-:W2:Y:S04]  /*be10*/  LDS.U8 R3, [R14+UR4+0x6180] ;  /* 0x006180040e037984 */ /* 0x000ea80008000000 */
[----:B-1----:R-:W-:Y:S04]  /*be20*/  STL [R1+0x54], R5 ;  /* 0x0000540501007387 */ /* 0x002fe80000100800 */
[----:B------:R-:W1:Y:S04]  /*be30*/  LDS.U8 R5, [R14+UR4+0x6388] ;  /* 0x006388040e057984 */ /* 0x000e680008000000 */
[----:B0-----:R-:W-:Y:S04]  /*be40*/  STL [R1+0x50], R4 ;  /* 0x0000500401007387 */ /* 0x001fe80000100800 */
[----:B------:R-:W0:Y:S04]  /*be50*/  LDS.U8 R4, [R14+UR4+0x6188] ;  /* 0x006188040e047984 */ /* 0x000e280008000000 */
[----:B--2---:R-:W-:Y:S04]  /*be60*/  STL [R1+0x4c], R3 ;  /* 0x00004c0301007387 */ /* 0x004fe80000100800 */
[----:B------:R-:W2:Y:S04]  /*be70*/  LDS.U8 R3, [R14+UR4+0x6380] ;  /* 0x006380040e037984 */ /* 0x000ea80008000000 */
[----:B-1----:R-:W-:Y:S04]  /*be80*/  STL [R1+0x48], R5 ;  /* 0x0000480501007387 */ /* 0x002fe80000100800 */
[----:B------:R-:W-:Y:S04]  /*be90*/  STL [R1+0x1028], R14 ;  /* 0x0010280e01007387 */ /* 0x000fe80000100800 */
[----:B------:R-:W-:Y:S04]  /*bea0*/  LDS.U8 R5, [R2+UR4+0x208] ;  /* 0x0002080402057984 */ /* 0x000fe80008000000 */
[----:B------:R-:W-:Y:S04]  /*beb0*/  LDS.U8 R14, [R2+UR4+0x200] ;  /* 0x00020004020e7984 */ /* 0x000fe80008000000 */
[----:B0-----:R-:W-:Y:S04]  /*bec0*/  STL [R1+0x44], R4 ;  /* 0x0000440401007387 */ /* 0x001fe80000100800 */
[----:B------:R-:W0:Y:S04]  /*bed0*/  LDS.U8 R4, [R2+UR4] ;  /* 0x0000000402047984 */ /* 0x000e280008000000 */
[----:B--2---:R-:W-:Y:S04]  /*bee0*/  STL [R1+0x40], R3 ;  /* 0x0000400301007387 */ /* 0x004fe80000100800 */
[----:B0-----:R-:W-:Y:S04]  /*bef0*/  STL [R1+0x3c], R4 ;  /* 0x00003c0401007387 */ /* 0x001fe80000100800 */
[----:B------:R-:W0:Y:S04]  /*bf00*/  LDS.U8 R4, [R2+UR4+0x8] ;  /* 0x0000080402047984 */ /* 0x000e280008000000 */
[----:B------:R-:W-:Y:S04]  /*bf10*/  STL [R1+0x38], R5 ;  /* 0x0000380501007387 */ /* 0x000fe80000100800 */
[----:B------:R-:W1:Y:S04]  /*bf20*/  LDS.U8 R5, [R2+UR4+0x2000] ;  /* 0x0020000402057984 */ /* 0x000e680008000000 */
[----:B0-----:R-:W-:Y:S04]  /*bf30*/  STL [R1+0x34], R4 ;  /* 0x0000340401007387 */ /* 0x001fe80000100800 */
[----:B------:R-:W0:Y:S01]  /*bf40*/  LDS.U8 R4, [R2+UR4+0x2208] ;  /* 0x0022080402047984 */ /* 0x000e220008000000 */
[----:B------:R-:W-:-:S03]  /*bf50*/  IMAD.MOV.U32 R3, RZ, RZ, R21 ;  /* 0x000000ffff037224 */ /* 0x000fc600078e0015 */
[----:B------:R-:W-:Y:S04]  /*bf60*/  STL [R1+0x30], R14 ;  /* 0x0000300e01007387 */ /* 0x000fe80000100800 */
[----:B------:R-:W2:Y:S04]  /*bf70*/  LDS.U8 R14, [R2+UR4+0x2008] ;  /* 0x00200804020e7984 */ /* 0x000ea80008000000 */
[----:B-1----:R-:W-:Y:S04]  /*bf80*/  STL [R1+0x2c], R5 ;  /* 0x00002c0501007387 */ /* 0x002fe80000100800 */
[----:B------:R-:W1:Y:S04]  /*bf90*/  LDS.U8 R5, [R2+UR4+0x2200] ;  /* 0x0022000402057984 */ /* 0x000e680008000000 */
[----:B------:R-:W3:Y:S04]  /*bfa0*/  LDS.U8 R21, [R2+UR4+0x4208] ;  /* 0x0042080402157984 */ /* 0x000ee80008000000 */
[----:B0-----:R-:W-:Y:S04]  /*bfb0*/  STL [R1+0x28], R4 ;  /* 0x0000280401007387 */ /* 0x001fe80000100800 */
[----:B------:R-:W0:Y:S04]  /*bfc0*/  LDS.U8 R4, [R2+UR4+0x4000] ;  /* 0x0040000402047984 */ /* 0x000e280008000000 */
[----:B--2---:R-:W-:Y:S04]  /*bfd0*/  STL [R1+0x24], R14 ;  /* 0x0000240e01007387 */ /* 0x004fe80000100800 */
[----:B------:R-:W-:Y:S04]  /*bfe0*/  LDS.U8 R14, [R2+UR4+0x2080] ;  /* 0x00208004020e7984 */ /* 0x000fe80008000000 */
[----:B-1----:R-:W-:Y:S04]  /*bff0*/  STL [R1+0x20], R5 ;  /* 0x0000200501007387 */ /* 0x002fe80000100800 */
[----:B---3--:R-:W-:Y:S04]  /*c000*/  STL [R1+0x1038], R21 ;  /* 0x0010381501007387 */ /* 0x008fe80000100800 */
[----:B------:R-:W-:Y:S04]  /*c010*/  LDS.U8 R5, [R2+UR4+0x280] ;  /* 0x0002800402057984 */ /* 0x000fe80008000000 */
[----:B0-----:R-:W-:Y:S04]  /*c020*/  STL [R1+0x1c], R4 ;  /* 0x00001c0401007387 */ /* 0x001fe80000100800 */
[----:B------:R-:W0:Y:S04]  /*c030*/  LDS.U8 R4, [R2+UR4+0x88] ;  /* 0x0000880402047984 */ /* 0x000e280008000000 */
[----:B------:R-:W-:Y:S04]  /*c040*/  STL [R1+0x103c], R22 ;  /* 0x00103c1601007387 */ /* 0x000fe80000100800 */
[----:B------:R-:W-:Y:S04]  /*c050*/  STL [R1+0x1040], R23 ;  /* 0x0010401701007387 */ /* 0x000fe80000100800 */
[----:B------:R-:W-:Y:S04]  /*c060*/  STL [R1+0x1044], R24 ;  /* 0x0010441801007387 */ /* 0x000fe80000100800 */
[----:B0-----:R-:W-:Y:S04]  /*c070*/  STL [R1+0x64], R4 ;  /* 0x0000640401007387 */ /* 0x001fe80000100800 */
[----:B------:R-:W0:Y:S04]  /*c080*/  LDS.U8 R4, [R2+UR4+0x2288] ;  /* 0x0022880402047984 */ /* 0x000e280008000000 */
[----:B------:R-:W-:Y:S04]  /*c090*/  STL [R1+0x60], R5 ;  /* 0x0000600501007387 */ /* 0x000fe80000100800 */
[----:B------:R-:W1:Y:S04]  /*c0a0*/  LDS.U8 R5, [R2+UR4+0x2088] ;  /* 0x0020880402057984 */ /* 0x000e680008000000 */
[----:B------:R-:W-:Y:S04]  /*c0b0*/  STL [R1+0x6c], R14 ;  /* 0x00006c0e01007387 */ /* 0x000fe80000100800 */
[----:B------:R-:W2:Y:S04]  /*c0c0*/  LDS.U8 R14, [R2+UR4+0x2280] ;  /* 0x00228004020e7984 */ /* 0x000ea80008000000 */
[----:B0-----:R-:W-:Y:S04]  /*c0d0*/  STL [R1+0x68], R4 ;  /* 0x0000680401007387 */ /* 0x001fe80000100800 */
[----:B------:R-:W0:Y:S04]  /*c0e0*/  LDS.U8 R4, [R2+UR4+0x4080] ;  /* 0x0040800402047984 */ /* 0x000e280008000000 */
[----:B-1----:R-:W-:Y:S04]  /*c0f0*/  STL [R1+0x74], R5 ;  /* 0x0000740501007387 */ /* 0x002fe80000100800 */
[----:B------:R-:W1:Y:S04]  /*c100*/  LDS.U8 R5, [R2+UR4+0x4288] ;  /* 0x0042880402057984 */ /* 0x000e680008000000 */
[----:B--2---:R-:W-:Y:S04]  /*c110*/  STL [R1+0x70], R14 ;  /* 0x0000700e01007387 */ /* 0x004fe80000100800 */
[----:B------:R-:W2:Y:S04]  /*c120*/  LDS.U8 R14, [R2+UR4+0x4088] ;  /* 0x00408804020e7984 */ /* 0x000ea80008000000 */
[----:B0-----:R0:W-:Y:S04]  /*c130*/  STL [R1+0x9c], R4 ;  /* 0x00009c0401007387 */ /* 0x0011e80000100800 */
[----:B-1----:R1:W-:Y:S04]  /*c140*/  STL [R1+0x98], R5 ;  /* 0x0000980501007387 */ /* 0x0023e80000100800 */
[----:B--2---:R-:W-:Y:S04]  /*c150*/  STL [R1+0x94], R14 ;  /* 0x0000940e01007387 */ /* 0x004fe80000100800 */
[----:B------:R-:W2:Y:S01]  /*c160*/  LDS.U8 R14, [R2+UR4+0x4280] ;  /* 0x00428004020e7984 */ /* 0x000ea20008000000 */
[----:B0-----:R-:W-:-:S03]  /*c170*/  IMAD.MOV.U32 R4, RZ, RZ, R3 ;  /* 0x000000ffff047224 */ /* 0x001fc600078e0003 */
[----:B------:R-:W3:Y:S01]  /*c180*/  LDL.LU R3, [R1+0x10] ;  /* 0x0000100001037983 */ /* 0x000ee20000300800 */
[----:B-1----:R-:W-:-:S03]  /*c190*/  IMAD.MOV.U32 R5, RZ, RZ, R0 ;  /* 0x000000ffff057224 */ /* 0x002fc600078e0000 */
[----:B------:R-:W3:Y:S04]  /*c1a0*/  LDL.LU R24, [R1+0xc] ;  /* 0x00000c0001187983 */ /* 0x000ee80000300800 */
[----:B------:R-:W4:Y:S04]  /*c1b0*/  LDL.LU R23, [R1+0x8] ;  /* 0x0000080001177983 */ /* 0x000f280000300800 */
[----:B------:R-:W4:Y:S04]  /*c1c0*/  LDL.LU R22, [R1+0x4] ;  /* 0x0000040001167983 */ /* 0x000f280000300800 */
[----:B------:R-:W5:Y:S04]  /*c1d0*/  LDL.LU R21, [R1] ;  /* 0x0000000001157983 */ /* 0x000f680000300800 */
[----:B------:R-:W0:Y:S04]  /*c1e0*/  LDS.U8 R0, [R2+UR4+0x6080] ;  /* 0x0060800402007984 */ /* 0x000e280008000000 */
[----:B--2---:R-:W-:Y:S04]  /*c1f0*/  STL [R1+0x90], R14 ;  /* 0x0000900e01007387 */ /* 0x004fe80000100800 */
[----:B------:R-:W1:Y:S04]  /*c200*/  LDS.U8 R14, [R2+UR4+0x6288] ;  /* 0x00628804020e7984 */ /* 0x000e680008000000 */
[----:B0-----:R-:W-:Y:S04]  /*c210*/  STL [R1+0x8c], R0 ;  /* 0x00008c0001007387 */ /* 0x001fe80000100800 */
[----:B------:R-:W0:Y:S04]  /*c220*/  LDS.U8 R0, [R2+UR4+0x6088] ;  /* 0x0060880402007984 */ /* 0x000e280008000000 */
[----:B-1----:R-:W-:Y:S04]  /*c230*/  STL [R1+0x88], R14 ;  /* 0x0000880e01007387 */ /* 0x002fe80000100800 */
        /* <DEDUP_REMOVED lines=10> */
[----:B------:R-:W-:Y:S04]  /*c2e0*/  LDS.U8 R0, [R2+UR4+0x2100] ;  /* 0x0021000402007984 */ /* 0x000fe80008000000 */
[----:B-1----:R-:W-:Y:S04]  /*c2f0*/  STL [R1+0xa0], R14 ;  /* 0x0000a00e01007387 */ /* 0x002fe80000100800 */
[----:B------:R-:W0:Y:S04]  /*c300*/  LDS.U8 R14, [R2+UR4+0x2308] ;  /* 0x00230804020e7984 */ /* 0x000e280008000000 */
[----:B0-----:R-:W-:Y:S04]  /*c310*/  STL [R1+0x102c], R14 ;  /* 0x00102c0e01007387 */ /* 0x001fe80000100800 */
[----:B------:R-:W-:Y:S04]  /*c320*/  STL [R1+0xac], R0 ;  /* 0x0000ac0001007387 */ /* 0x000fe80000100800 */
[----:B------:R-:W0:Y:S04]  /*c330*/  LDS.U8 R0, [R2+UR4+0x2108] ;  /* 0x0021080402007984 */ /* 0x000e280008000000 */
[----:B------:R-:W1:Y:S04]  /*c340*/  LDS.U8 R14, [R2+UR4+0x2300] ;  /* 0x00230004020e7984 */ /* 0x000e680008000000 */
[----:B0-----:R-:W-:Y:S04]  /*c350*/  STL [R1+0xbc], R0 ;  /* 0x0000bc0001007387 */ /* 0x001fe80000100800 */
[----:B------:R-:W0:Y:S04]  /*c360*/  LDS.U8 R0, [R2+UR4+0x180] ;  /* 0x0001800402007984 */ /* 0x000e280008000000 */
[----:B-1----:R-:W-:Y:S04]  /*c370*/  STL [R1+0xb8], R14 ;  /* 0x0000b80e01007387 */ /* 0x002fe80000100800 */
[----:B------:R-:W1:Y:S04]  /*c380*/  LDS.U8 R14, [R2+UR4+0x388] ;  /* 0x00038804020e7984 */ /* 0x000e680008000000 */
[----:B0-----:R-:W-:Y:S04]  /*c390*/  STL [R1+0xcc], R0 ;  /* 0x0000cc0001007387 */ /* 0x001fe80000100800 */
[----:B------:R-:W0:Y:S04]  /*c3a0*/  LDS.U8 R0, [R2+UR4+0x188] ;  /* 0x0001880402007984 */ /* 0x000e280008000000 */
[----:B-1----:R1:W-:Y:S04]  /*c3b0*/  STL [R1+0xc8], R14 ;  /* 0x0000c80e01007387 */ /* 0x0023e80000100800 */
[----:B-1----:R-:W2:Y:S04]  /*c3c0*/  LDL.LU R14, [R1+0x30] ;  /* 0x00003000010e7983 */ /* 0x002ea80000300800 */
[----:B0-----:R-:W-:Y:S04]  /*c3d0*/  STL [R1+0x104], R0 ;  /* 0x0001040001007387 */ /* 0x001fe80000100800 */
[----:B------:R-:W0:Y:S04]  /*c3e0*/  LDS.U8 R0, [R2+UR4+0x380] ;  /* 0x0003800402007984 */ /* 0x000e280008000000 */
[----:B0-----:R-:W-:Y:S04]  /*c3f0*/  STL [R1+0xfc], R0 ;  /* 0x0000fc0001007387 */ /* 0x001fe80000100800 */
[----:B------:R-:W0:Y:S04]  /*c400*/  LDS.U8 R0, [R2+UR4+0x2180] ;  /* 0x0021800402007984 */ /* 0x000e280008000000 */
[----:B0-----:R-:W-:Y:S04]  /*c410*/  STL [R1+0x10c], R0 ;  /* 0x00010c0001007387 */ /* 0x001fe80000100800 */
[----:B------:R-:W0:Y:S04]  /*c420*/  LDS.U8 R0, [R2+UR4+0x2388] ;  /* 0x0023880402007984 */ /* 0x000e280008000000 */
[----:B0-----:R-:W-:Y:S04]  /*c430*/  STL [R1+0x108], R0 ;  /* 0x0001080001007387 */ /* 0x001fe80000100800 */
[----:B------:R-:W0:Y:S04]  /*c440*/  LDS.U8 R0, [R2+UR4+0x2188] ;  /* 0x0021880402007984 */ /* 0x000e280008000000 */
[----:B0-----:R-:W-:Y:S04]  /*c450*/  STL [R1+0x114], R0 ;  /* 0x0001140001007387 */ /* 0x001fe80000100800 */
[----:B------:R-:W0:Y:S01]  /*c460*/  LDS.U8 R0, [R2+UR4+0x2380] ;  /* 0x0023800402007984 */ /* 0x000e220008000000 */
[----:B------:R-:W-:-:S02]  /*c470*/  IMAD R4, R4, 0x100, R5 ;  /* 0x0000010004047824 */ /* 0x000fc400078e0205 */
[----:B---3--:R-:W-:Y:S01]  /*c480*/  IMAD R24, R24, 0x100, R3 ;  /* 0x0000010018187824 */ /* 0x008fe200078e0203 */
[----:B0-----:R0:W-:Y:S04]  /*c490*/  STL [R1+0x1034], R0 ;  /* 0x0010340001007387 */ /* 0x0011e80000100800 */
[----:B0-----:R-:W2:Y:S04]  /*c4a0*/  LDL.LU R0, [R1+0x34] ;  /* 0x0000340001007983 */ /* 0x001ea80000300800 */
[----:B------:R0:W-:Y:S04]  /*c4b0*/  STL [R1+0x1030], R2 ;  /* 0x0010300201007387 */ /* 0x0001e80000100800 */
[----:B0-----:R-:W3:Y:S04]  /*c4c0*/  LDL.LU R2, [R1+0x38] ;  /* 0x0000380001027983 */ /* 0x001ee80000300800 */
[----:B------:R-:W2:Y:S04]  /*c4d0*/  LDL.LU R5, [R1+0x1050] ;  /* 0x0010500001057983 */ /* 0x000ea80000300800 */
[----:B------:R0:W-:Y:S04]  /*c4e0*/  STL [R1+0x124], R4 ;  /* 0x0001240401007387 */ /* 0x0001e80000100800 */
[----:B0-----:R-:W2:Y:S04]  /*c4f0*/  LDL.LU R4, [R1+0x104c] ;  /* 0x00104c0001047983 */ /* 0x001ea80000300800 */
[----:B------:R-:W5:Y:S01]  /*c500*/  LDL.LU R3, [R1+0x1048] ;  /* 0x0010480001037983 */ /* 0x000f620000300800 */
[----:B----4-:R-:W-:-:S03]  /*c510*/  IMAD R22, R22, 0x100, R23 ;  /* 0x0000010016167824 */ /* 0x010fc600078e0217 */
[----:B------:R-:W-:Y:S04]  /*c520*/  STL [R1+0x120], R24 ;  /* 0x0001201801007387 */ /* 0x000fe80000100800 */
[----:B------:R-:W-:Y:S01]  /*c530*/  STL [R1+0x118], R22 ;  /* 0x0001181601007387 */ /* 0x000fe20000100800 */
[----:B-----5:R-:W-:Y:S02]  /*c540*/  IMAD R21, R3, 0x100, R21 ;  /* 0x0000010003157824 */ /* 0x020fe400078e0215 */
[----:B--2---:R-:W-:Y:S02]  /*c550*/  IMAD R3, R5, 0x100, R4 ;  /* 0x0000010005037824 */ /* 0x004fe400078e0204 */
[----:B------:R-:W2:Y:S04]  /*c560*/  LDL.LU R5, [R1+0x40] ;  /* 0x0000400001057983 */ /* 0x000ea80000300800 */
[----:B------:R-:W-:Y:S04]  /*c570*/  STL [R1], R21 ;  /* 0x0000001501007387 */ /* 0x000fe80000100800 */
[----:B------:R-:W3:Y:S04]  /*c580*/  LDL.LU R4, [R1+0x3c] ;  /* 0x00003c0001047983 */ /* 0x000ee80000300800 */
[----:B------:R0:W-:Y:S02]  /*c590*/  STL [R1+0x270], R3 ;  /* 0x0002700301007387 */ /* 0x0001e40000100800 */
[----:B0-----:R-:W-:-:S02]  /*c5a0*/  IMAD R3, R7, 0x100, R6 ;  /* 0x0000010007037824 */ /* 0x001fc400078e0206 */
[----:B------:R-:W4:Y:S04]  /*c5b0*/  LDL.LU R7, [R1+0x48] ;  /* 0x0000480001077983 */ /* 0x000f280000300800 */
[----:B------:R-:W2:Y:S04]  /*c5c0*/  LDL.LU R6, [R1+0x44] ;  /* 0x0000440001067983 */ /* 0x000ea80000300800 */
[----:B------:R0:W-:Y:S04]  /*c5d0*/  STL [R1+0x26c], R3 ;  /* 0x00026c0301007387 */ /* 0x0001e80000100800 */
[----:B------:R-:W5:Y:S04]  /*c5e0*/  LDL.LU R24, [R1+0x2c] ;  /* 0x00002c0001187983 */ /* 0x000f680000300800 */
[----:B------:R-:W5:Y:S01]  /*c5f0*/  LDL.LU R23, [R1+0x28] ;  /* 0x0000280001177983 */ /* 0x000f620000300800 */
[----:B0-----:R-:W-:-:S05]  /*c600*/  IMAD R3, R9, 0x100, R8 ;  /* 0x0000010009037824 */ /* 0x001fca00078e0208 */
[----:B------:R0:W-:Y:S01]  /*c610*/  STL [R1+0x268], R3 ;  /* 0x0002680301007387 */ /* 0x0001e20000100800 */
[----:B------:R-:W-:-:S03]  /*c620*/  IMAD R8, R13, 0x100, R12 ;  /* 0x000001000d087824 */ /* 0x000fc600078e020c */
[----:B------:R-:W4:Y:S04]  /*c630*/  LDL.LU R22, [R1+0x24] ;  /* 0x0000240001167983 */ /* 0x000f280000300800 */
[----:B------:R-:W4:Y:S01]  /*c640*/  LDL.LU R21, [R1+0x20] ;  /* 0x0000200001157983 */ /* 0x000f220000300800 */
[----:B0-----:R-:W-:-:S03]  /*c650*/  IMAD R3, R11, 0x100, R10 ;  /* 0x000001000b037824 */ /* 0x001fc600078e020a */
[----:B------:R-:W4:Y:S04]  /*c660*/  LDL.LU R10, [R1+0x4c] ;  /* 0x00004c00010a7983 */ /* 0x000f280000300800 */
[----:B------:R-:W-:Y:S01]  /*c670*/  STL [R1+0x264], R3 ;  /* 0x0002640301007387 */ /* 0x000fe20000100800 */
[----:B------:R-:W-:-:S03]  /*c680*/  IMAD R9, R16, 0x100, R15 ;  /* 0x0000010010097824 */ /* 0x000fc600078e020f */
[----:B------:R-:W5:Y:S04]  /*c690*/  LDL.LU R13, [R1+0x54] ;  /* 0x00005400010d7983 */ /* 0x000f680000300800 */
[----:B------:R-:W5:Y:S04]  /*c6a0*/  LDL.LU R12, [R1+0x50] ;  /* 0x00005000010c7983 */ /* 0x000f680000300800 */
[----:B------:R0:W-:Y:S04]  /*c6b0*/  STL [R1+0x1020], R8 ;  /* 0x0010200801007387 */ /* 0x0001e80000100800 */
[----:B0-----:R-:W5:Y:S04]  /*c6c0*/  LDL.LU R8, [R1+0x58] ;  /* 0x0000580001087983 */ /* 0x001f680000300800 */
[----:B------:R-:W5:Y:S04]  /*c6d0*/  LDL.LU R15, [R1+0x5c] ;  /* 0x00005c00010f7983 */ /* 0x000f680000300800 */
[----:B------:R-:W5:Y:S01]  /*c6e0*/  LDL.LU R16, [R1+0x1c] ;  /* 0x00001c0001107983 */ /* 0x000f620000300800 */
[----:B------:R-:W-:-:S02]  /*c6f0*/  IMAD R3, R18, 0x100, R17 ;  /* 0x0000010012037824 */ /* 0x000fc400078e0211 */
[----:B------:R-:W-:Y:S02]  /*c700*/  IMAD R11, R20, 0x100, R19 ;  /* 0x00000100140b7824 */ /* 0x000fe400078e0213 */
[----:B---3--:R-:W-:Y:S02]  /*c710*/  IMAD R4, R2, 0x100, R4 ;  /* 0x0000010002047824 */ /* 0x008fe400078e0204 */
[----:B------:R-:W-:Y:S02]  /*c720*/  IMAD R2, R14, 0x100, R0 ;  /* 0x000001000e027824 */ /* 0x000fe400078e0200 */
[----:B--2---:R-:W-:Y:S02]  /*c730*/  IMAD R5, R5, 0x100, R6 ;  /* 0x0000010005057824 */ /* 0x004fe400078e0206 */
[----:B----4-:R-:W-:Y:S02]  /*c740*/  IMAD R7, R7, 0x100, R10 ;  /* 0x0000010007077824 */ /* 0x010fe400078e020a */
[----:B-----5:R-:W-:-:S02]  /*c750*/  IMAD R23, R23, 0x100, R24 ;  /* 0x0000010017177824 */ /* 0x020fc400078e0218 */
[----:B------:R-:W-:Y:S02]  /*c760*/  IMAD R21, R21, 0x100, R22 ;  /* 0x0000010015157824 */ /* 0x000fe400078e0216 */
[----:B------:R-:W-:Y:S02]  /*c770*/  IMAD R15, R8, 0x100, R15 ;  /* 0x00000100080f7824 */ /* 0x000fe400078e020f */
[----:B------:R-:W-:-:S03]  /*c780*/  IMAD R8, R12, 0x100, R13 ;  /* 0x000001000c087824 */ /* 0x000fc600078e020d */
[----:B------:R-:W-:Y:S04]  /*c790*/  STL [R1+0x260], R15 ;  /* 0x0002600f01007387 */ /* 0x000fe80000100800 */
[----:B------:R-:W-:Y:S04]  /*c7a0*/  STL [R1+0x25c], R8 ;  /* 0x00025c0801007387 */ /* 0x000fe80000100800 */
[----:B------:R-:W-:Y:S04]  /*c7b0*/  STL [R1+0x258], R7 ;  /* 0x0002580701007387 */ /* 0x000fe80000100800 */
[----:B------:R-:W-:Y:S04]  /*c7c0*/  STL [R1+0x254], R5 ;  /* 0x0002540501007387 */ /* 0x000fe80000100800 */
[----:B------:R-:W2:Y:S04]  /*c7d0*/  LDL.LU R0, [R1+0x64] ;  /* 0x0000640001007983 */ /* 0x000ea80000300800 */
[----:B------:R-:W-:Y:S04]  /*c7e0*/  STL [R1+0x11c], R4 ;  /* 0x00011c0401007387 */ /* 0x000fe80000100800 */
[----:B------:R-:W2:Y:S04]  /*c7f0*/  LDL.LU R17, [R1+0x60] ;  /* 0x0000600001117983 */ /* 0x000ea80000300800 */
[----:B------:R0:W-:Y:S04]  /*c800*/  STL [R1+0x4], R2 ;  /* 0x0000040201007387 */ /* 0x0001e80000100800 */
[----:B0-----:R-:W3:Y:S04]  /*c810*/  LDL.LU R2, [R1+0x6c] ;  /* 0x00006c0001027983 */ /* 0x001ee80000300800 */
[----:B------:R-:W3:Y:S04]  /*c820*/  LDL.LU R18, [R1+0x68] ;  /* 0x0000680001127983 */ /* 0x000ee80000300800 */
[----:B------:R-:W4:Y:S04]  /*c830*/  LDL.LU R14, [R1+0x74] ;  /* 0x00007400010e7983 */ /* 0x000f280000300800 */
[----:B------:R-:W4:Y:S04]  /*c840*/  LDL.LU R19, [R1+0x70] ;  /* 0x0000700001137983 */ /* 0x000f280000300800 */
[----:B------:R-:W5:Y:S04]  /*c850*/  LDL.LU R20, [R1+0x78] ;  /* 0x0000780001147983 */ /* 0x000f680000300800 */
        /* <DEDUP_REMOVED lines=10> */
[----:B------:R0:W-:Y:S04]  /*c900*/  STL [R1+0x8], R23 ;  /* 0x0000081701007387 */ /* 0x0001e80000100800 */
[----:B0-----:R-:W5:Y:S04]  /*c910*/  LDL.LU R23, [R1+0x1040] ;  /* 0x0010400001177983 */ /* 0x001f680000300800 */
[----:B------:R-:W5:Y:S04]  /*c920*/  LDL.LU R22, [R1+0x103c] ;  /* 0x00103c0001167983 */ /* 0x000f680000300800 */
[----:B------:R0:W-:Y:S04]  /*c930*/  STL [R1+0xc], R21 ;  /* 0x00000c1501007387 */ /* 0x0001e80000100800 */
[----:B0-----:R-:W5:Y:S01]  /*c940*/  LDL.LU R21, [R1+0x1038] ;  /* 0x0010380001157983 */ /* 0x001f620000300800 */
[----:B--2---:R-:W-:-:S02]  /*c950*/  IMAD R17, R17, 0x100, R0 ;  /* 0x0000010011117824 */ /* 0x004fc400078e0200 */
[----:B---3--:R-:W-:Y:S02]  /*c960*/  IMAD R18, R18, 0x100, R2 ;  /* 0x0000010012127824 */ /* 0x008fe400078e0202 */
[----:B----4-:R-:W-:Y:S02]  /*c970*/  IMAD R19, R19, 0x100, R14 ;  /* 0x0000010013137824 */ /* 0x010fe400078e020e */
[----:B-----5:R-:W-:Y:S02]  /*c980*/  IMAD R16, R21, 0x100, R16 ;  /* 0x0000010015107824 */ /* 0x020fe400078e0210 */
[----:B------:R-:W2:Y:S04]  /*c990*/  LDL.LU R21, [R1+0xa0] ;  /* 0x0000a00001157983 */ /* 0x000ea80000300800 */
[----:B------:R0:W-:Y:S02]  /*c9a0*/  STL [R1+0x2a0], R16 ;  /* 0x0002a01001007387 */ /* 0x0001e40000100800 */
[----:B0-----:R-:W-:-:S02]  /*c9b0*/  IMAD R16, R23, 0x100, R22 ;  /* 0x0000010017107824 */ /* 0x001fc400078e0216 */
[----:B------:R-:W2:Y:S04]  /*c9c0*/  LDL.LU R23, [R1+0xa4] ;  /* 0x0000a40001177983 */ /* 0x000ea80000300800 */
[----:B------:R-:W3:Y:S04]  /*c9d0*/  LDL.LU R22, [R1+0xac] ;  /* 0x0000ac0001167983 */ /* 0x000ee80000300800 */
[----:B------:R0:W-:Y:S02]  /*c9e0*/  STL [R1+0x29c], R16 ;  /* 0x00029c1001007387 */ /* 0x0001e40000100800 */
[----:B0-----:R-:W-:-:S02]  /*c9f0*/  IMAD R16, R25, 0x100, R24 ;  /* 0x0000010019107824 */ /* 0x001fc400078e0218 */
[----:B------:R-:W4:Y:S04]  /*ca00*/  LDL.LU R25, [R1+0x80] ;  /* 0x0000800001197983 */ /* 0x000f280000300800 */
[----:B------:R-:W5:Y:S04]  /*ca10*/  LDL.LU R24, [R1+0x7c] ;  /* 0x00007c0001187983 */ /* 0x000f680000300800 */
[----:B------:R0:W-:Y:S02]  /*ca20*/  STL [R1+0x298], R16 ;  /* 0x0002981001007387 */ /* 0x0001e40000100800 */
[----:B0-----:R-:W-:-:S02]  /*ca30*/  IMAD R16, R27, 0x100, R26 ;  /* 0x000001001b107824 */ /* 0x001fc400078e021a */
[----:B------:R-:W3:Y:S04]  /*ca40*/  LDL.LU R27, [R1+0x88] ;  /* 0x00008800011b7983 */ /* 0x000ee80000300800 */
[----:B------:R-:W4:Y:S04]  /*ca50*/  LDL.LU R26, [R1+0x84] ;  /* 0x00008400011a7983 */ /* 0x000f280000300800 */
[----:B------:R0:W-:Y:S02]  /*ca60*/  STL [R1+0x294], R16 ;  /* 0x0002941001007387 */ /* 0x0001e40000100800 */
[----:B0-----:R-:W-:-:S02]  /*ca70*/  IMAD R16, R29, 0x100, R28 ;  /* 0x000001001d107824 */ /* 0x001fc400078e021c */
[----:B------:R-:W3:Y:S04]  /*ca80*/  LDL.LU R29, [R1+0x90] ;  /* 0x00009000011d7983 */ /* 0x000ee80000300800 */
[----:B------:R-:W3:Y:S04]  /*ca90*/  LDL.LU R28, [R1+0x8c] ;  /* 0x00008c00011c7983 */ /* 0x000ee80000300800 */
[----:B------:R0:W-:Y:S04]  /*caa0*/  STL [R1+0xfdc], R16 ;  /* 0x000fdc1001007387 */ /* 0x0001e80000100800 */
[----:B0-----:R-:W3:Y:S04]  /*cab0*/  LDL.LU R16, [R1+0x94] ;  /* 0x0000940001107983 */ /* 0x001ee80000300800 */
[----:B------:R-:W3:Y:S04]  /*cac0*/  LDL.LU R0, [R1+0x1034] ;  /* 0x0010340001007983 */ /* 0x000ee80000300800 */
[----:B------:R0:W-:Y:S04]  /*cad0*/  STL [R1+0xfd8], R17 ;  /* 0x000fd81101007387 */ /* 0x0001e80000100800 */
[----:B0-----:R-:W3:Y:S04]  /*cae0*/  LDL.LU R17, [R1+0x98] ;  /* 0x0000980001117983 */ /* 0x001ee80000300800 */
[----:B------:R-:W3:Y:S04]  /*caf0*/  LDL.LU R2, [R1+0x1030] ;  /* 0x0010300001027983 */ /* 0x000ee80000300800 */
[----:B------:R0:W-:Y:S04]  /*cb00*/  STL [R1+0xfd4], R18 ;  /* 0x000fd41201007387 */ /* 0x0001e80000100800 */
[----:B0-----:R-:W3:Y:S04]  /*cb10*/  LDL.LU R18, [R1+0x9c] ;  /* 0x00009c0001127983 */ /* 0x001ee80000300800 */
[----:B------:R-:W4:Y:S04]  /*cb20*/  LDL.LU R14, [R1+0x102c] ;  /* 0x00102c00010e7983 */ /* 0x000f280000300800 */
[----:B------:R-:W-:Y:S01]  /*cb30*/  STL [R1+0xfd0], R19 ;  /* 0x000fd01301007387 */ /* 0x000fe20000100800 */
[----:B--2---:R-:W-:-:S02]  /*cb40*/  IMAD R21, R21, 0x100, R23 ;  /* 0x0000010015157824 */ /* 0x004fc400078e0217 */
[----:B-----5:R-:W-:Y:S02]  /*cb50*/  IMAD R20, R20, 0x100, R24 ;  /* 0x0000010014147824 */ /* 0x020fe400078e0218 */
[----:B---3--:R-:W-:Y:S02]  /*cb60*/  IMAD R18, R17, 0x100, R18 ;  /* 0x0000010011127824 */ /* 0x008fe400078e0212 */
[----:B------:R-:W-:Y:S02]  /*cb70*/  IMAD R17, R29, 0x100, R16 ;  /* 0x000001001d117824 */ /* 0x000fe400078e0210 */
[----:B------:R-:W-:Y:S01]  /*cb80*/  IMAD R16, R27, 0x100, R28 ;  /* 0x000001001b107824 */ /* 0x000fe200078e021c */
[----:B------:R-:W-:Y:S01]  /*cb90*/  STL [R1+0x2c0], R18 ;  /* 0x0002c01201007387 */ /* 0x000fe20000100800 */
[----:B----4-:R-:W-:-:S03]  /*cba0*/  IMAD R28, R25, 0x100, R26 ;  /* 0x00000100191c7824 */ /* 0x010fc600078e021a */
[----:B------:R-:W-:Y:S01]  /*cbb0*/  STL [R1+0x2b4], R17 ;  /* 0x0002b41101007387 */ /* 0x000fe20000100800 */
[----:B------:R-:W-:-:S03]  /*cbc0*/  IMAD R22, R14, 0x100, R22 ;  /* 0x000001000e167824 */ /* 0x000fc600078e0216 */
[----:B------:R-:W-:Y:S04]  /*cbd0*/  STL [R1+0xd4c], R28 ;  /* 0x000d4c1c01007387 */ /* 0x000fe80000100800 */
[----:B------:R-:W-:Y:S04]  /*cbe0*/  STL [R1+0x2a8], R16 ;  /* 0x0002a81001007387 */ /* 0x000fe80000100800 */
[----:B------:R-:W-:Y:S04]  /*cbf0*/  STL [R1+0xfe0], R20 ;  /* 0x000fe01401007387 */ /* 0x000fe80000100800 */
[----:B------:R-:W-:Y:S04]  /*cc00*/  STL [R1+0xfe4], R21 ;  /* 0x000fe41501007387 */ /* 0x000fe80000100800 */
[----:B------:R-:W2:Y:S01]  /*cc10*/  LDL.LU R14, [R1+0x1028] ;  /* 0x00102800010e7983 */ /* 0x000ea20000300800 */
[----:B------:R-:W-:-:S02]  /*cc20*/  IMAD R27, R0, 0x100, R4 ;  /* 0x00000100001b7824 */ /* 0x000fc400078e0204 */
[----:B------:R-:W-:Y:S01]  /*cc30*/  IMAD R23, R8, 0x100, R15 ;  /* 0x0000010008177824 */ /* 0x000fe200078e020f */
[----:B------:R-:W-:Y:S01]  /*cc40*/  LDS.U8 R29, [R2+UR4+0x4308] ;  /* 0x00430804021d7984 */ /* 0x000fe20008000000 */
[----:B------:R-:W-:Y:S02]  /*cc50*/  IMAD R26, R5, 0x100, R6 ;  /* 0x00000100051a7824 */ /* 0x000fe400078e0206 */
[----:B------:R-:W-:Y:S01]  /*cc60*/  IMAD R24, R12, 0x100, R13 ;  /* 0x000001000c187824 */ /* 0x000fe200078e020d */
[----:B------:R-:W-:Y:S01]  /*cc70*/  STL [R1+0xfe8], R22 ;  /* 0x000fe81601007387 */ /* 0x000fe20000100800 */
[----:B------:R-:W-:-:S03]  /*cc80*/  IMAD R25, R7, 0x100, R10 ;  /* 0x0000010007197824 */ /* 0x000fc600078e020a */
[----:B------:R-:W-:Y:S04]  /*cc90*/  STL [R1+0xfec], R23 ;  /* 0x000fec1701007387 */ /* 0x000fe80000100800 */
[----:B------:R-:W3:Y:S04]  /*cca0*/  LDL.LU R0, [R1+0x1024] ;  /* 0x0010240001007983 */ /* 0x000ee80000300800 */
[----:B------:R-:W-:Y:S04]  /*ccb0*/  STL.64 [R1+0xff8], R26 ;  /* 0x000ff81a01007387 */ /* 0x000fe80000100a00 */
[----:B------:R-:W-:Y:S04]  /*ccc0*/  STL.64 [R1+0xff0], R24 ;  /* 0x000ff01801007387 */ /* 0x000fe80000100a00 */
[----:B--2---:R-:W0:Y:S04]  /*ccd0*/  LDS.U8 R4, [R14+UR4+0x8000] ;  /* 0x008000040e047984 */ /* 0x004e280008000000 */
[----:B------:R-:W1:Y:S04]  /*cce0*/  LDS.U8 R6, [R14+UR4+0x8208] ;  /* 0x008208040e067984 */ /* 0x000e680008000000 */
[----:B------:R-:W2:Y:S04]  /*ccf0*/  LDS.U8 R5, [R14+UR4+0x8008] ;  /* 0x008008040e057984 */ /* 0x000ea80008000000 */
[----:B0-----:R-:W-:Y:S04]  /*cd00*/  STL [R1+0x2f0], R4 ;  /* 0x0002f00401007387 */ /* 0x001fe80000100800 */
[----:B------:R-:W0:Y:S04]  /*cd10*/  LDS.U8 R4, [R14+UR4+0x8200] ;  /* 0x008200040e047984 */ /* 0x000e280008000000 */
[----:B-1----:R-:W-:Y:S04]  /*cd20*/  STL [R1+0x2ec], R6 ;  /* 0x0002ec0601007387 */ /* 0x002fe80000100800 */
[----:B------:R-:W1:Y:S04]  /*cd30*/  LDS.U8 R6, [R14+UR4+0xa000] ;  /* 0x00a000040e067984 */ /* 0x000e680008000000 */
[----:B--2---:R-:W-:Y:S04]  /*cd40*/  STL [R1+0x2f8], R5 ;  /* 0x0002f80501007387 */ /* 0x004fe80000100800 */
        /* <DEDUP_REMOVED lines=184> */
[----:B------:R-:W-:Y:S04]  /*d8d0*/  LDS.U8 R6, [R2+UR4+0x4300] ;  /* 0x0043000402067984 */ /* 0x000fe80008000000 */
[----:B--2---:R-:W-:Y:S04]  /*d8e0*/  STL [R1+0x924], R5 ;  /* 0x0009240501007387 */ /* 0x004fe80000100800 */
[----:B------:R-:W-:Y:S04]  /*d8f0*/  STL [R1+0xd40], R29 ;  /* 0x000d401d01007387 */ /* 0x000fe80000100800 */
[----:B------:R-:W-:Y:S04]  /*d900*/  LDS.U8 R5, [R2+UR4+0x6100] ;  /* 0x0061000402057984 */ /* 0x000fe80008000000 */
[----:B0-----:R-:W-:Y:S04]  /*d910*/  STL [R1+0x2a4], R4 ;  /* 0x0002a40401007387 */ /* 0x001fe80000100800 */
[----:B------:R-:W0:Y:S04]  /*d920*/  LDS.U8 R4, [R2+UR4+0x4108] ;  /* 0x0041080402047984 */ /* 0x000e280008000000 */
        /* <DEDUP_REMOVED lines=75> */
[----:B------:R-:W3:Y:S04]  /*dde0*/  LDL.LU R15, [R1+0x100] ;  /* 0x00010000010f7983 */ /* 0x000ee80000300800 */
[----:B--2---:R-:W-:Y:S04]  /*ddf0*/  STL [R1+0x950], R5 ;  /* 0x0009500501007387 */ /* 0x004fe80000100800 */
[----:B------:R-:W2:Y:S04]  /*de00*/  LDL.LU R13, [R1+0xf4] ;  /* 0x0000f400010d7983 */ /* 0x000ea80000300800 */
[----:B------:R-:W-:Y:S04]  /*de10*/  LDS.U8 R6, [R2+UR4+0xc380] ;  /* 0x00c3800402067984 */ /* 0x000fe80008000000 */
[----:B------:R-:W-:Y:S04]  /*de20*/  LDS.U8 R5, [R2+UR4+0xe180] ;  /* 0x00e1800402057984 */ /* 0x000fe80008000000 */
[----:B0-----:R-:W-:Y:S04]  /*de30*/  STL [R1+0x94c], R4 ;  /* 0x00094c0401007387 */ /* 0x001fe80000100800 */
[----:B------:R-:W0:Y:S04]  /*de40*/  LDS.U8 R4, [R2+UR4+0xc188] ;  /* 0x00c1880402047984 */ /* 0x000e280008000000 */
[----:B------:R-:W4:Y:S04]  /*de50*/  LDL.LU R12, [R1+0xec] ;  /* 0x0000ec00010c7983 */ /* 0x000f280000300800 */
[----:B0-----:R-:W-:Y:S04]  /*de60*/  STL [R1+0x958], R4 ;  /* 0x0009580401007387 */ /* 0x001fe80000100800 */
[----:B------:R-:W0:Y:S04]  /*de70*/  LDS.U8 R4, [R2+UR4+0xe388] ;  /* 0x00e3880402047984 */ /* 0x000e280008000000 */
[----:B------:R-:W-:Y:S04]  /*de80*/  STL [R1+0x954], R6 ;  /* 0x0009540601007387 */ /* 0x000fe80000100800 */
[----:B------:R-:W5:Y:S04]  /*de90*/  LDL.LU R8, [R1+0xe4] ;  /* 0x0000e40001087983 */ /* 0x000f680000300800 */
[----:B------:R-:W-:Y:S04]  /*dea0*/  STL [R1+0x964], R5 ;  /* 0x0009640501007387 */ /* 0x000fe80000100800 */
[----:B------:R-:W5:Y:S04]  /*deb0*/  LDL.LU R29, [R1+0xd8] ;  /* 0x0000d800011d7983 */ /* 0x000f680000300800 */
[----:B------:R-:W1:Y:S04]  /*dec0*/  LDS.U8 R5, [R2+UR4+0xe380] ;  /* 0x00e3800402057984 */ /* 0x000e680008000000 */
[----:B0-----:R-:W-:Y:S04]  /*ded0*/  STL [R1+0x960], R4 ;  /* 0x0009600401007387 */ /* 0x001fe80000100800 */
[----:B------:R-:W5:Y:S04]  /*dee0*/  LDL.LU R14, [R1+0xd4] ;  /* 0x0000d400010e7983 */ /* 0x000f680000300800 */
[----:B------:R-:W5:Y:S04]  /*def0*/  LDL.LU R10, [R1+0xd0] ;  /* 0x0000d000010a7983 */ /* 0x000f680000300800 */
[----:B------:R0:W1:Y:S01]  /*df00*/  LDS.U8 R4, [R2+UR4+0xe188] ;  /* 0x00e1880402047984 */ /* 0x0000620008000000 */
[----:B------:R-:W-:Y:S06]  /*df10*/  BAR.SYNC.DEFER_BLOCKING 0x0 ;  /* 0x0000000000007b1d */ /* 0x000fec0000010000 */
[----:B0-----:R-:W5:Y:S04]  /*df20*/  LDL.LU R2, [R1+0xdc] ;  /* 0x0000dc0001027983 */ /* 0x001f680000300800 */
[----:B-1----:R-:W-:Y:S04]  /*df30*/  STL [R1+0x968], R5 ;  /* 0x0009680501007387 */ /* 0x002fe80000100800 */
[----:B------:R-:W5:Y:S04]  /*df40*/  LDL.LU R24, [R1+0xf8] ;  /* 0x0000f80001187983 */ /* 0x000f680000300800 */
[----:B------:R0:W-:Y:S04]  /*df50*/  STL [R1+0x95c], R4 ;  /* 0x00095c0401007387 */ /* 0x0001e80000100800 */
        /* <DEDUP_REMOVED lines=11> */
[----:B0-----:R-:W5:Y:S04]  /*e010*/  LDL.LU R4, [R1+0x134] ;  /* 0x0001340001047983 */ /* 0x001f680000300800 */
[----:B------:R-:W5:Y:S04]  /*e020*/  LDL.LU R5, [R1+0x130] ;  /* 0x0001300001057983 */ /* 0x000f680000300800 */
[----:B------:R-:W5:Y:S04]  /*e030*/  LDL.LU R6, [R1+0x12c] ;  /* 0x00012c0001067983 */ /* 0x000f680000300800 */
[----:B------:R-:W5:Y:S04]  /*e040*/  LDL.LU R7, [R1+0x128] ;  /* 0x0001280001077983 */ /* 0x000f680000300800 */
[----:B---3--:R-:W-:Y:S04]  /*e050*/  STS.U8 [R0+UR4], R15 ;  /* 0x0000000f00007988 */ /* 0x008fe80008000004 */
[----:B--2---:R-:W-:Y:S04]  /*e060*/  STS.U8 [R0+UR4+0x400], R13 ;  /* 0x0004000d00007988 */ /* 0x004fe80008000004 */
[----:B----4-:R0:W-:Y:S04]  /*e070*/  STS.U8 [R0+UR4+0x800], R12 ;  /* 0x0008000c00007988 */ /* 0x0101e80008000004 */
[----:B0-----:R-:W2:Y:S04]  /*e080*/  LDL.LU R12, [R1+0x124] ;  /* 0x00012400010c7983 */ /* 0x001ea80000300800 */
[----:B------:R-:W3:Y:S04]  /*e090*/  LDL.LU R13, [R1+0x120] ;  /* 0x00012000010d7983 */ /* 0x000ee80000300800 */
[----:B------:R-:W4:Y:S04]  /*e0a0*/  LDL.LU R16, [R1+0x118] ;  /* 0x0001180001107983 */ /* 0x000f280000300800 */
[----:B------:R-:W4:Y:S04]  /*e0b0*/  LDL.LU R15, [R1] ;  /* 0x00000000010f7983 */ /* 0x000f280000300800 */
[----:B-----5:R0:W-:Y:S04]  /*e0c0*/  STS.U8 [R0+UR4+0xc00], R8 ;  /* 0x000c000800007988 */ /* 0x0201e80008000004 */
[----:B------:R-:W-:Y:S04]  /*e0d0*/  STS.U8 [R0+UR4+0x1400], R29 ;  /* 0x0014001d00007988 */ /* 0x000fe80008000004 */
[----:B0-----:R-:W5:Y:S04]  /*e0e0*/  LDL.LU R8, [R1+0x1020] ;  /* 0x0010200001087983 */ /* 0x001f680000300800 */
[----:B------:R-:W-:Y:S04]  /*e0f0*/  STS.U8 [R0+UR4+0x1800], R14 ;  /* 0x0018000e00007988 */ /* 0x000fe80008000004 */
[----:B------:R0:W-:Y:S02]  /*e100*/  STS.U8 [R0+UR4+0x1c00], R10 ;  /* 0x001c000a00007988 */ /* 0x0001e40008000004 */
[----:B0-----:R-:W-:-:S02]  /*e110*/  LOP3.LUT R10, R0, 0x40, RZ, 0x3c, !PT ;  /* 0x00000040000a7812 */ /* 0x001fc400078e3cff */
[----:B------:R0:W-:Y:S04]  /*e120*/  STS.U8 [R0+UR4+0x1000], R2 ;  /* 0x0010000200007988 */ /* 0x0001e80008000004 */
[----:B0-----:R-:W5:Y:S04]  /*e130*/  LDL.LU R0, [R1+0x1a8] ;  /* 0x0001a80001007983 */ /* 0x001f680000300800 */
[----:B------:R-:W-:Y:S04]  /*e140*/  STS.U8 [R10+UR4+0x200], R24 ;  /* 0x000200180a007988 */ /* 0x000fe80008000004 */
[----:B------:R-:W-:Y:S04]  /*e150*/  STS.U8 [R10+UR4+0x600], R25 ;  /* 0x000600190a007988 */ /* 0x000fe80008000004 */
[----:B------:R-:W-:Y:S04]  /*e160*/  STS.U8 [R10+UR4+0xa00], R26 ;  /* 0x000a001a0a007988 */ /* 0x000fe80008000004 */
[----:B------:R-:W-:Y:S04]  /*e170*/  STS.U8 [R10+UR4+0xe00], R27 ;  /* 0x000e001b0a007988 */ /* 0x000fe80008000004 */
[----:B------:R-:W-:Y:S04]  /*e180*/  STS.U8 [R10+UR4+0x1200], R23 ;  /* 0x001200170a007988 */ /* 0x000fe80008000004 */
[----:B------:R-:W-:Y:S04]  /*e190*/  STS.U8 [R10+UR4+0x1600], R22 ;  /* 0x001600160a007988 */ /* 0x000fe80008000004 */
[----:B------:R-:W-:Y:S04]  /*e1a0*/  STS.U8 [R10+UR4+0x1a00], R21 ;  /* 0x001a00150a007988 */ /* 0x000fe80008000004 */
[----:B------:R0:W-:Y:S01]  /*e1b0*/  STS.U8 [R10+UR4+0x1e00], R20 ;  /* 0x001e00140a007988 */ /* 0x0001e20008000004 */
[----:B------:R-:W-:-:S02]  /*e1c0*/  F2FP.F16.E4M3.UNPACK_B R2, R28 ;  /* 0x0000001cff02723e */ /* 0x000fc400020006ff */
[----:B------:R-:W-:-:S03]  /*e1d0*/  F2FP.F16.E4M3.UNPACK_B R14, R19 ;  /* 0x00000013ff0e723e */ /* 0x000fc600020006ff */
[----:B------:R1:W-:Y:S01]  /*e1e0*/  STL [R1+0x10], R2 ;  /* 0x0000100201007387 */ /* 0x0003e20000100800 */
[----:B0-----:R-:W-:-:S03]  /*e1f0*/  F2FP.F16.E4M3.UNPACK_B R10, R18 ;  /* 0x00000012ff0a723e */ /* 0x001fc600020006ff */
[----:B------:R4:W-:Y:S01]  /*e200*/  STL [R1+0x14], R14 ;  /* 0x0000140e01007387 */ /* 0x0009e20000100800 */
[----:B-1----:R-:W-:-:S03]  /*e210*/  F2FP.F16.E4M3.UNPACK_B R2, R17 ;  /* 0x00000011ff02723e */ /* 0x002fc600020006ff */
[----:B------:R-:W-:Y:S01]  /*e220*/  STL [R1+0x18], R10 ;  /* 0x0000180a01007387 */ /* 0x000fe20000100800 */
[----:B------:R-:W-:Y:S02]  /*e230*/  F2FP.F16.E4M3.UNPACK_B R4, R4 ;  /* 0x00000004ff04723e */ /* 0x000fe400020006ff */
[----:B------:R-:W-:Y:S01]  /*e240*/  F2FP.F16.E4M3.UNPACK_B R5, R5 ;  /* 0x00000005ff05723e */ /* 0x000fe200020006ff */
[----:B------:R-:W-:Y:S01]  /*e250*/  STL [R1+0x1c], R2 ;  /* 0x00001c0201007387 */ /* 0x000fe20000100800 */
[----:B------:R-:W-:-:S03]  /*e260*/  F2FP.F16.E4M3.UNPACK_B R6, R6 ;  /* 0x00000006ff06723e */ /* 0x000fc600020006ff */
[----:B------:R-:W5:Y:S01]  /*e270*/  LDL.LU.64 R20, [R1+0x1b0] ;  /* 0x0001b00001147983 */ /* 0x000f620000300a00 */
[----:B------:R-:W-:-:S03]  /*e280*/  F2FP.F16.E4M3.UNPACK_B R7, R7 ;  /* 0x00000007ff07723e */ /* 0x000fc600020006ff */
[----:B------:R-:W5:Y:S04]  /*e290*/  LDL.LU.64 R22, [R1+0x1b8] ;  /* 0x0001b80001167983 */ /* 0x000f680000300a00 */
[----:B------:R-:W-:Y:S04]  /*e2a0*/  STL.64 [R1+0x1018], R6 ;  /* 0x0010180601007387 */ /* 0x000fe80000100a00 */
[----:B------:R-:W-:Y:S01]  /*e2b0*/  STL.64 [R1+0x1010], R4 ;  /* 0x0010100401007387 */ /* 0x000fe20000100a00 */
[----:B------:R-:W-:Y:S01]  /*e2c0*/  BAR.SYNC.DEFER_BLOCKING 0x0 ;  /* 0x0000000000007b1d */ /* 0x000fe20000010000 */
[----:B--2---:R-:W-:-:S02]  /*e2d0*/  F2FP.F16.E4M3.UNPACK_B R12, R12 ;  /* 0x0000000cff0c723e */ /* 0x004fc400020006ff */
[----:B---3--:R-:W-:Y:S02]  /*e2e0*/  F2FP.F16.E4M3.UNPACK_B R13, R13 ;  /* 0x0000000dff0d723e */ /* 0x008fe400020006ff */
[----:B----4-:R-:W-:Y:S02]  /*e2f0*/  F2FP.F16.E4M3.UNPACK_B R14, R16 ;  /* 0x00000010ff0e723e */ /* 0x010fe400020006ff */
[----:B------:R-:W2:Y:S01]  /*e300*/  LDL.LU.64 R16, [R1+0x170] ;  /* 0x0001700001107983 */ /* 0x000ea20000300a00 */
[----:B------:R-:W-:-:S03]  /*e310*/  F2FP.F16.E4M3.UNPACK_B R15, R15 ;  /* 0x0000000fff0f723e */ /* 0x000fc600020006ff */
[----:B------:R-:W2:Y:S04]  /*e320*/  LDL.LU.64 R18, [R1+0x178] ;  /* 0x0001780001127983 */ /* 0x000ea80000300a00 */
[----:B------:R0:W-:Y:S04]  /*e330*/  STL.64 [R1+0x1008], R14 ;  /* 0x0010080e01007387 */ /* 0x0001e80000100a00 */
[----:B------:R1:W-:Y:S04]  /*e340*/  STL.64 [R1+0x1000], R12 ;  /* 0x0010000c01007387 */ /* 0x0003e80000100a00 */
[----:B0-----:R-:W3:Y:S04]  /*e350*/  LDL.64 R14, [R1+0x18] ;  /* 0x00001800010e7983 */ /* 0x001ee80000100a00 */
[----:B-1----:R-:W3:Y:S04]  /*e360*/  LDL.64 R12, [R1+0x10] ;  /* 0x00001000010c7983 */ /* 0x002ee80000100a00 */
[----:B-----5:R-:W0:Y:S02]  /*e370*/  LDSM.16.M88.4 R4, [R0+UR4] ;  /* 0x000000040004783b */ /* 0x020e240008000200 */
[----:B0-----:R-:W-:-:S02]  /*e380*/  IMAD.MOV.U32 R29, RZ, RZ, R7 ;  /* 0x000000ffff1d7224 */ /* 0x001fc400078e0007 */
[----:B------:R-:W-:Y:S04]  /*e390*/  STL.64 [R1+0xf0], R4 ;  /* 0x0000f00401007387 */ /* 0x000fe80000100a00 */
[----:B------:R-:W-:Y:S04]  /*e3a0*/  STL.64 [R1+0xf8], R6 ;  /* 0x0000f80601007387 */ /* 0x000fe80000100a00 */
[----:B------:R-:W-:Y:S04]  /*e3b0*/  STL [R1+0xfa8], R0 ;  /* 0x000fa80001007387 */ /* 0x000fe80000100800 */
[----:B------:R0:W-:Y:S04]  /*e3c0*/  STL [R1+0xe50], R29 ;  /* 0x000e501d01007387 */ /* 0x0001e80000100800 */
[----:B0-----:R-:W4:Y:S01]  /*e3d0*/  LDL.LU R29, [R1+0xf4] ;  /* 0x0000f400011d7983 */ /* 0x001f220000300800 */
[----:B------:R-:W-:Y:S01]  /*e3e0*/  IMAD.MOV.U32 R2, RZ, RZ, R4 ;  /* 0x000000ffff027224 */ /* 0x000fe200078e0004 */
[----:B------:R-:W-:-:S02]  /*e3f0*/  F2FP.F16.E4M3.UNPACK_B R10, R3 ;  /* 0x00000003ff0a723e */ /* 0x000fc400020006ff */
[----:B------:R-:W5:Y:S02]  /*e400*/  LDL.LU.64 R24, [R1+0x150] ;  /* 0x0001500001187983 */ /* 0x000f640000300a00 */
[----:B------:R-:W-:Y:S02]  /*e410*/  F2FP.F16.E4M3.UNPACK_B R2, R2 ;  /* 0x00000002ff02723e */ /* 0x000fe400020006ff */
[----:B------:R-:W5:Y:S01]  /*e420*/  LDL.LU.64 R26, [R1+0x158] ;  /* 0x00015800011a7983 */ /* 0x000f620000300a00 */
[----:B----4-:R-:W-:-:S07]  /*e430*/  F2FP.F16.E4M3.UNPACK_B R3, R29 ;  /* 0x0000001dff03723e */ /* 0x010fce00020006ff */
[----:B---3--:R-:W-:-:S15]  /*e440*/  HMMA.16816.F32 R4, R12, R2, R20 ;  /* 0x000000020c04723c */ /* 0x008fde0000001814 */
[----:B------:R-:W-:-:S04]  /*e450*/  NOP ;  /* 0x0000000000007918 */ /* 0x000fc80000000000 */
[----:B------:R-:W-:Y:S02]  /*e460*/  IMAD.MOV.U32 R21, RZ, RZ, R6 ;  /* 0x000000ffff157224 */ /* 0x000fe400078e0006 */
[----:B------:R-:W-:Y:S02]  /*e470*/  IMAD.MOV.U32 R20, RZ, RZ, R7 ;  /* 0x000000ffff147224 */ /* 0x000fe400078e0007 */
[----:B------:R-:W-:Y:S01]  /*e480*/  IMAD.MOV.U32 R23, RZ, RZ, R4 ;  /* 0x000000ffff177224 */ /* 0x000fe200078e0004 */
[----:B------:R-:W2:Y:S01]  /*e490*/  LDL.LU.64 R6, [R1+0x1018] ;  /* 0x0010180001067983 */ /* 0x000ea20000300a00 */
[----:B------:R-:W-:-:S03]  /*e4a0*/  IMAD.MOV.U32 R22, RZ, RZ, R5 ;  /* 0x000000ffff167224 */ /* 0x000fc600078e0005 */
[----:B------:R-:W2:Y:S01]  /*e4b0*/  LDL.LU.64 R4, [R1+0x1010] ;  /* 0x0010100001047983 */ /* 0x000ea20000300a00 */
[----:B------:R-:W-:-:S05]  /*e4c0*/  IMAD.MOV.U32 R28, RZ, RZ, R15 ;  /* 0x000000ffff1c7224 */ /* 0x000fca00078e000f */
[----:B------:R-:W-:Y:S01]  /*e4d0*/  STL [R1+0xfac], R28 ;  /* 0x000fac1c01007387 */ /* 0x000fe20000100800 */
[----:B--2---:R-:W-:-:S15]  /*e4e0*/  HMMA.16816.F32 R12, R4, R2, R16 ;  /* 0x00000002040c723c */ /* 0x004fde0000001810 */
[----:B------:R-:W-:-:S04]  /*e4f0*/  NOP ;  /* 0x0000000000007918 */ /* 0x000fc80000000000 */
[----:B------:R-:W-:Y:S02]  /*e500*/  IMAD.MOV.U32 R18, RZ, RZ, R14 ;  /* 0x000000ffff127224 */ /* 0x000fe400078e000e */
[----:B------:R-:W-:Y:S02]  /*e510*/  IMAD.MOV.U32 R19, RZ, RZ, R15 ;  /* 0x000000ffff137224 */ /* 0x000fe400078e000f */
[----:B------:R-:W-:Y:S01]  /*e520*/  IMAD.MOV.U32 R16, RZ, RZ, R12 ;  /* 0x000000ffff107224 */ /* 0x000fe200078e000c */
[----:B------:R-:W5:Y:S01]  /*e530*/  LDL.LU.64 R14, [R1+0x1008] ;  /* 0x00100800010e7983 */ /* 0x000f620000300a00 */
[----:B------:R-:W-:-:S03]  /*e540*/  IMAD.MOV.U32 R17, RZ, RZ, R13 ;  /* 0x000000ffff117224 */ /* 0x000fc600078e000d */
[----:B------:R-:W5:Y:S04]  /*e550*/  LDL.LU.64 R12, [R1+0x1000] ;  /* 0x00100000010c7983 */ /* 0x000f680000300a00 */
[----:B------:R-:W-:Y:S04]  /*e560*/  STL.64 [R1+0xfa0], R6 ;  /* 0x000fa00601007387 */ /* 0x000fe80000100a00 */
[----:B------:R0:W-:Y:S04]  /*e570*/  STL.64 [R1+0xf98], R4 ;  /* 0x000f980401007387 */ /* 0x0001e80000100a00 */
[----:B0-----:R-:W2:Y:S04]  /*e580*/  LDL.LU.64 R4, [R1+0x140] ;  /* 0x0001400001047983 */ /* 0x001ea80000300a00 */
[----:B------:R-:W2:Y:S01]  /*e590*/  LDL.LU.64 R6, [R1+0x148] ;  /* 0x0001480001067983 */ /* 0x000ea20000300a00 */
[----:B------:R-:W-:-:S02]  /*e5a0*/  F2FP.F16.E4M3.UNPACK_B R8, R8 ;  /* 0x00000008ff08723e */ /* 0x000fc400020006ff */
[----:B------:R-:W-:Y:S02]  /*e5b0*/  F2FP.F16.E4M3.UNPACK_B R9, R9 ;  /* 0x00000009ff09723e */ /* 0x000fe400020006ff */
[----:B------:R-:W-:Y:S01]  /*e5c0*/  F2FP.F16.E4M3.UNPACK_B R11, R11 ;  /* 0x0000000bff0b723e */ /* 0x000fe200020006ff */
[-C--:B-----5:R-:W-:Y:S08]  /*e5d0*/  HMMA.16816.F32 R24, R12, R2.reuse, R24 ;  /* 0x000000020c18723c */ /* 0x0a0ff00000001818 */
[----:B--2---:R-:W-:Y:S11]  /*e5e0*/  HMMA.16816.F32 R4, R8, R2, R4 ;  /* 0x000000020804723c */ /* 0x004ff60000001804 */
[----:B------:R-:W-:Y:S01]  /*e5f0*/  IMAD.MOV.U32 R28, RZ, RZ, R26 ;  /* 0x000000ffff1c7224 */ /* 0x000fe200078e001a */
[----:B------:R0:W-:Y:S01]  /*e600*/  STL.64 [R1+0x30], R24 ;  /* 0x0000301801007387 */ /* 0x0001e20000100a00 */
[----:B------:R-:W-:-:S03]  /*e610*/  IMAD.MOV.U32 R0, RZ, RZ, R27 ;  /* 0x000000ffff007224 */ /* 0x000fc600078e001b */
[----:B------:R-:W2:Y:S04]  /*e620*/  LDL.LU.64 R26, [R1+0xff8] ;  /* 0x000ff800011a7983 */ /* 0x000ea80000300a00 */
[----:B0-----:R-:W3:Y:S04]  /*e630*/  LDL.LU.64 R24, [R1+0xff0] ;  /* 0x000ff00001187983 */ /* 0x001ee80000300a00 */
[----:B------:R0:W-:Y:S04]  /*e640*/  STL.64 [R1+0xf90], R14 ;  /* 0x000f900e01007387 */ /* 0x0001e80000100a00 */
[----:B------:R1:W-:Y:S04]  /*e650*/  STL.64 [R1+0xf88], R12 ;  /* 0x000f880c01007387 */ /* 0x0003e80000100a00 */
[----:B------:R-:W4:Y:S04]  /*e660*/  LDL.LU R2, [R1+0xc] ;  /* 0x00000c0001027983 */ /* 0x000f280000300800 */
[----:B------:R-:W5:Y:S01]  /*e670*/  LDL.LU R3, [R1+0xf0] ;  /* 0x0000f00001037983 */ /* 0x000f620000300800 */
[----:B0-----:R-:W-:-:S02]  /*e680*/  IMAD.MOV.U32 R14, RZ, RZ, R21 ;  /* 0x000000ffff0e7224 */ /* 0x001fc400078e0015 */
[----:B-1----:R-:W-:Y:S02]  /*e690*/  IMAD.MOV.U32 R12, RZ, RZ, R23 ;  /* 0x000000ffff0c7224 */ /* 0x002fe400078e0017 */
[----:B------:R-:W2:Y:S01]  /*e6a0*/  LDL.LU R23, [R1+0xfec] ;  /* 0x000fec0001177983 */ /* 0x000ea20000300800 */
[----:B------:R-:W-:Y:S02]  /*e6b0*/  IMAD.MOV.U32 R13, RZ, RZ, R22 ;  /* 0x000000ffff0d7224 */ /* 0x000fe400078e0016 */
[----:B------:R-:W-:Y:S01]  /*e6c0*/  IMAD.MOV.U32 R15, RZ, RZ, R20 ;  /* 0x000000ffff0f7224 */ /* 0x000fe200078e0014 */
[----:B------:R-:W2:Y:S04]  /*e6d0*/  LDL.LU R22, [R1+0xfe8] ;  /* 0x000fe80001167983 */ /* 0x000ea80000300800 */
[----:B------:R-:W2:Y:S04]  /*e6e0*/  LDL.LU R21, [R1+0xfe4] ;  /* 0x000fe40001157983 */ /* 0x000ea80000300800 */
[----:B------:R-:W2:Y:S04]  /*e6f0*/  LDL.LU R20, [R1+0xfe0] ;  /* 0x000fe00001147983 */ /* 0x000ea80000300800 */
[----:B------:R0:W-:Y:S04]  /*e700*/  STL.64 [R1+0xfc8], R6 ;  /* 0x000fc80601007387 */ /* 0x0001e80000100a00 */
[----:B0-----:R-:W2:Y:S04]  /*e710*/  LDL.LU R6, [R1+0x4] ;  /* 0x0000040001067983 */ /* 0x001ea80000300800 */
[----:B------:R-:W2:Y:S04]  /*e720*/  LDL.LU R7, [R1+0x8] ;  /* 0x0000080001077983 */ /* 0x000ea80000300800 */
[----:B------:R0:W-:Y:S04]  /*e730*/  STL.64 [R1+0xfc0], R4 ;  /* 0x000fc00401007387 */ /* 0x0001e80000100a00 */
[----:B0-----:R-:W2:Y:S04]  /*e740*/  LDL.LU R5, [R1+0x11c] ;  /* 0x00011c0001057983 */ /* 0x001ea80000300800 */
[----:B------:R0:W-:Y:S04]  /*e750*/  STL.64 [R1+0xfb8], R10 ;  /* 0x000fb80a01007387 */ /* 0x0001e80000100a00 */
[----:B------:R1:W-:Y:S01]  /*e760*/  STL.64 [R1+0xfb0], R8 ;  /* 0x000fb00801007387 */ /* 0x0003e20000100a00 */
[----:B0-----:R-:W-:-:S02]  /*e770*/  IMAD.MOV.U32 R10, RZ, RZ, R18 ;  /* 0x000000ffff0a7224 */ /* 0x001fc400078e0012 */
[----:B-1----:R-:W-:Y:S02]  /*e780*/  IMAD.MOV.U32 R8, RZ, RZ, R16 ;  /* 0x000000ffff087224 */ /* 0x002fe400078e0010 */
[----:B------:R-:W3:Y:S01]  /*e790*/  LDL.LU R16, [R1+0xfdc] ;  /* 0x000fdc0001107983 */ /* 0x000ee20000300800 */
[----:B------:R-:W-:Y:S02]  /*e7a0*/  IMAD.MOV.U32 R9, RZ, RZ, R17 ;  /* 0x000000ffff097224 */ /* 0x000fe400078e0011 */
[----:B------:R-:W-:Y:S01]  /*e7b0*/  IMAD.MOV.U32 R11, RZ, RZ, R19 ;  /* 0x000000ffff0b7224 */ /* 0x000fe200078e0013 */
[----:B------:R-:W3:Y:S04]  /*e7c0*/  LDL.LU R17, [R1+0xfd8] ;  /* 0x000fd80001117983 */ /* 0x000ee80000300800 */
[----:B------:R-:W3:Y:S04]  /*e7d0*/  LDL.LU R18, [R1+0xfd4] ;  /* 0x000fd40001127983 */ /* 0x000ee80000300800 */
[----:B------:R-:W3:Y:S01]  /*e7e0*/  LDL.LU R19, [R1+0xfd0] ;  /* 0x000fd00001137983 */ /* 0x000ee20000300800 */
[----:B--2---:R-:W-:-:S02]  /*e7f0*/  F2FP.F16.E4M3.UNPACK_B R4, R5 ;  /* 0x00000005ff04723e */ /* 0x004fc400020006ff */
[----:B------:R-:W-:Y:S02]  /*e800*/  F2FP.F16.E4M3.UNPACK_B R5, R6 ;  /* 0x00000006ff05723e */ /* 0x000fe400020006ff */
[----:B------:R-:W-:Y:S02]  /*e810*/  F2FP.F16.E4M3.UNPACK_B R6, R7 ;  /* 0x00000007ff06723e */ /* 0x000fe400020006ff */
[----:B----4-:R-:W-:Y:S02]  /*e820*/  F2FP.F16.E4M3.UNPACK_B R7, R2 ;  /* 0x00000002ff07723e */ /* 0x010fe400020006ff */
[----:B-----5:R-:W-:Y:S02]  /*e830*/  F2FP.F16.E4M3.UNPACK_B R2, R3.H1 ;  /* 0x00000003ff02723e */ /* 0x020fe400030006ff */
[----:B------:R-:W-:-:S07]  /*e840*/  F2FP.F16.E4M3.UNPACK_B R3, R29.H1 ;  /* 0x0000001dff03723e */ /* 0x000fce00030006ff */
[----:B------:R-:W-:Y:S01]  /*e850*/  HMMA.16816.F32 R12, R4, R2, R12 ;  /* 0x00000002040c723c */ /* 0x000fe2000000180c */
[----:B---3--:R-:W-:Y:S02]  /*e860*/  F2FP.F16.E4M3.UNPACK_B R16, R16 ;  /* 0x00000010ff10723e */ /* 0x008fe400020006ff */
[----:B------:R-:W-:Y:S02]  /*e870*/  F2FP.F16.E4M3.UNPACK_B R17, R17 ;  /* 0x00000011ff11723e */ /* 0x000fe400020006ff */
[----:B------:R-:W-:Y:S02]  /*e880*/  F2FP.F16.E4M3.UNPACK_B R18, R18 ;  /* 0x00000012ff12723e */ /* 0x000fe400020006ff */
[----:B------:R-:W-:-:S07]  /*e890*/  F2FP.F16.E4M3.UNPACK_B R19, R19 ;  /* 0x00000013ff13723e */ /* 0x000fce00020006ff */
[----:B------:R-:W-:Y:S01]  /*e8a0*/  HMMA.16816.F32 R8, R16, R2, R8 ;  /* 0x000000021008723c */ /* 0x000fe20000001808 */
[----:B------:R-:W-:Y:S04]  /*e8b0*/  STL [R1], R4 ;  /* 0x0000000401007387 */ /* 0x000fe80000100800 */
[----:B------:R-:W-:Y:S04]  /*e8c0*/  STL [R1+0x4], R5 ;  /* 0x0000040501007387 */ /* 0x000fe80000100800 */
[----:B------:R-:W-:Y:S04]  /*e8d0*/  STL [R1+0x8], R6 ;  /* 0x0000080601007387 */ /* 0x000fe80000100800 */
[----:B------:R-:W-:Y:S04]  /*e8e0*/  STL [R1+0xc], R7 ;  /* 0x00000c0701007387 */ /* 0x000fe80000100800 */
[----:B------:R0:W-:Y:S04]  /*e8f0*/  STL.64 [R1+0x140], R12 ;  /* 0x0001400c01007387 */ /* 0x0001e80000100a00 */
[----:B------:R1:W-:Y:S01]  /*e900*/  STL.64 [R1+0x148], R14 ;  /* 0x0001480e01007387 */ /* 0x0003e20000100a00 */
[----:B------:R-:W-:-:S02]  /*e910*/  IMAD.MOV.U32 R29, RZ, RZ, R11 ;  /* 0x000000ffff1d7224 */ /* 0x000fc400078e000b */
[----:B0-----:R-:W-:Y:S02]  /*e920*/  IMAD.MOV.U32 R13, RZ, RZ, R6 ;  /* 0x000000ffff0d7224 */ /* 0x001fe400078e0006 */
[----:B------:R-:W-:Y:S02]  /*e930*/  IMAD.MOV.U32 R12, RZ, RZ, R7 ;  /* 0x000000ffff0c7224 */ /* 0x000fe400078e0007 */
[----:B-1----:R-:W-:Y:S01]  /*e940*/  IMAD.MOV.U32 R15, RZ, RZ, R4 ;  /* 0x000000ffff0f7224 */ /* 0x002fe200078e0004 */
[----:B------:R-:W2:Y:S01]  /*e950*/  LDL.LU.64 R6, [R1+0xfc8] ;  /* 0x000fc80001067983 */ /* 0x000ea20000300a00 */
[----:B------:R-:W-:-:S03]  /*e960*/  IMAD.MOV.U32 R14, RZ, RZ, R5 ;  /* 0x000000ffff0e7224 */ /* 0x000fc600078e0005 */
[----:B------:R-:W2:Y:S04]  /*e970*/  LDL.LU.64 R4, [R1+0xfc0] ;  /* 0x000fc00001047983 */ /* 0x000ea80000300a00 */
[----:B------:R-:W-:Y:S04]  /*e980*/  STL.64 [R1+0x80], R8 ;  /* 0x0000800801007387 */ /* 0x000fe80000100a00 */
[----:B------:R0:W-:Y:S04]  /*e990*/  STL [R1+0x88], R10 ;  /* 0x0000880a01007387 */ /* 0x0001e80000100800 */
[----:B0-----:R-:W3:Y:S04]  /*e9a0*/  LDL.LU.64 R10, [R1+0xfb8] ;  /* 0x000fb800010a7983 */ /* 0x001ee80000300a00 */
[----:B------:R-:W3:Y:S04]  /*e9b0*/  LDL.LU.64 R8, [R1+0xfb0] ;  /* 0x000fb00001087983 */ /* 0x000ee80000300a00 */
[----:B------:R0:W-:Y:S04]  /*e9c0*/  STL.64 [R1+0xf50], R18 ;  /* 0x000f501201007387 */ /* 0x0001e80000100a00 */
[----:B------:R1:W-:Y:S01]  /*e9d0*/  STL.64 [R1+0xf48], R16 ;  /* 0x000f481001007387 */ /* 0x0003e20000100a00 */
[----:B0-----:R-:W-:-:S02]  /*e9e0*/  IMAD.MOV.U32 R18, RZ, RZ, R13 ;  /* 0x000000ffff127224 */ /* 0x001fc400078e000d */
[----:B------:R-:W-:Y:S02]  /*e9f0*/  IMAD.MOV.U32 R19, RZ, RZ, R12 ;  /* 0x000000ffff137224 */ /* 0x000fe400078e000c */
[----:B-1----:R-:W-:Y:S01]  /*ea00*/  IMAD.MOV.U32 R16, RZ, RZ, R15 ;  /* 0x000000ffff107224 */ /* 0x002fe200078e000f */
[----:B------:R-:W4:Y:S01]  /*ea10*/  LDL.LU.64 R12, [R1+0x1d0] ;  /* 0x0001d000010c7983 */ /* 0x000f220000300a00 */
[----:B------:R-:W-:-:S03]  /*ea20*/  IMAD.MOV.U32 R17, RZ, RZ, R14 ;  /* 0x000000ffff117224 */ /* 0x000fc600078e000e */
[----:B------:R-:W4:Y:S04]  /*ea30*/  LDL.LU.64 R14, [R1+0x1d8] ;  /* 0x0001d800010e7983 */ /* 0x000f280000300a00 */
[----:B------:R-:W-:Y:S04]  /*ea40*/  STL.64 [R1+0xf78], R18 ;  /* 0x000f781201007387 */ /* 0x000fe80000100a00 */
[----:B------:R0:W-:Y:S04]  /*ea50*/  STL.64 [R1+0xf70], R16 ;  /* 0x000f701001007387 */ /* 0x0001e80000100a00 */
[----:B0-----:R-:W5:Y:S04]  /*ea60*/  LDL.LU R16, [R1+0x30] ;  /* 0x0000300001107983 */ /* 0x001f680000300800 */
[----:B------:R-:W5:Y:S01]  /*ea70*/  LDL.LU R17, [R1+0x34] ;  /* 0x0000340001117983 */ /* 0x000f620000300800 */
[----:B------:R-:W-:-:S02]  /*ea80*/  IMAD.MOV.U32 R18, RZ, RZ, R28 ;  /* 0x000000ffff127224 */ /* 0x000fc400078e001c */
[----:B------:R-:W-:Y:S01]  /*ea90*/  IMAD.MOV.U32 R19, RZ, RZ, R0 ;  /* 0x000000ffff137224 */ /* 0x000fe200078e0000 */
[----:B------:R-:W3:Y:S04]  /*eaa0*/  LDL.LU R28, [R1+0xfac] ;  /* 0x000fac00011c7983 */ /* 0x000ee80000300800 */
[----:B------:R-:W3:Y:S01]  /*eab0*/  LDL.LU R0, [R1+0xfa8] ;  /* 0x000fa80001007983 */ /* 0x000ee20000300800 */
[----:B------:R-:W-:Y:S02]  /*eac0*/  F2FP.F16.E4M3.UNPACK_B R20, R20 ;  /* 0x00000014ff14723e */ /* 0x000fe400020006ff */
[----:B------:R-:W-:Y:S02]  /*ead0*/  F2FP.F16.E4M3.UNPACK_B R21, R21 ;  /* 0x00000015ff15723e */ /* 0x000fe400020006ff */
[----:B------:R-:W-:-:S02]  /*eae0*/  F2FP.F16.E4M3.UNPACK_B R22, R22 ;  /* 0x00000016ff16723e */ /* 0x000fc400020006ff */
[----:B------:R-:W-:Y:S02]  /*eaf0*/  F2FP.F16.E4M3.UNPACK_B R23, R23 ;  /* 0x00000017ff17723e */ /* 0x000fe400020006ff */
[----:B------:R-:W-:Y:S02]  /*eb00*/  F2FP.F16.E4M3.UNPACK_B R24, R24 ;  /* 0x00000018ff18723e */ /* 0x000fe400020006ff */
[----:B------:R-:W-:Y:S02]  /*eb10*/  F2FP.F16.E4M3.UNPACK_B R25, R25 ;  /* 0x00000019ff19723e */ /* 0x000fe400020006ff */
[----:B------:R-:W-:Y:S02]  /*eb20*/  F2FP.F16.E4M3.UNPACK_B R26, R26 ;  /* 0x0000001aff1a723e */ /* 0x000fe400020006ff */
[----:B------:R-:W-:Y:S01]  /*eb30*/  F2FP.F16.E4M3.UNPACK_B R27, R27 ;  /* 0x0000001bff1b723e */ /* 0x000fe200020006ff */
[----:B------:R-:W-:Y:S04]  /*eb40*/  STL [R1+0xe54], R29 ;  /* 0x000e541d01007387 */ /* 0x000fe80000100800 */
[----:B------:R-:W-:Y:S04]  /*eb50*/  STL.64 [R1+0xf60], R22 ;  /* 0x000f601601007387 */ /* 0x000fe80000100a00 */
[----:B------:R0:W-:Y:S01]  /*eb60*/  STL.64 [R1+0xf58], R20 ;  /* 0x000f581401007387 */ /* 0x0001e20000100a00 */
[-C--:B--2---:R-:W-:Y:S08]  /*eb70*/  HMMA.16816.F32 R4, R24, R2.reuse, R4 ;  /* 0x000000021804723c */ /* 0x084ff00000001804 */
[----:B-----5:R-:W-:-:S15]  /*eb80*/  HMMA.16816.F32 R16, R20, R2, R16 ;  /* 0x000000021410723c */ /* 0x020fde0000001810 */
[----:B------:R-:W-:-:S04]  /*eb90*/  NOP ;  /* 0x0000000000007918 */ /* 0x000fc80000000000 */
[----:B------:R1:W-:Y:S04]  /*eba0*/  STL.64 [R1+0x130], R16 ;  /* 0x0001301001007387 */ /* 0x0003e80000100a00 */
[----:B------:R2:W-:Y:S04]  /*ebb0*/  STL.64 [R1+0x138], R18 ;  /* 0x0001381201007387 */ /* 0x0005e80000100a00 */
[----:B0-----:R-:W5:Y:S04]  /*ebc0*/  LDL R20, [R1+0x10] ;  /* 0x0000100001147983 */ /* 0x001f680000100800 */
[----:B------:R-:W5:Y:S04]  /*ebd0*/  LDL R21, [R1+0x14] ;  /* 0x0000140001157983 */ /* 0x000f680000100800 */
[----:B------:R-:W5:Y:S04]  /*ebe0*/  LDL R22, [R1+0x18] ;  /* 0x0000180001167983 */ /* 0x000f680000100800 */
[----:B------:R-:W-:Y:S04]  /*ebf0*/  STL [R1+0xf84], R24 ;  /* 0x000f841801007387 */ /* 0x000fe80000100800 */
[----:B------:R0:W-:Y:S04]  /*ec00*/  STL [R1+0xf80], R25 ;  /* 0x000f801901007387 */ /* 0x0001e80000100800 */
[----:B------:R-:W-:Y:S04]  /*ec10*/  STL.64 [R1+0x120], R4 ;  /* 0x0001200401007387 */ /* 0x000fe80000100a00 */
[----:B------:R-:W-:Y:S04]  /*ec20*/  STL.64 [R1+0x128], R6 ;  /* 0x0001280601007387 */ /* 0x000fe80000100a00 */
[----:B---3--:R-:W3:Y:S04]  /*ec30*/  LDSM.16.M88.4 R4, [R0+UR4+0x800] ;  /* 0x000800040004783b */ /* 0x008ee80008000200 */
[----:B-1----:R-:W4:Y:S04]  /*ec40*/  LDL.LU.64 R16, [R1+0x160] ;  /* 0x0001600001107983 */ /* 0x002f280000300a00 */
[----:B--2---:R-:W2:Y:S04]  /*ec50*/  LDL.LU.64 R18, [R1+0x168] ;  /* 0x0001680001127983 */ /* 0x004ea80000300a00 */
[----:B------:R-:W-:Y:S01]  /*ec60*/  STL [R1+0xf6c], R26 ;  /* 0x000f6c1a01007387 */ /* 0x000fe20000100800 */
[----:B------:R-:W-:-:S03]  /*ec70*/  IMAD.MOV.U32 R23, RZ, RZ, R28 ;  /* 0x000000ffff177224 */ /* 0x000fc600078e001c */
[----:B------:R1:W-:Y:S04]  /*ec80*/  STL [R1+0xf68], R27 ;  /* 0x000f681b01007387 */ /* 0x0003e80000100800 */
[----:B0-----:R-:W5:Y:S04]  /*ec90*/  LDL.LU.64 R24, [R1+0x200] ;  /* 0x0002000001187983 */ /* 0x001f680000300a00 */
[----:B-1----:R-:W5:Y:S04]  /*eca0*/  LDL.LU.64 R26, [R1+0x208] ;  /* 0x00020800011a7983 */ /* 0x002f680000300a00 */
[----:B---3--:R0:W-:Y:S01]  /*ecb0*/  STL.64 [R1+0xb8], R6 ;  /* 0x0000b80601007387 */ /* 0x0081e20000100a00 */
[----:B------:R-:W-:-:S02]  /*ecc0*/  IMAD.MOV.U32 R29, RZ, RZ, R4 ;  /* 0x000000ffff1d7224 */ /* 0x000fc400078e0004 */
[----:B------:R-:W-:Y:S01]  /*ecd0*/  IMAD.MOV.U32 R28, RZ, RZ, R5 ;  /* 0x000000ffff1c7224 */ /* 0x000fe200078e0005 */
[----:B0-----:R-:W4:Y:S04]  /*ece0*/  LDL.LU.64 R6, [R1+0xfa0] ;  /* 0x000fa00001067983 */ /* 0x001f280000300a00 */
[----:B------:R-:W4:Y:S01]  /*ecf0*/  LDL.LU.64 R4, [R1+0xf98] ;  /* 0x000f980001047983 */ /* 0x000f220000300a00 */
[----:B------:R-:W-:Y:S02]  /*ed00*/  F2FP.F16.E4M3.UNPACK_B R2, R29 ;  /* 0x0000001dff02723e */ /* 0x000fe400020006ff */
[----:B------:R-:W-:-:S07]  /*ed10*/  F2FP.F16.E4M3.UNPACK_B R3, R28 ;  /* 0x0000001cff03723e */ /* 0x000fce00020006ff */
[-C--:B-----5:R-:W-:Y:S08]  /*ed20*/  HMMA.16816.F32 R20, R20, R2.reuse, R24 ;  /* 0x000000021414723c */ /* 0x0a0ff00000001818 */
[----:B----4-:R-:W-:-:S15]  /*ed30*/  HMMA.16816.F32 R12, R4, R2, R12 ;  /* 0x00000002040c723c */ /* 0x010fde000000180c */
[----:B------:R-:W-:-:S04]  /*ed40*/  NOP ;  /* 0x0000000000007918 */ /* 0x000fc80000000000 */
[----:B------:R-:W-:Y:S02]  /*ed50*/  IMAD.MOV.U32 R27, RZ, RZ, R14 ;  /* 0x000000ffff1b7224 */ /* 0x000fe400078e000e */
[----:B------:R-:W-:Y:S02]  /*ed60*/  IMAD.MOV.U32 R26, RZ, RZ, R15 ;  /* 0x000000ffff1a7224 */ /* 0x000fe400078e000f */
[----:B------:R-:W-:Y:S01]  /*ed70*/  IMAD.MOV.U32 R24, RZ, RZ, R12 ;  /* 0x000000ffff187224 */ /* 0x000fe200078e000c */
[----:B------:R-:W3:Y:S01]  /*ed80*/  LDL.LU.64 R14, [R1+0xf90] ;  /* 0x000f9000010e7983 */ /* 0x000ee20000300a00 */
[----:B------:R-:W-:-:S03]  /*ed90*/  IMAD.MOV.U32 R25, RZ, RZ, R13 ;  /* 0x000000ffff197224 */ /* 0x000fc600078e000d */
[----:B------:R-:W4:Y:S04]  /*eda0*/  LDL.LU.64 R12, [R1+0xf88] ;  /* 0x000f8800010c7983 */ /* 0x000f280000300a00 */
[----:B------:R-:W-:Y:S04]  /*edb0*/  STL.64 [R1+0xf30], R6 ;  /* 0x000f300601007387 */ /* 0x000fe80000100a00 */
[----:B------:R0:W-:Y:S04]  /*edc0*/  STL.64 [R1+0xf28], R4 ;  /* 0x000f280401007387 */ /* 0x0001e80000100a00 */
[----:B0-----:R-:W5:Y:S04]  /*edd0*/  LDL.LU.64 R4, [R1+0x190] ;  /* 0x0001900001047983 */ /* 0x001f680000300a00 */
[----:B------:R-:W5:Y:S01]  /*ede0*/  LDL.LU.64 R6, [R1+0x198] ;  /* 0x0001980001067983 */ /* 0x000f620000300a00 */
[-C--:B--2---:R-:W-:Y:S03]  /*edf0*/  HMMA.16816.F32 R16, R8, R2.reuse, R16 ;  /* 0x000000020810723c */ /* 0x084fe60000001810 */
[----:B---3--:R-:W-:Y:S04]  /*ee00*/  STL.64 [R1+0xf20], R14 ;  /* 0x000f200e01007387 */ /* 0x008fe80000100a00 */
[----:B----4-:R0:W-:Y:S01]  /*ee10*/  STL.64 [R1+0xf18], R12 ;  /* 0x000f180c01007387 */ /* 0x0101e20000100a00 */
[----:B-----5:R-:W-:Y:S01]  /*ee20*/  HMMA.16816.F32 R4, R12, R2, R4 ;  /* 0x000000020c04723c */ /* 0x020fe20000001804 */
[----:B0-----:R-:W-:-:S02]  /*ee30*/  IMAD.MOV.U32 R12, RZ, RZ, R24 ;  /* 0x000000ffff0c7224 */ /* 0x001fc400078e0018 */
[----:B------:R-:W2:Y:S01]  /*ee40*/  LDL.LU R24, [R1+0xf84] ;  /* 0x000f840001187983 */ /* 0x000ea20000300800 */
[----:B------:R-:W-:Y:S02]  /*ee50*/  IMAD.MOV.U32 R13, RZ, RZ, R25 ;  /* 0x000000ffff0d7224 */ /* 0x000fe400078e0019 */
[----:B------:R-:W-:Y:S01]  /*ee60*/  IMAD.MOV.U32 R14, RZ, RZ, R27 ;  /* 0x000000ffff0e7224 */ /* 0x000fe200078e001b */
[----:B------:R-:W2:Y:S01]  /*ee70*/  LDL.LU R25, [R1+0xf80] ;  /* 0x000f800001197983 */ /* 0x000ea20000300800 */
[----:B------:R-:W-:-:S03]  /*ee80*/  IMAD.MOV.U32 R15, RZ, RZ, R26 ;  /* 0x000000ffff0f7224 */ /* 0x000fc600078e001a */
[----:B------:R-:W-:Y:S02]  /*ee90*/  IMAD.MOV.U32 R3, RZ, RZ, R18 ;  /* 0x000000ffff037224 */ /* 0x000fe400078e0012 */
[----:B------:R-:W-:Y:S02]  /*eea0*/  IMAD.MOV.U32 R2, RZ, RZ, R19 ;  /* 0x000000ffff027224 */ /* 0x000fe400078e0013 */
[----:B------:R-:W-:Y:S01]  /*eeb0*/  IMAD.MOV.U32 R26, RZ, RZ, R16 ;  /* 0x000000ffff1a7224 */ /* 0x000fe200078e0010 */
[----:B------:R-:W3:Y:S01]  /*eec0*/  LDL.LU.64 R18, [R1+0xf78] ;  /* 0x000f780001127983 */ /* 0x000ee20000300a00 */
[----:B------:R-:W-:-:S03]  /*eed0*/  IMAD.MOV.U32 R27, RZ, RZ, R17 ;  /* 0x000000ffff1b7224 */ /* 0x000fc600078e0011 */
[----:B------:R-:W3:Y:S04]  /*eee0*/  LDL.LU.64 R16, [R1+0xf70] ;  /* 0x000f700001107983 */ /* 0x000ee80000300a00 */
[----:B------:R0:W-:Y:S02]  /*eef0*/  STL.64 [R1+0xf40], R10 ;  /* 0x000f400a01007387 */ /* 0x0001e40000100a00 */
[----:B0-----:R-:W-:Y:S01]  /*ef00*/  IMAD.MOV.U32 R10, RZ, RZ, R3 ;  /* 0x000000ffff0a7224 */ /* 0x001fe200078e0003 */
[----:B------:R-:W-:Y:S01]  /*ef10*/  F2FP.F16.E4M3.UNPACK_B R3, R28.H1 ;  /* 0x0000001cff03723e */ /* 0x000fe200030006ff */
[----:B------:R-:W-:Y:S01]  /*ef20*/  IMAD.MOV.U32 R11, RZ, RZ, R2 ;  /* 0x000000ffff0b7224 */ /* 0x000fe200078e0002 */
[----:B------:R-:W-:Y:S01]  /*ef30*/  F2FP.F16.E4M3.UNPACK_B R2, R29.H1 ;  /* 0x0000001dff02723e */ /* 0x000fe200030006ff */
[----:B------:R0:W-:Y:S02]  /*ef40*/  STL.64 [R1+0xf38], R8 ;  /* 0x000f380801007387 */ /* 0x0001e40000100a00 */
[----:B0-----:R-:W-:-:S02]  /*ef50*/  IMAD.MOV.U32 R8, RZ, RZ, R26 ;  /* 0x000000ffff087224 */ /* 0x001fc400078e001a */
[----:B------:R-:W2:Y:S01]  /*ef60*/  LDL.LU R26, [R1+0xf6c] ;  /* 0x000f6c00011a7983 */ /* 0x000ea20000300800 */
[----:B------:R-:W-:-:S03]  /*ef70*/  IMAD.MOV.U32 R9, RZ, RZ, R27 ;  /* 0x000000ffff097224 */ /* 0x000fc600078e001b */
[----:B------:R-:W2:Y:S01]  /*ef80*/  LDL.LU R27, [R1+0xf68] ;  /* 0x000f6800011b7983 */ /* 0x000ea20000300800 */
[----:B---3--:R-:W-:Y:S03]  /*ef90*/  HMMA.16816.F32 R16, R16, R2, R20 ;  /* 0x000000021010723c */ /* 0x008fe60000001814 */
[----:B------:R-:W3:Y:S04]  /*efa0*/  LDL.LU.64 R22, [R1+0xf60] ;  /* 0x000f600001167983 */ /* 0x000ee80000300a00 */
[----:B------:R-:W3:-:S12]  /*efb0*/  LDL.LU.64 R20, [R1+0xf58] ;  /* 0x000f580001147983 */ /* 0x000ed80000300a00 */
[----:B------:R-:W-:Y:S01]  /*efc0*/  STL.64 [R1+0x110], R16 ;  /* 0x0001101001007387 */ /* 0x000fe20000100a00 */
[----:B------:R-:W-:-:S03]  /*efd0*/  IMAD.MOV.U32 R29, RZ, RZ, R19 ;  /* 0x000000ffff1d7224 */ /* 0x000fc600078e0013 */
[----:B------:R0:W-:Y:S04]  /*efe0*/  STL [R1+0x118], R18 ;  /* 0x0001181201007387 */ /* 0x0001e80000100800 */
[----:B0-----:R-:W4:Y:S04]  /*eff0*/  LDL.LU.64 R18, [R1+0xf50] ;  /* 0x000f500001127983 */ /* 0x001f280000300a00 */
[----:B------:R-:W4:Y:S04]  /*f000*/  LDL.LU.64 R16, [R1+0xf48] ;  /* 0x000f480001107983 */ /* 0x000f280000300a00 */
[----:B------:R-:W-:Y:S01]  /*f010*/  STL [R1+0xe78], R29 ;  /* 0x000e781d01007387 */ /* 0x000fe20000100800 */
[----:B----4-:R-:W-:Y:S03]  /*f020*/  HMMA.16816.F32 R12, R16, R2, R12 ;  /* 0x00000002100c723c */ /* 0x010fe6000000180c */
[----:B------:R-:W-:Y:S04]  /*f030*/  STL.64 [R1+0xee8], R18 ;  /* 0x000ee81201007387 */ /* 0x000fe80000100a00 */
[----:B------:R0:W-:-:S12]  /*f040*/  STL.64 [R1+0xee0], R16 ;  /* 0x000ee01001007387 */ /* 0x0001d80000100a00 */
[----:B------:R-:W-:Y:S04]  /*f050*/  STL.64 [R1+0x70], R12 ;  /* 0x0000700c01007387 */ /* 0x000fe80000100a00 */
[----:B------:R3:W-:Y:S04]  /*f060*/  STL.64 [R1+0x78], R14 ;  /* 0x0000780e01007387 */ /* 0x0007e80000100a00 */
[----:B0-----:R-:W4:Y:S01]  /*f070*/  LDL.LU.64 R16, [R1] ;  /* 0x0000000001107983 */ /* 0x001f220000300a00 */
[-C--:B---3--:R-:W-:Y:S08]  /*f080*/  HMMA.16816.F32 R12, R20, R2.reuse, R4 ;  /* 0x00000002140c723c */ /* 0x088ff00000001804 */
[----:B--2---:R-:W-:Y:S01]  /*f090*/  HMMA.16816.F32 R8, R24, R2, R8 ;  /* 0x000000021808723c */ /* 0x004fe20000001808 */
[----:B----4-:R-:W-:Y:S04]  /*f0a0*/  STL [R1+0xf04], R17 ;  /* 0x000f041101007387 */ /* 0x010fe80000100800 */
[----:B------:R-:W2:Y:S04]  /*f0b0*/  LDL.LU.64 R18, [R1+0x8] ;  /* 0x0000080001127983 */ /* 0x000ea80000300a00 */
[----:B------:R-:W3:Y:S04]  /*f0c0*/  LDL.LU.64 R4, [R1+0x230] ;  /* 0x0002300001047983 */ /* 0x000ee80000300a00 */
[----:B------:R-:W3:Y:S04]  /*f0d0*/  LDL.LU.64 R6, [R1+0x238] ;  /* 0x0002380001067983 */ /* 0x000ee80000300a00 */
[----:B------:R0:W-:Y:S04]  /*f0e0*/  STL.64 [R1+0x100], R12 ;  /* 0x0001000c01007387 */ /* 0x0001e80000100a00 */
[----:B------:R1:W-:Y:S04]  /*f0f0*/  STL.64 [R1+0x108], R14 ;  /* 0x0001080e01007387 */ /* 0x0003e80000100a00 */
[----:B0-----:R-:W4:Y:S04]  /*f100*/  LDL.LU.64 R12, [R1+0x1f0] ;  /* 0x0001f000010c7983 */ /* 0x001f280000300a00 */
[----:B-1----:R-:W4:Y:S04]  /*f110*/  LDL.LU.64 R14, [R1+0x1f8] ;  /* 0x0001f800010e7983 */ /* 0x002f280000300a00 */
[----:B------:R-:W-:Y:S04]  /*f120*/  STL [R1+0xefc], R20 ;  /* 0x000efc1401007387 */ /* 0x000fe80000100800 */
[----:B------:R-:W-:Y:S04]  /*f130*/  STL [R1+0xef8], R21 ;  /* 0x000ef81501007387 */ /* 0x000fe80000100800 */
[----:B------:R-:W-:Y:S04]  /*f140*/  STL [R1+0xef4], R22 ;  /* 0x000ef41601007387 */ /* 0x000fe80000100800 */
[----:B------:R-:W-:Y:S04]  /*f150*/  STL [R1+0xef0], R23 ;  /* 0x000ef01701007387 */ /* 0x000fe80000100800 */
[----:B------:R-:W-:Y:S04]  /*f160*/  STL.64 [R1+0xed8], R26 ;  /* 0x000ed81a01007387 */ /* 0x000fe80000100a00 */
[----:B------:R0:W-:Y:S04]  /*f170*/  STL.64 [R1+0xed0], R24 ;  /* 0x000ed01801007387 */ /* 0x0001e80000100a00 */
[----:B------:R-:W-:Y:S04]  /*f180*/  STL.64 [R1+0xe0], R8 ;  /* 0x0000e00801007387 */ /* 0x000fe80000100a00 */
[----:B------:R-:W-:Y:S04]  /*f190*/  STL.64 [R1+0xe8], R10 ;  /* 0x0000e80a01007387 */ /* 0x000fe80000100a00 */
[----:B0-----:R-:W3:Y:S04]  /*f1a0*/  LDL.64 R24, [R1+0x10] ;  /* 0x0000100001187983 */ /* 0x001ee80000100a00 */
[----:B------:R-:W3:Y:S04]  /*f1b0*/  LDL.LU.64 R26, [R1+0x18] ;  /* 0x00001800011a7983 */ /* 0x000ee80000300a00 */
[----:B------:R-:W0:Y:S02]  /*f1c0*/  LDSM.16.M88.4 R8, [R0+UR4+0x1000] ;  /* 0x001000040008783b */ /* 0x000e240008000200 */
[----:B0-----:R-:W-:-:S02]  /*f1d0*/  IMAD.MOV.U32 R22, RZ, RZ, R8 ;  /* 0x000000ffff167224 */ /* 0x001fc400078e0008 */
[----:B------:R-:W-:-:S03]  /*f1e0*/  IMAD.MOV.U32 R23, RZ, RZ, R9 ;  /* 0x000000ffff177224 */ /* 0x000fc600078e0009 */
[----:B------:R-:W-:Y:S02]  /*f1f0*/  F2FP.F16.E4M3.UNPACK_B R2, R22 ;  /* 0x00000016ff02723e */ /* 0x000fe400020006ff */
[----:B------:R-:W-:Y:S01]  /*f200*/  F2FP.F16.E4M3.UNPACK_B R3, R23 ;  /* 0x00000017ff03723e */ /* 0x000fe200020006ff */
[----:B------:R0:W-:Y:S04]  /*f210*/  STL.64 [R1+0x98], R10 ;  /* 0x0000980a01007387 */ /* 0x0001e80000100a00 */
[----:B0-----:R-:W5:Y:S04]  /*f220*/  LDL.LU.64 R10, [R1+0xf40] ;  /* 0x000f4000010a7983 */ /* 0x001f680000300a00 */
[----:B------:R-:W5:Y:S04]  /*f230*/  LDL.LU.64 R8, [R1+0xf38] ;  /* 0x000f380001087983 */ /* 0x000f680000300a00 */
[----:B------:R-:W-:Y:S01]  /*f240*/  STL [R1+0xf00], R0 ;  /* 0x000f000001007387 */ /* 0x000fe20000100800 */
[----:B---3--:R-:W-:-:S15]  /*f250*/  HMMA.16816.F32 R4, R24, R2, R4 ;  /* 0x000000021804723c */ /* 0x008fde0000001804 */
[----:B------:R-:W-:-:S04]  /*f260*/  NOP ;  /* 0x0000000000007918 */ /* 0x000fc80000000000 */
[----:B------:R-:W-:Y:S04]  /*f270*/  STL.64 [R1+0x50], R4 ;  /* 0x0000500401007387 */ /* 0x000fe80000100a00 */
[----:B------:R0:W-:Y:S04]  /*f280*/  STL.64 [R1+0x58], R6 ;  /* 0x0000580601007387 */ /* 0x0001e80000100a00 */
[----:B0-----:R-:W4:Y:S04]  /*f290*/  LDL.LU.64 R6, [R1+0xf30] ;  /* 0x000f300001067983 */ /* 0x001f280000300a00 */
[----:B------:R-:W4:Y:S01]  /*f2a0*/  LDL.LU.64 R4, [R1+0xf28] ;  /* 0x000f280001047983 */ /* 0x000f220000300a00 */
[----:B------:R-:W-:-:S02]  /*f2b0*/  IMAD.MOV.U32 R29, RZ, RZ, R26 ;  /* 0x000000ffff1d7224 */ /* 0x000fc400078e001a */
[----:B------:R-:W-:Y:S01]  /*f2c0*/  IMAD.MOV.U32 R28, RZ, RZ, R27 ;  /* 0x000000ffff1c7224 */ /* 0x000fe200078e001b */
[----:B------:R-:W3:Y:S04]  /*f2d0*/  LDL.LU.64 R24, [R1+0x1e0] ;  /* 0x0001e00001187983 */ /* 0x000ee80000300a00 */
[----:B------:R-:W3:Y:S01]  /*f2e0*/  LDL.LU.64 R26, [R1+0x1e8] ;  /* 0x0001e800011a7983 */ /* 0x000ee20000300a00 */
[----:B----4-:R-:W-:-:S15]  /*f2f0*/  HMMA.16816.F32 R12, R4, R2, R12 ;  /* 0x00000002040c723c */ /* 0x010fde000000180c */
[----:B------:R-:W-:-:S04]  /*f300*/  NOP ;  /* 0x0000000000007918 */ /* 0x000fc80000000000 */
[----:B------:R-:W-:Y:S02]  /*f310*/  IMAD.MOV.U32 R17, RZ, RZ, R12 ;  /* 0x000000ffff117224 */ /* 0x000fe400078e000c */
[----:B------:R-:W-:Y:S02]  /*f320*/  IMAD.MOV.U32 R20, RZ, RZ, R14 ;  /* 0x000000ffff147224 */ /* 0x000fe400078e000e */
[----:B------:R-:W-:Y:S02]  /*f330*/  IMAD.MOV.U32 R21, RZ, RZ, R15 ;  /* 0x000000ffff157224 */ /* 0x000fe400078e000f */
[----:B------:R-:W-:Y:S01]  /*f340*/  IMAD.MOV.U32 R0, RZ, RZ, R13 ;  /* 0x000000ffff007224 */ /* 0x000fe200078e000d */
[----:B------:R-:W4:Y:S04]  /*f350*/  LDL.LU.64 R14, [R1+0xf20] ;  /* 0x000f2000010e7983 */ /* 0x000f280000300a00 */
[----:B------:R-:W3:Y:S04]  /*f360*/  LDL.LU.64 R12, [R1+0xf18] ;  /* 0x000f1800010c7983 */ /* 0x000ee80000300a00 */
[----:B--2---:R-:W-:Y:S04]  /*f370*/  STL.64 [R1+0xf10], R18 ;  /* 0x000f101201007387 */ /* 0x004fe80000100a00 */
[----:B------:R0:W-:Y:S04]  /*f380*/  STL.64 [R1+0xf08], R16 ;  /* 0x000f081001007387 */ /* 0x0001e80000100a00 */
[----:B0-----:R-:W5:Y:S04]  /*f390*/  LDL.LU.64 R16, [R1+0x180] ;  /* 0x0001800001107983 */ /* 0x001f680000300a00 */
[----:B------:R-:W5:Y:S04]  /*f3a0*/  LDL.LU.64 R18, [R1+0x188] ;  /* 0x0001880001127983 */ /* 0x000f680000300a00 */
[----:B------:R-:W-:Y:S04]  /*f3b0*/  STL.64 [R1+0xeb8], R6 ;  /* 0x000eb80601007387 */ /* 0x000fe80000100a00 */
[----:B------:R0:W-:Y:S04]  /*f3c0*/  STL.64 [R1+0xeb0], R4 ;  /* 0x000eb00401007387 */ /* 0x0001e80000100a00 */
[----:B0-----:R-:W2:Y:S04]  /*f3d0*/  LDL.LU R4, [R1+0x50] ;  /* 0x0000500001047983 */ /* 0x001ea80000300800 */
[----:B------:R-:W2:Y:S04]  /*f3e0*/  LDL.LU R5, [R1+0x54] ;  /* 0x0000540001057983 */ /* 0x000ea80000300800 */
[----:B------:R-:W2:Y:S04]  /*f3f0*/  LDL.LU R6, [R1+0x58] ;  /* 0x0000580001067983 */ /* 0x000ea80000300800 */
[----:B------:R-:W2:Y:S04]  /*f400*/  LDL.LU R7, [R1+0x5c] ;  /* 0x00005c0001077983 */ /* 0x000ea80000300800 */
[----:B----4-:R-:W-:Y:S01]  /*f410*/  STL.64 [R1+0xea8], R14 ;  /* 0x000ea80e01007387 */ /* 0x010fe20000100a00 */
[-C--:B---3--:R-:W-:Y:S03]  /*f420*/  HMMA.16816.F32 R24, R12, R2.reuse, R24 ;  /* 0x000000020c18723c */ /* 0x088fe60000001818 */
[----:B------:R0:W-:Y:S05]  /*f430*/  STL.64 [R1+0xea0], R12 ;  /* 0x000ea00c01007387 */ /* 0x0001ea0000100a00 */
[----:B-----5:R-:W-:-:S15]  /*f440*/  HMMA.16816.F32 R16, R8, R2, R16 ;  /* 0x000000020810723c */ /* 0x020fde0000001810 */
[----:B------:R-:W-:-:S04]  /*f450*/  NOP ;  /* 0x0000000000007918 */ /* 0x000fc80000000000 */
[----:B0-----:R-:W-:Y:S02]  /*f460*/  IMAD.MOV.U32 R13, RZ, RZ, R18 ;  /* 0x000000ffff0d7224 */ /* 0x001fe400078e0012 */
[----:B------:R-:W-:Y:S02]  /*f470*/  IMAD.MOV.U32 R12, RZ, RZ, R19 ;  /* 0x000000ffff0c7224 */ /* 0x000fe400078e0013 */
[----:B------:R-:W-:Y:S01]  /*f480*/  IMAD.MOV.U32 R15, RZ, RZ, R16 ;  /* 0x000000ffff0f7224 */ /* 0x000fe200078e0010 */
[----:B------:R-:W2:Y:S01]  /*f490*/  LDL.LU.64 R18, [R1+0xf10] ;  /* 0x000f100001127983 */ /* 0x000ea20000300a00 */
[----:B------:R-:W-:-:S03]  /*f4a0*/  IMAD.MOV.U32 R14, RZ, RZ, R17 ;  /* 0x000000ffff0e7224 */ /* 0x000fc600078e0011 */
[----:B------:R-:W3:Y:S04]  /*f4b0*/  LDL.LU.64 R16, [R1+0xf08] ;  /* 0x000f080001107983 */ /* 0x000ee80000300a00 */
[----:B------:R-:W-:Y:S04]  /*f4c0*/  STL.64 [R1+0xe98], R10 ;  /* 0x000e980a01007387 */ /* 0x000fe80000100a00 */
[----:B------:R3:W-:Y:S02]  /*f4d0*/  STL.64 [R1+0xe90], R8 ;  /* 0x000e900801007387 */ /* 0x0007e40000100a00 */
[----:B---3--:R-:W-:-:S02]  /*f4e0*/  IMAD.MOV.U32 R8, RZ, RZ, R17 ;  /* 0x000000ffff087224 */ /* 0x008fc400078e0011 */
[----:B------:R-:W2:Y:S01]  /*f4f0*/  LDL.LU R17, [R1+0xf04] ;  /* 0x000f040001117983 */ /* 0x000ea20000300800 */
[----:B------:R-:W-:Y:S02]  /*f500*/  F2FP.F16.E4M3.UNPACK_B R2, R22.H1 ;  /* 0x00000016ff02723e */ /* 0x000fe400030006ff */
[----:B------:R-:W-:Y:S01]  /*f510*/  F2FP.F16.E4M3.UNPACK_B R3, R23.H1 ;  /* 0x00000017ff03723e */ /* 0x000fe200030006ff */
[----:B------:R-:W-:Y:S02]  /*f520*/  IMAD.MOV.U32 R9, RZ, RZ, R0 ;  /* 0x000000ffff097224 */ /* 0x000fe400078e0000 */
[----:B------:R-:W3:Y:S01]  /*f530*/  LDL.LU R0, [R1+0xf00] ;  /* 0x000f000001007983 */ /* 0x000ee20000300800 */
[----:B------:R-:W-:Y:S02]  /*f540*/  IMAD.MOV.U32 R10, RZ, RZ, R20 ;  /* 0x000000ffff0a7224 */ /* 0x000fe400078e0014 */
[----:B------:R-:W-:Y:S01]  /*f550*/  IMAD.MOV.U32 R11, RZ, RZ, R21 ;  /* 0x000000ffff0b7224 */ /* 0x000fe200078e0015 */
[----:B------:R-:W4:Y:S04]  /*f560*/  LDL.LU R20, [R1+0xefc] ;  /* 0x000efc0001147983 */ /* 0x000f280000300800 */
[----:B------:R-:W4:Y:S04]  /*f570*/  LDL.LU R21, [R1+0xef8] ;  /* 0x000ef80001157983 */ /* 0x000f280000300800 */
[----:B------:R-:W4:Y:S04]  /*f580*/  LDL.LU R22, [R1+0xef4] ;  /* 0x000ef40001167983 */ /* 0x000f280000300800 */
[----:B------:R-:W4:Y:S01]  /*f590*/  LDL.LU R23, [R1+0xef0] ;  /* 0x000ef00001177983 */ /* 0x000f220000300800 */
[----:B--2---:R-:W-:-:S15]  /*f5a0*/  HMMA.16816.F32 R4, R16, R2, R4 ;  /* 0x000000021004723c */ /* 0x004fde0000001804 */
[----:B------:R-:W-:-:S04]  /*f5b0*/  NOP ;  /* 0x0000000000007918 */ /* 0x000fc80000000000 */
[----:B------:R0:W-:Y:S04]  /*f5c0*/  STL.64 [R1+0xd0], R4 ;  /* 0x0000d00401007387 */ /* 0x0001e80000100a00 */
[----:B------:R1:W-:Y:S01]  /*f5d0*/  STL.64 [R1+0xd8], R6 ;  /* 0x0000d80601007387 */ /* 0x0003e20000100a00 */
[----:B0-----:R-:W-:Y:S02]  /*f5e0*/  IMAD.MOV.U32 R5, RZ, RZ, R18 ;  /* 0x000000ffff057224 */ /* 0x001fe400078e0012 */
[----:B------:R-:W-:Y:S02]  /*f5f0*/  IMAD.MOV.U32 R4, RZ, RZ, R19 ;  /* 0x000000ffff047224 */ /* 0x000fe400078e0013 */
[----:B-1----:R-:W-:Y:S01]  /*f600*/  IMAD.MOV.U32 R7, RZ, RZ, R16 ;  /* 0x000000ffff077224 */ /* 0x002fe200078e0010 */
[----:B------:R-:W2:Y:S01]  /*f610*/  LDL.LU.64 R18, [R1+0xee8] ;  /* 0x000ee80001127983 */ /* 0x000ea20000300a00 */
[----:B------:R-:W-:-:S03]  /*f620*/  IMAD.MOV.U32 R6, RZ, RZ, R17 ;  /* 0x000000ffff067224 */ /* 0x000fc600078e0011 */
[----:B------:R-:W2:Y:S02]  /*f630*/  LDL.LU.64 R16, [R1+0xee0] ;  /* 0x000ee00001107983 */ /* 0x000ea40000300a00 */
[----:B--2---:R-:W-:Y:S02]  /*f640*/  HMMA.16816.F32 R8, R16, R2, R8 ;  /* 0x000000021008723c */ /* 0x004fe40000001808 */
[----:B------:R0:W-:Y:S04]  /*f650*/  STL.64 [R1+0xe60], R18 ;  /* 0x000e601201007387 */ /* 0x0001e80000100a00 */
[----:B------:R1:W-:Y:S01]  /*f660*/  STL.64 [R1+0xe58], R16 ;  /* 0x000e581001007387 */ /* 0x0003e20000100a00 */
[----:B0-----:R-:W-:Y:S02]  /*f670*/  IMAD.MOV.U32 R18, RZ, RZ, R5 ;  /* 0x000000ffff127224 */ /* 0x001fe400078e0005 */
[----:B------:R-:W-:-:S02]  /*f680*/  IMAD.MOV.U32 R19, RZ, RZ, R4 ;  /* 0x000000ffff137224 */ /* 0x000fc400078e0004 */
[----:B-1----:R-:W-:-:S08]  /*f690*/  IMAD.MOV.U32 R16, RZ, RZ, R7 ;  /* 0x000000ffff107224 */ /* 0x002fd000078e0007 */
[----:B------:R-:W-:Y:S01]  /*f6a0*/  STL.64 [R1+0x40], R8 ;  /* 0x0000400801007387 */ /* 0x000fe20000100a00 */
[----:B------:R-:W-:-:S03]  /*f6b0*/  IMAD.MOV.U32 R17, RZ, RZ, R6 ;  /* 0x000000ffff117224 */ /* 0x000fc600078e0006 */
[----:B------:R-:W-:Y:S04]  /*f6c0*/  STL.64 [R1+0x48], R10 ;  /* 0x0000480a01007387 */ /* 0x000fe80000100a00 */
[----:B------:R-:W2:Y:S04]  /*f6d0*/  LDL.LU.64 R4, [R1+0x240] ;  /* 0x0002400001047983 */ /* 0x000ea80000300a00 */
[----:B------:R-:W5:Y:S01]  /*f6e0*/  LDL.LU.64 R6, [R1+0x248] ;  /* 0x0002480001067983 */ /* 0x000f620000300a00 */
[----:B----4-:R-:W-:Y:S03]  /*f6f0*/  HMMA.16816.F32 R24, R20, R2, R24 ;  /* 0x000000021418723c */ /* 0x010fe60000001818 */
[----:B-----5:R0:W-:Y:S04]  /*f700*/  STL.64 [R1+0xec8], R6 ;  /* 0x000ec80601007387 */ /* 0x0201e80000100a00 */
[----:B--2---:R1:W-:Y:S01]  /*f710*/  STL.64 [R1+0xec0], R4 ;  /* 0x000ec00401007387 */ /* 0x0043e20000100a00 */
[----:B0-----:R-:W-:-:S02]  /*f720*/  IMAD.MOV.U32 R6, RZ, RZ, R13 ;  /* 0x000000ffff067224 */ /* 0x001fc400078e000d */
[----:B------:R-:W-:Y:S02]  /*f730*/  IMAD.MOV.U32 R7, RZ, RZ, R12 ;  /* 0x000000ffff077224 */ /* 0x000fe400078e000c */
[----:B-1----:R-:W-:Y:S01]  /*f740*/  IMAD.MOV.U32 R4, RZ, RZ, R15 ;  /* 0x000000ffff047224 */ /* 0x002fe200078e000f */
[----:B------:R-:W2:Y:S01]  /*f750*/  LDL.LU.64 R12, [R1+0x220] ;  /* 0x00022000010c7983 */ /* 0x000ea20000300a00 */
[----:B------:R-:W-:-:S03]  /*f760*/  IMAD.MOV.U32 R5, RZ, RZ, R14 ;  /* 0x000000ffff057224 */ /* 0x000fc600078e000e */
[----:B------:R-:W2:Y:S04]  /*f770*/  LDL.LU.64 R14, [R1+0x228] ;  /* 0x00022800010e7983 */ /* 0x000ea80000300a00 */
[----:B------:R-:W4:Y:S04]  /*f780*/  LDL.LU.64 R8, [R1+0x210] ;  /* 0x0002100001087983 */ /* 0x000f280000300a00 */
[----:B------:R-:W4:Y:S04]  /*f790*/  LDL.LU.64 R10, [R1+0x218] ;  /* 0x00021800010a7983 */ /* 0x000f280000300a00 */
[----:B------:R-:W-:Y:S04]  /*f7a0*/  STL.64 [R1+0xe88], R18 ;  /* 0x000e881201007387 */ /* 0x000fe80000100a00 */
[----:B------:R0:W-:Y:S04]  /*f7b0*/  STL.64 [R1+0xe80], R16 ;  /* 0x000e801001007387 */ /* 0x0001e80000100a00 */
[----:B0-----:R-:W5:Y:S04]  /*f7c0*/  LDL.LU.64 R16, [R1+0x1c0] ;  /* 0x0001c00001107983 */ /* 0x001f680000300a00 */
[----:B------:R-:W5:Y:S04]  /*f7d0*/  LDL.LU.64 R18, [R1+0x1c8] ;  /* 0x0001c80001127983 */ /* 0x000f680000300a00 */
[----:B------:R-:W-:Y:S04]  /*f7e0*/  STL.64 [R1+0xc0], R24 ;  /* 0x0000c01801007387 */ /* 0x000fe80000100a00 */
[----:B------:R0:W-:Y:S04]  /*f7f0*/  STL.64 [R1+0xc8], R26 ;  /* 0x0000c81a01007387 */ /* 0x0001e80000100a00 */
[----:B0-----:R-:W2:Y:S04]  /*f800*/  LDL.LU.64 R26, [R1+0xed8] ;  /* 0x000ed800011a7983 */ /* 0x001ea80000300a00 */
[----:B------:R-:W2:Y:S04]  /*f810*/  LDL.LU.64 R24, [R1+0xed0] ;  /* 0x000ed00001187983 */ /* 0x000ea80000300a00 */
[----:B------:R-:W-:Y:S04]  /*f820*/  STL.64 [R1+0xe70], R22 ;  /* 0x000e701601007387 */ /* 0x000fe80000100a00 */
[----:B------:R0:W-:Y:S04]  /*f830*/  STL.64 [R1+0xe68], R20 ;  /* 0x000e681401007387 */ /* 0x0001e80000100a00 */
[----:B0-----:R-:W3:Y:S04]  /*f840*/  LDL.LU R20, [R1+0x10] ;  /* 0x0000100001147983 */ /* 0x001ee80000300800 */
[----:B------:R-:W3:Y:S01]  /*f850*/  LDL.LU R21, [R1+0x14] ;  /* 0x0000140001157983 */ /* 0x000ee20000300800 */
[----:B------:R-:W-:-:S02]  /*f860*/  IMAD.MOV.U32 R23, RZ, RZ, R28 ;  /* 0x000000ffff177224 */ /* 0x000fc400078e001c */
[----:B------:R-:W-:Y:S01]  /*f870*/  IMAD.MOV.U32 R22, RZ, RZ, R29 ;  /* 0x000000ffff167224 */ /* 0x000fe200078e001d */
[----:B--2---:R-:W-:-:S15]  /*f880*/  HMMA.16816.F32 R4, R24, R2, R4 ;  /* 0x000000021804723c */ /* 0x004fde0000001804 */
[----:B------:R-:W-:-:S04]  /*f890*/  NOP ;  /* 0x0000000000007918 */ /* 0x000fc80000000000 */
[----:B------:R-:W-:Y:S04]  /*f8a0*/  STL.64 [R1+0xa0], R4 ;  /* 0x0000a00401007387 */ /* 0x000fe80000100a00 */
[----:B------:R-:W-:Y:S04]  /*f8b0*/  STL.64 [R1+0xa8], R6 ;  /* 0x0000a80601007387 */ /* 0x000fe80000100a00 */
[----:B---3--:R-:W0:Y:S02]  /*f8c0*/  LDSM.16.M88.4 R4, [R0+UR4+0x1800] ;  /* 0x001800040004783b */ /* 0x008e240008000200 */
[----:B0-----:R-:W-:-:S02]  /*f8d0*/  IMAD.MOV.U32 R28, RZ, RZ, R7 ;  /* 0x000000ffff1c7224 */ /* 0x001fc400078e0007 */
[----:B------:R-:W-:Y:S01]  /*f8e0*/  STL [R1+0x60], R4 ;  /* 0x0000600401007387 */ /* 0x000fe20000100800 */
[----:B------:R-:W-:-:S03]  /*f8f0*/  IMAD.MOV.U32 R29, RZ, RZ, R5 ;  /* 0x000000ffff1d7224 */ /* 0x000fc600078e0005 */
[----:B------:R0:W-:Y:S04]  /*f900*/  STL [R1+0x68], R6 ;  /* 0x0000680601007387 */ /* 0x0001e80000100800 */
[----:B0-----:R-:W2:Y:S04]  /*f910*/  LDL.LU.64 R6, [R1+0xec8] ;  /* 0x000ec80001067983 */ /* 0x001ea80000300a00 */
[----:B------:R-:W2:Y:S04]  /*f920*/  LDL.LU.64 R4, [R1+0xec0] ;  /* 0x000ec00001047983 */ /* 0x000ea80000300a00 */
[----:B------:R0:W-:Y:S04]  /*f930*/  STL [R1+0xe20], R28 ;  /* 0x000e201c01007387 */ /* 0x0001e80000100800 */
[----:B0-----:R-:W3:Y:S01]  /*f940*/  LDL.LU R28, [R1+0x60] ;  /* 0x00006000011c7983 */ /* 0x001ee20000300800 */
[----:B------:R-:W-:-:S03]  /*f950*/  F2FP.F16.E4M3.UNPACK_B R3, R29 ;  /* 0x0000001dff03723e */ /* 0x000fc600020006ff */
[----:B------:R0:W-:Y:S01]  /*f960*/  STL [R1+0xcd0], R0 ;  /* 0x000cd00001007387 */ /* 0x0001e20000100800 */
[----:B---3--:R-:W-:-:S07]  /*f970*/  F2FP.F16.E4M3.UNPACK_B R2, R28 ;  /* 0x0000001cff02723e */ /* 0x008fce00020006ff */
[-C--:B--2---:R-:W-:Y:S01]  /*f980*/  HMMA.16816.F32 R20, R20, R2.reuse, R4 ;  /* 0x000000021414723c */ /* 0x084fe20000001804 */
[----:B------:R-:W2:Y:S04]  /*f990*/  LDL.LU.64 R6, [R1+0xeb8] ;  /* 0x000eb80001067983 */ /* 0x000ea80000300a00 */
[----:B------:R-:W2:Y:S03]  /*f9a0*/  LDL.LU.64 R4, [R1+0xeb0] ;  /* 0x000eb00001047983 */ /* 0x000ea60000300a00 */
[-C--:B--2---:R-:W-:Y:S01]  /*f9b0*/  HMMA.16816.F32 R4, R4, R2.reuse, R12 ;  /* 0x000000020404723c */ /* 0x084fe2000000180c */
[----:B------:R-:W4:Y:S04]  /*f9c0*/  LDL.LU.64 R14, [R1+0xea8] ;  /* 0x000ea800010e7983 */ /* 0x000f280000300a00 */
[----:B------:R-:W4:Y:S03]  /*f9d0*/  LDL.LU.64 R12, [R1+0xea0] ;  /* 0x000ea000010c7983 */ /* 0x000f260000300a00 */
[-C--:B----4-:R-:W-:Y:S01]  /*f9e0*/  HMMA.16816.F32 R12, R12, R2.reuse, R8 ;  /* 0x000000020c0c723c */ /* 0x090fe20000001808 */
[----:B------:R-:W5:Y:S04]  /*f9f0*/  LDL.LU.64 R10, [R1+0xe98] ;  /* 0x000e9800010a7983 */ /* 0x000f680000300a00 */
[----:B------:R-:W5:Y:S03]  /*fa00*/  LDL.LU.64 R8, [R1+0xe90] ;  /* 0x000e900001087983 */ /* 0x000f660000300a00 */
[----:B-----5:R-:W-:Y:S01]  /*fa10*/  HMMA.16816.F32 R8, R8, R2, R16 ;  /* 0x000000020808723c */ /* 0x020fe20000001810 */
[----:B------:R-:W2:Y:S04]  /*fa20*/  LDL.LU.64 R18, [R1+0xe88] ;  /* 0x000e880001127983 */ /* 0x000ea80000300a00 */
[----:B------:R-:W2:Y:S01]  /*fa30*/  LDL.LU.64 R16, [R1+0xe80] ;  /* 0x000e800001107983 */ /* 0x000ea20000300a00 */
[----:B------:R-:W-:-:S02]  /*fa40*/  F2FP.F16.E4M3.UNPACK_B R2, R28.H1 ;  /* 0x0000001cff02723e */ /* 0x000fc400030006ff */
[----:B------:R-:W-:Y:S02]  /*fa50*/  F2FP.F16.E4M3.UNPACK_B R3, R29.H1 ;  /* 0x0000001dff03723e */ /* 0x000fe400030006ff */
[----:B------:R-:W3:Y:S05]  /*fa60*/  LDL.LU R29, [R1+0xe78] ;  /* 0x000e7800011d7983 */ /* 0x000eea0000300800 */
[----:B--2---:R-:W-:Y:S01]  /*fa70*/  HMMA.16816.F32 R16, R16, R2, R20 ;  /* 0x000000021010723c */ /* 0x004fe20000001814 */
[----:B------:R-:W2:Y:S04]  /*fa80*/  LDL.LU.64 R22, [R1+0xe70] ;  /* 0x000e700001167983 */ /* 0x000ea80000300a00 */
[----:B------:R-:W2:-:S14]  /*fa90*/  LDL.LU.64 R20, [R1+0xe68] ;  /* 0x000e680001147983 */ /* 0x000e9c0000300a00 */
[----:B------:R-:W-:Y:S01]  /*faa0*/  IMAD.MOV.U32 R28, RZ, RZ, R18 ;  /* 0x000000ffff1c7224 */ /* 0x000fe200078e0012 */
[----:B------:R1:W-:Y:S01]  /*fab0*/  STL.64 [R1+0x50], R16 ;  /* 0x0000501001007387 */ /* 0x0003e20000100a00 */
[----:B0-----:R-:W-:-:S03]  /*fac0*/  IMAD.MOV.U32 R0, RZ, RZ, R19 ;  /* 0x000000ffff007224 */ /* 0x001fc600078e0013 */
[----:B------:R-:W4:Y:S04]  /*fad0*/  LDL.LU.64 R18, [R1+0xe60] ;  /* 0x000e600001127983 */ /* 0x000f280000300a00 */
[----:B-1----:R-:W4:Y:S04]  /*fae0*/  LDL.LU.64 R16, [R1+0xe58] ;  /* 0x000e580001107983 */ /* 0x002f280000300a00 */
[----:B------:R-:W-:Y:S04]  /*faf0*/  STL [R1+0xe28], R0 ;  /* 0x000e280001007387 */ /* 0x000fe80000100800 */
[----:B------:R-:W-:Y:S01]  /*fb00*/  STL [R1+0xe24], R28 ;  /* 0x000e241c01007387 */ /* 0x000fe20000100800 */
[-C--:B------:R-:W-:Y:S08]  /*fb10*/  HMMA.16816.F32 R8, R24, R2.reuse, R8 ;  /* 0x000000021808723c */ /* 0x080ff00000001808 */
[----:B----4-:R-:W-:Y:S01]  /*fb20*/  HMMA.16816.F32 R16, R16, R2, R4 ;  /* 0x000000021010723c */ /* 0x010fe20000001804 */
[----:B------:R-:W4:Y:S04]  /*fb30*/  LDL.LU R4, [R1+0x290] ;  /* 0x0002900001047983 */ /* 0x000f280000300800 */
[----:B------:R-:W5:-:S14]  /*fb40*/  LDL.LU R5, [R1+0x28c] ;  /* 0x00028c0001057983 */ /* 0x000f5c0000300800 */
[----:B------:R0:W-:Y:S04]  /*fb50*/  STL.64 [R1+0x30], R16 ;  /* 0x0000301001007387 */ /* 0x0001e80000100a00 */
[----:B------:R1:W-:Y:S04]  /*fb60*/  STL.64 [R1+0x38], R18 ;  /* 0x0000381201007387 */ /* 0x0003e80000100a00 */
[----:B------:R-:W3:Y:S04]  /*fb70*/  LDL.LU R6, [R1+0x288] ;  /* 0x0002880001067983 */ /* 0x000ee80000300800 */
[----:B------:R-:W3:Y:S01]  /*fb80*/  LDL.LU R7, [R1+0x284] ;  /* 0x0002840001077983 */ /* 0x000ee20000300800 */
[----:B--2---:R-:W-:-:S15]  /*fb90*/  HMMA.16816.F32 R12, R20, R2, R12 ;  /* 0x00000002140c723c */ /* 0x004fde000000180c */
[----:B------:R-:W-:-:S04]  /*fba0*/  NOP ;  /* 0x0000000000007918 */ /* 0x000fc80000000000 */
[----:B------:R2:W-:Y:S04]  /*fbb0*/  STL.64 [R1+0x20], R12 ;  /* 0x0000200c01007387 */ /* 0x0005e80000100a00 */
[----:B------:R-:W-:Y:S04]  /*fbc0*/  STL.64 [R1+0xd70], R10 ;  /* 0x000d700a01007387 */ /* 0x000fe80000100a00 */
[----:B------:R0:W-:Y:S04]  /*fbd0*/  STL.64 [R1+0xd68], R8 ;  /* 0x000d680801007387 */ /* 0x0001e80000100a00 */
[----:B------:R-:W3:Y:S04]  /*fbe0*/  LDL.LU R20, [R1+0x280] ;  /* 0x0002800001147983 */ /* 0x000ee80000300800 */
[----:B------:R-:W3:Y:S04]  /*fbf0*/  LDL.LU R21, [R1+0x27c] ;  /* 0x00027c0001157983 */ /* 0x000ee80000300800 */
[----:B------:R-:W3:Y:S04]  /*fc00*/  LDL.LU R22, [R1+0x278] ;  /* 0x0002780001167983 */ /* 0x000ee80000300800 */
[----:B------:R-:W3:Y:S04]  /*fc10*/  LDL.LU R23, [R1+0x274] ;  /* 0x0002740001177983 */ /* 0x000ee80000300800 */
[----:B0-----:R-:W3:Y:S04]  /*fc20*/  LDL.LU R16, [R1+0x270] ;  /* 0x0002700001107983 */ /* 0x001ee80000300800 */
[----:B------:R-:W3:Y:S01]  /*fc30*/  LDL.LU R17, [R1+0x26c] ;  /* 0x00026c0001117983 */ /* 0x000ee20000300800 */
[----:B------:R-:W-:-:S03]  /*fc40*/  IMAD.MOV.U32 R0, RZ, RZ, R14 ;  /* 0x000000ffff007224 */ /* 0x000fc600078e000e */
[----:B-1----:R-:W3:Y:S01]  /*fc50*/  LDL.LU R18, [R1+0x268] ;  /* 0x0002680001127983 */ /* 0x002ee20000300800 */
[----:B------:R-:W-:-:S03]  /*fc60*/  IMAD.MOV.U32 R28, RZ, RZ, R15 ;  /* 0x000000ffff1c7224 */ /* 0x000fc600078e000f */
[----:B------:R-:W3:Y:S04]  /*fc70*/  LDL.LU R19, [R1+0x264] ;  /* 0x0002640001137983 */ /* 0x000ee80000300800 */
[----:B--2---:R-:W2:Y:S04]  /*fc80*/  LDL.LU R12, [R1+0x260] ;  /* 0x00026000010c7983 */ /* 0x004ea80000300800 */
[----:B------:R-:W2:Y:S04]  /*fc90*/  LDL.LU R13, [R1+0x25c] ;  /* 0x00025c00010d7983 */ /* 0x000ea80000300800 */
[----:B------:R-:W2:Y:S04]  /*fca0*/  LDL.LU R14, [R1+0x258] ;  /* 0x00025800010e7983 */ /* 0x000ea80000300800 */
[----:B------:R-:W2:Y:S04]  /*fcb0*/  LDL.LU R15, [R1+0x254] ;  /* 0x00025400010f7983 */ /* 0x000ea80000300800 */
[----:B------:R-:W2:Y:S01]  /*fcc0*/  LDL R3, [R1+0xf8] ;  /* 0x0000f80001037983 */ /* 0x000ea20000100800 */
[----:B----4-:R-:W-:-:S03]  /*fcd0*/  F2FP.F16.E4M3.UNPACK_B R24, R4 ;  /* 0x00000004ff18723e */ /* 0x010fc600020006ff */
[----:B------:R-:W4:Y:S01]  /*fce0*/  LDL.LU R4, [R1+0x140] ;  /* 0x0001400001047983 */ /* 0x000f220000300800 */
[----:B-----5:R-:W-:-:S03]  /*fcf0*/  F2FP.F16.E4M3.UNPACK_B R25, R5 ;  /* 0x00000005ff19723e */ /* 0x020fc600020006ff */
[----:B------:R-:W4:Y:S01]  /*fd00*/  LDL.LU R5, [R1+0x144] ;  /* 0x0001440001057983 */ /* 0x000f220000300800 */
[----:B---3--:R-:W-:-:S03]  /*fd10*/  F2FP.F16.E4M3.UNPACK_B R26, R6 ;  /* 0x00000006ff1a723e */ /* 0x008fc600020006ff */
[----:B------:R-:W4:Y:S01]  /*fd20*/  LDL.LU R6, [R1+0x148] ;  /* 0x0001480001067983 */ /* 0x000f220000300800 */
[----:B------:R-:W-:-:S03]  /*fd30*/  F2FP.F16.E4M3.UNPACK_B R27, R7 ;  /* 0x00000007ff1b723e */ /* 0x000fc600020006ff */
[----:B------:R-:W4:Y:S04]  /*fd40*/  LDL.LU R7, [R1+0x14c] ;  /* 0x00014c0001077983 */ /* 0x000f280000300800 */
[----:B------:R-:W3:Y:S04]  /*fd50*/  LDL.LU R8, [R1+0x110] ;  /* 0x0001100001087983 */ /* 0x000ee80000300800 */
[----:B------:R-:W3:Y:S04]  /*fd60*/  LDL.LU R9, [R1+0x114] ;  /* 0x0001140001097983 */ /* 0x000ee80000300800 */
[----:B------:R-:W5:Y:S01]  /*fd70*/  LDL.LU R10, [R1+0x118] ;  /* 0x00011800010a7983 */ /* 0x000f620000300800 */
[----:B------:R-:W-:-:S03]  /*fd80*/  IMAD.MOV.U32 R11, RZ, RZ, R29 ;  /* 0x000000ffff0b7224 */ /* 0x000fc600078e001d */
[----:B------:R-:W2:Y:S04]  /*fd90*/  LDL.LU R29, [R1+0xe54] ;  /* 0x000e5400011d7983 */ /* 0x000ea80000300800 */
[----:B-----5:R-:W-:Y:S04]  /*fda0*/  STL.64 [R1+0xe38], R10 ;  /* 0x000e380a01007387 */ /* 0x020fe80000100a00 */
[----:B---3--:R0:W-:Y:S04]  /*fdb0*/  STL.64 [R1+0xe30], R8 ;  /* 0x000e300801007387 */ /* 0x0081e80000100a00 */
[----:B0-----:R-:W3:Y:S04]  /*fdc0*/  LDL.LU R8, [R1+0x130] ;  /* 0x0001300001087983 */ /* 0x001ee80000300800 */
[----:B------:R-:W3:Y:S04]  /*fdd0*/  LDL.LU R9, [R1+0x134] ;  /* 0x0001340001097983 */ /* 0x000ee80000300800 */
[----:B------:R-:W5:Y:S04]  /*fde0*/  LDL.LU R10, [R1+0x138] ;  /* 0x00013800010a7983 */ /* 0x000f680000300800 */
[----:B------:R-:W5:Y:S04]  /*fdf0*/  LDL.LU R11, [R1+0x13c] ;  /* 0x00013c00010b7983 */ /* 0x000f680000300800 */
[----:B-----5:R2:W-:Y:S04]  /*fe00*/  STL.64 [R1+0xe48], R10 ;  /* 0x000e480a01007387 */ /* 0x0205e80000100a00 */
[----:B---3--:R0:W-:Y:S01]  /*fe10*/  STL.64 [R1+0xe40], R8 ;  /* 0x000e400801007387 */ /* 0x0081e20000100a00 */
[----:B--2---:R-:W-:-:S03]  /*fe20*/  IMAD.MOV.U32 R11, RZ, RZ, R29 ;  /* 0x000000ffff0b7224 */ /* 0x004fc600078e001d */
[----:B0-----:R-:W2:Y:S04]  /*fe30*/  LDL.LU R8, [R1+0x80] ;  /* 0x0000800001087983 */ /* 0x001ea80000300800 */
[----:B------:R-:W2:Y:S04]  /*fe40*/  LDL.LU R9, [R1+0x84] ;  /* 0x0000840001097983 */ /* 0x000ea80000300800 */
[----:B------:R-:W2:Y:S04]  /*fe50*/  LDL.LU R10, [R1+0x88] ;  /* 0x00008800010a7983 */ /* 0x000ea80000300800 */
[----:B------:R-:W3:Y:S01]  /*fe60*/  LDL.LU R29, [R1+0xe50] ;  /* 0x000e5000011d7983 */ /* 0x000ee20000300800 */
[----:B------:R-:W-:-:S02]  /*fe70*/  F2FP.F16.E4M3.UNPACK_B R2, R3 ;  /* 0x00000003ff02723e */ /* 0x000fc400020006ff */
[----:B------:R-:W-:Y:S02]  /*fe80*/  F2FP.F16.E4M3.UNPACK_B R20, R20 ;  /* 0x00000014ff14723e */ /* 0x000fe400020006ff */
[----:B------:R-:W-:Y:S02]  /*fe90*/  F2FP.F16.E4M3.UNPACK_B R21, R21 ;  /* 0x00000015ff15723e */ /* 0x000fe400020006ff */
[----:B------:R-:W-:Y:S02]  /*fea0*/  F2FP.F16.E4M3.UNPACK_B R22, R22 ;  /* 0x00000016ff16723e */ /* 0x000fe400020006ff */
[----:B------:R-:W-:Y:S02]  /*feb0*/  F2FP.F16.E4M3.UNPACK_B R23, R23 ;  /* 0x00000017ff17723e */ /* 0x000fe400020006ff */
[----:B---3--:R-:W-:-:S07]  /*fec0*/  F2FP.F16.E4M3.UNPACK_B R3, R29 ;  /* 0x0000001dff03723e */ /* 0x008fce00020006ff */
[-C--:B----4-:R-:W-:Y:S08]  /*fed0*/  HMMA.16816.F32 R4, R24, R2.reuse, R4 ;  /* 0x000000021804723c */ /* 0x090ff00000001804 */
[----:B--2---:R-:W-:Y:S11]  /*fee0*/  HMMA.16816.F32 R8, R20, R2, R8 ;  /* 0x000000021408723c */ /* 0x004ff60000001808 */
[----:B------:R0:W-:Y:S04]  /*fef0*/  STL [R1+0xd98], R4 ;  /* 0x000d980401007387 */ /* 0x0001e80000100800 */
[----:B0-----:R-:W2:Y:S04]  /*ff00*/  LDL R4, [R1+0xbc] ;  /* 0x0000bc0001047983 */ /* 0x001ea80000100800 */
[----:B------:R0:W-:Y:S04]  /*ff10*/  STL [R1+0xd80], R5 ;  /* 0x000d800501007387 */ /* 0x0001e80000100800 */
[----:B0-----:R-:W3:Y:S04]  /*ff20*/  LDL R5, [R1+0xb8] ;  /* 0x0000b80001057983 */ /* 0x001ee80000100800 */
[----:B------:R-:W-:Y:S04]  /*ff30*/  STL [R1+0xd7c], R6 ;  /* 0x000d7c0601007387 */ /* 0x000fe80000100800 */
[----:B------:R-:W-:Y:S04]  /*ff40*/  STL [R1+0xd78], R7 ;  /* 0x000d780701007387 */ /* 0x000fe80000100800 */
[----:B------:R-:W-:Y:S04]  /*ff50*/  STL.64 [R1+0x80], R8 ;  /* 0x0000800801007387 */ /* 0x000fe80000100a00 */
[----:B------:R0:W-:Y:S04]  /*ff60*/  STL.64 [R1+0x88], R10 ;  /* 0x0000880a01007387 */ /* 0x0001e80000100a00 */
[----:B0-----:R-:W4:Y:S04]  /*ff70*/  LDL.LU.64 R10, [R1+0xe48] ;  /* 0x000e4800010a7983 */ /* 0x001f280000300a00 */
[----:B------:R-:W4:Y:S01]  /*ff80*/  LDL.LU.64 R8, [R1+0xe40] ;  /* 0x000e400001087983 */ /* 0x000f220000300a00 */
[----:B------:R-:W-:-:S02]  /*ff90*/  F2FP.F16.E4M3.UNPACK_B R16, R16 ;  /* 0x00000010ff10723e */ /* 0x000fc400020006ff */
[----:B------:R-:W-:Y:S02]  /*ffa0*/  F2FP.F16.E4M3.UNPACK_B R17, R17 ;  /* 0x00000011ff11723e */ /* 0x000fe400020006ff */
[----:B------:R-:W-:Y:S02]  /*ffb0*/  F2FP.F16.E4M3.UNPACK_B R18, R18 ;  /* 0x00000012ff12723e */ /* 0x000fe400020006ff */
[----:B------:R-:W-:-:S07]  /*ffc0*/  F2FP.F16.E4M3.UNPACK_B R19, R19 ;  /* 0x00000013ff13723e */ /* 0x000fce00020006ff */
[----:B----4-:R-:W-:-:S15]  /*ffd0*/  HMMA.16816.F32 R8, R16, R2, R8 ;  /* 0x000000021008723c */ /* 0x010fde0000001808 */
[----:B------:R-:W-:-:S04]  /*ffe0*/  NOP ;  /* 0x0000000000007918 */ /* 0x000fc80000000000 */
[----:B------:R-:W-:Y:S01]  /*fff0*/  STL.64 [R1+0x130], R8 ;  /* 0x0001300801007387 */ /* 0x000fe20000100a00 */
[----:B------:R-:W-:-:S03]  /*10000*/  IMAD.MOV.U32 R29, RZ, RZ, R11 ;  /* 0x000000ffff1d7224 */ /* 0x000fc600078e000b */
[----:B------:R0:W-:Y:S04]  /*10010*/  STL [R1+0x138], R10 ;  /* 0x0001380a01007387 */ /* 0x0001e80000100800 */
[----:B0-----:R-:W4:Y:S04]  /*10020*/  LDL.LU.64 R10, [R1+0xe38] ;  /* 0x000e3800010a7983 */ /* 0x001f280000300a00 */
[----:B------:R-:W4:Y:S04]  /*10030*/  LDL.LU.64 R8, [R1+0xe30] ;  /* 0x000e300001087983 */ /* 0x000f280000300a00 */
[----:B------:R-:W-:Y:S04]  /*10040*/  STL.64 [R1+0xe18], R18 ;  /* 0x000e181201007387 */ /* 0x000fe80000100a00 */
[----:B------:R0:W-:Y:S04]  /*10050*/  STL.64 [R1+0xe10], R16 ;  /* 0x000e101001007387 */ /* 0x0001e80000100a00 */
[----:B0-----:R-:W5:Y:S04]  /*10060*/  LDL.LU R16, [R1+0x120] ;  /* 0x0001200001107983 */ /* 0x001f680000300800 */
[----:B------:R-:W5:Y:S04]  /*10070*/  LDL.LU R17, [R1+0x124] ;  /* 0x0001240001117983 */ /* 0x000f680000300800 */
[----:B------:R-:W5:Y:S04]  /*10080*/  LDL.LU R18, [R1+0x128] ;  /* 0x0001280001127983 */ /* 0x000f680000300800 */
[----:B------:R-:W5:Y:S01]  /*10090*/  LDL.LU R19, [R1+0x12c] ;  /* 0x00012c0001137983 */ /* 0x000f620000300800 */
[----:B------:R-:W-:-:S02]  /*100a0*/  F2FP.F16.E4M3.UNPACK_B R12, R12 ;  /* 0x0000000cff0c723e */ /* 0x000fc400020006ff */
[----:B------:R-:W-:Y:S02]  /*100b0*/  F2FP.F16.E4M3.UNPACK_B R13, R13 ;  /* 0x0000000dff0d723e */ /* 0x000fe400020006ff */
[----:B------:R-:W-:Y:S02]  /*100c0*/  F2FP.F16.E4M3.UNPACK_B R14, R14 ;  /* 0x0000000eff0e723e */ /* 0x000fe400020006ff */
[----:B------:R-:W-:Y:S01]  /*100d0*/  F2FP.F16.E4M3.UNPACK_B R15, R15 ;  /* 0x0000000fff0f723e */ /* 0x000fe200020006ff */
[----:B------:R-:W-:Y:S04]  /*100e0*/  STL [R1+0xd44], R29 ;  /* 0x000d441d01007387 */ /* 0x000fe80000100800 */
[----:B------:R-:W-:Y:S04]  /*100f0*/  STL.64 [R1+0xe08], R14 ;  /* 0x000e080e01007387 */ /* 0x000fe80000100a00 */
[----:B------:R-:W-:Y:S01]  /*10100*/  STL.64 [R1+0xe00], R12 ;  /* 0x000e000c01007387 */ /* 0x000fe20000100a00 */
[----:B-----5:R-:W-:Y:S01]  /*10110*/  HMMA.16816.F32 R16, R12, R2, R16 ;  /* 0x000000020c10723c */ /* 0x020fe20000001810 */
[----:B---3--:R-:W-:-:S02]  /*10120*/  F2FP.F16.E4M3.UNPACK_B R2, R5 ;  /* 0x00000005ff02723e */ /* 0x008fc400020006ff */
[----:B--2---:R-:W-:-:S07]  /*10130*/  F2FP.F16.E4M3.UNPACK_B R3, R4 ;  /* 0x00000004ff03723e */ /* 0x004fce00020006ff */
[----:B----4-:R-:W-:Y:S09]  /*10140*/  HMMA.16816.F32 R4, R24, R2, R8 ;  /* 0x000000021804723c */ /* 0x010ff20000001808 */
[----:B------:R-:W-:Y:S04]  /*10150*/  STL.64 [R1+0x140], R16 ;  /* 0x0001401001007387 */ /* 0x000fe80000100a00 */
[----:B------:R-:W-:Y:S06]  /*10160*/  STL.64 [R1+0x148], R18 ;  /* 0x0001481201007387 */ /* 0x000fec0000100a00 */
[----:B------:R-:W-:Y:S04]  /*10170*/  STL.64 [R1+0x10], R4 ;  /* 0x0000100401007387 */ /* 0x000fe80000100a00 */
[----:B------:R-:W-:Y:S04]  /*10180*/  STL [R1+0x18], R6 ;  /* 0x0000180601007387 */ /* 0x000fe80000100800 */
[----:B------:R-:W-:Y:S04]  /*10190*/  STL.64 [R1+0xdf8], R26 ;  /* 0x000df81a01007387 */ /* 0x000fe80000100a00 */
[----:B------:R-:W-:Y:S04]  /*101a0*/  STL.64 [R1+0xdf0], R24 ;  /* 0x000df01801007387 */ /* 0x000fe80000100a00 */
[----:B------:R-:W2:Y:S04]  /*101b0*/  LDL.LU R8, [R1+0x20] ;  /* 0x0000200001087983 */ /* 0x000ea80000300800 */
[----:B------:R-:W2:Y:S01]  /*101c0*/  LDL.LU R9, [R1+0x24] ;  /* 0x0000240001097983 */ /* 0x000ea20000300800 */
[----:B------:R-:W-:-:S02]  /*101d0*/  IMAD.MOV.U32 R10, RZ, RZ, R0 ;  /* 0x000000ffff0a7224 */ /* 0x000fc400078e0000 */
[----:B------:R-:W-:Y:S01]  /*101e0*/  IMAD.MOV.U32 R11, RZ, RZ, R28 ;  /* 0x000000ffff0b7224 */ /* 0x000fe200078e001c */
[----:B------:R-:W3:Y:S04]  /*101f0*/  LDL.LU R0, [R1+0xe28] ;  /* 0x000e280001007983 */ /* 0x000ee80000300800 */
[----:B------:R-:W4:Y:S04]  /*10200*/  LDL.LU R28, [R1+0xe24] ;  /* 0x000e2400011c7983 */ /* 0x000f280000300800 */
[----:B------:R-:W-:Y:S04]  /*10210*/  STL.64 [R1+0xd90], R10 ;  /* 0x000d900a01007387 */ /* 0x000fe80000100a00 */
[----:B--2---:R0:W-:Y:S04]  /*10220*/  STL.64 [R1+0xd88], R8 ;  /* 0x000d880801007387 */ /* 0x0041e80000100a00 */
[----:B0-----:R-:W2:Y:S04]  /*10230*/  LDL.LU R8, [R1+0x30] ;  /* 0x0000300001087983 */ /* 0x001ea80000300800 */
[----:B------:R-:W2:Y:S04]  /*10240*/  LDL.LU R9, [R1+0x34] ;  /* 0x0000340001097983 */ /* 0x000ea80000300800 */
[----:B------:R-:W5:Y:S04]  /*10250*/  LDL.LU R10, [R1+0x38] ;  /* 0x00003800010a7983 */ /* 0x000f680000300800 */
[----:B------:R-:W5:Y:S04]  /*10260*/  LDL.LU R11, [R1+0x3c] ;  /* 0x00003c00010b7983 */ /* 0x000f680000300800 */
[----:B-----5:R-:W-:Y:S04]  /*10270*/  STL.64 [R1+0xda8], R10 ;  /* 0x000da80a01007387 */ /* 0x020fe80000100a00 */
[----:B--2---:R0:W-:Y:S04]  /*10280*/  STL.64 [R1+0xda0], R8 ;  /* 0x000da00801007387 */ /* 0x0041e80000100a00 */
[----:B0-----:R-:W2:Y:S04]  /*10290*/  LDL.LU R8, [R1+0x50] ;  /* 0x0000500001087983 */ /* 0x001ea80000300800 */
[----:B------:R-:W2:Y:S01]  /*102a0*/  LDL.LU R9, [R1+0x54] ;  /* 0x0000540001097983 */ /* 0x000ea20000300800 */
[----:B----4-:R-:W-:-:S03]  /*102b0*/  IMAD.MOV.U32 R10, RZ, RZ, R28 ;  /* 0x000000ffff0a7224 */ /* 0x010fc600078e001c */
[----:B------:R-:W4:Y:S04]  /*102c0*/  LDL.LU R28, [R1+0xe20] ;  /* 0x000e2000011c7983 */ /* 0x000f280000300800 */
[----:B------:R-:W5:Y:S04]  /*102d0*/  LDL.LU R12, [R1+0x100] ;  /* 0x00010000010c7983 */ /* 0x000f680000300800 */
[----:B------:R-:W5:Y:S04]  /*102e0*/  LDL.LU R13, [R1+0x104] ;  /* 0x00010400010d7983 */ /* 0x000f680000300800 */
[----:B------:R-:W5:Y:S04]  /*102f0*/  LDL.LU R14, [R1+0x108] ;  /* 0x00010800010e7983 */ /* 0x000f680000300800 */
[----:B------:R-:W5:Y:S04]  /*10300*/  LDL.LU R15, [R1+0x10c] ;  /* 0x00010c00010f7983 */ /* 0x000f680000300800 */
[----:B------:R-:W4:Y:S01]  /*10310*/  LDL.LU R16, [R1+0x70] ;  /* 0x0000700001107983 */ /* 0x000f220000300800 */
[----:B---3--:R-:W-:-:S03]  /*10320*/  IMAD.MOV.U32 R11, RZ, RZ, R0 ;  /* 0x000000ffff0b7224 */ /* 0x008fc600078e0000 */
[----:B------:R-:W4:Y:S04]  /*10330*/  LDL.LU R17, [R1+0x74] ;  /* 0x0000740001117983 */ /* 0x000f280000300800 */
[----:B------:R-:W4:Y:S04]  /*10340*/  LDL.LU R18, [R1+0x78] ;  /* 0x0000780001127983 */ /* 0x000f280000300800 */
[----:B------:R-:W4:Y:S04]  /*10350*/  LDL.LU R19, [R1+0x7c] ;  /* 0x00007c0001137983 */ /* 0x000f280000300800 */
[----:B------:R-:W3:Y:S04]  /*10360*/  LDL.LU R24, [R1+0xe0] ;  /* 0x0000e00001187983 */ /* 0x000ee80000300800 */
[----:B------:R-:W3:Y:S04]  /*10370*/  LDL.LU R25, [R1+0xe4] ;  /* 0x0000e40001197983 */ /* 0x000ee80000300800 */
[----:B------:R-:W3:Y:S04]  /*10380*/  LDL.LU R26, [R1+0xe8] ;  /* 0x0000e800011a7983 */ /* 0x000ee80000300800 */
[----:B------:R-:W3:Y:S04]  /*10390*/  LDL.LU R27, [R1+0xec] ;  /* 0x0000ec00011b7983 */ /* 0x000ee80000300800 */
[----:B------:R-:W3:Y:S04]  /*103a0*/  LDL R5, [R1+0x98] ;  /* 0x0000980001057983 */ /* 0x000ee80000100800 */
[----:B------:R-:W3:Y:S04]  /*103b0*/  LDL R0, [R1+0x9c] ;  /* 0x00009c0001007983 */ /* 0x000ee80000100800 */
[----:B------:R-:W-:Y:S04]  /*103c0*/  STL.64 [R1+0xdb8], R10 ;  /* 0x000db80a01007387 */ /* 0x000fe80000100a00 */
[----:B--2---:R0:W-:Y:S04]  /*103d0*/  STL.64 [R1+0xdb0], R8 ;  /* 0x000db00801007387 */ /* 0x0041e80000100a00 */
[----:B0-----:R-:W2:Y:S04]  /*103e0*/  LDL.LU R8, [R1+0xa0] ;  /* 0x0000a00001087983 */ /* 0x001ea80000300800 */
[----:B------:R-:W2:Y:S04]  /*103f0*/  LDL.LU R9, [R1+0xa4] ;  /* 0x0000a40001097983 */ /* 0x000ea80000300800 */
[----:B------:R-:W2:Y:S04]  /*10400*/  LDL.LU R10, [R1+0xa8] ;  /* 0x0000a800010a7983 */ /* 0x000ea80000300800 */
[----:B------:R-:W2:Y:S04]  /*10410*/  LDL.LU R11, [R1+0xac] ;  /* 0x0000ac00010b7983 */ /* 0x000ea80000300800 */
[----:B--2---:R-:W-:Y:S04]  /*10420*/  STL.64 [R1+0xdc8], R10 ;  /* 0x000dc80a01007387 */ /* 0x004fe80000100a00 */
[----:B------:R0:W-:Y:S04]  /*10430*/  STL.64 [R1+0xdc0], R8 ;  /* 0x000dc00801007387 */ /* 0x0001e80000100a00 */
[----:B0-----:R-:W2:Y:S04]  /*10440*/  LDL.LU R8, [R1+0xc0] ;  /* 0x0000c00001087983 */ /* 0x001ea80000300800 */
[----:B------:R-:W2:Y:S04]  /*10450*/  LDL.LU R9, [R1+0xc4] ;  /* 0x0000c40001097983 */ /* 0x000ea80000300800 */
[----:B------:R-:W2:Y:S04]  /*10460*/  LDL.LU R10, [R1+0xc8] ;  /* 0x0000c800010a7983 */ /* 0x000ea80000300800 */
[----:B------:R-:W2:Y:S01]  /*10470*/  LDL.LU R11, [R1+0xcc] ;  /* 0x0000cc00010b7983 */ /* 0x000ea20000300800 */
[-C--:B----4-:R-:W-:Y:S03]  /*10480*/  HMMA.16816.F32 R16, R20, R2.reuse, R16 ;  /* 0x000000021410723c */ /* 0x090fe60000001810 */
[----:B--2---:R-:W-:Y:S04]  /*10490*/  STL.64 [R1+0xdd8], R10 ;  /* 0x000dd80a01007387 */ /* 0x004fe80000100a00 */
[----:B------:R0:W-:Y:S04]  /*104a0*/  STL.64 [R1+0xdd0], R8 ;  /* 0x000dd00801007387 */ /* 0x0001e80000100a00 */
[----:B0-----:R-:W2:Y:S04]  /*104b0*/  LDL.LU R8, [R1+0x40] ;  /* 0x0000400001087983 */ /* 0x001ea80000300800 */
[----:B------:R-:W2:Y:S04]  /*104c0*/  LDL.LU R9, [R1+0x44] ;  /* 0x0000440001097983 */ /* 0x000ea80000300800 */
[----:B------:R-:W4:Y:S04]  /*104d0*/  LDL.LU R10, [R1+0x48] ;  /* 0x00004800010a7983 */ /* 0x000f280000300800 */
[----:B------:R-:W4:Y:S04]  /*104e0*/  LDL.LU R11, [R1+0x4c] ;  /* 0x00004c00010b7983 */ /* 0x000f280000300800 */
[----:B----4-:R-:W-:Y:S04]  /*104f0*/  STL.64 [R1+0xde8], R10 ;  /* 0x000de80a01007387 */ /* 0x010fe80000100a00 */
[----:B--2---:R0:W-:Y:S04]  /*10500*/  STL.64 [R1+0xde0], R8 ;  /* 0x000de00801007387 */ /* 0x0041e80000100a00 */
[----:B0-----:R-:W2:Y:S04]  /*10510*/  LDL.LU R8, [R1+0xd0] ;  /* 0x0000d00001087983 */ /* 0x001ea80000300800 */
[----:B------:R-:W2:Y:S04]  /*10520*/  LDL.LU R9, [R1+0xd4] ;  /* 0x0000d40001097983 */ /* 0x000ea80000300800 */
[----:B------:R-:W2:Y:S04]  /*10530*/  LDL.LU R10, [R1+0xd8] ;  /* 0x0000d800010a7983 */ /* 0x000ea80000300800 */
[----:B------:R-:W2:Y:S04]  /*10540*/  LDL.LU R11, [R1+0xdc] ;  /* 0x0000dc00010b7983 */ /* 0x000ea80000300800 */
[----:B------:R-:W-:Y:S04]  /*10550*/  STL.64 [R1+0x70], R16 ;  /* 0x0000701001007387 */ /* 0x000fe80000100a00 */
[----:B------:R0:W-:Y:S04]  /*10560*/  STL.64 [R1+0x78], R18 ;  /* 0x0000781201007387 */ /* 0x0001e80000100a00 */
[----:B0-----:R-:W5:Y:S04]  /*10570*/  LDL.LU.64 R18, [R1+0xe18] ;  /* 0x000e180001127983 */ /* 0x001f680000300a00 */
[----:B------:R-:W5:Y:S02]  /*10580*/  LDL.LU.64 R16, [R1+0xe10] ;  /* 0x000e100001107983 */ /* 0x000f640000300a00 */
[----:B-----5:R-:W-:-:S15]  /*10590*/  HMMA.16816.F32 R12, R16, R2, R12 ;  /* 0x00000002100c723c */ /* 0x020fde000000180c */
[----:B------:R-:W-:-:S04]  /*105a0*/  NOP ;  /* 0x0000000000007918 */ /* 0x000fc80000000000 */
[----:B------:R-:W-:Y:S01]  /*105b0*/  STL.64 [R1+0x110], R12 ;  /* 0x0001100c01007387 */ /* 0x000fe20000100a00 */
[----:B------:R-:W-:-:S03]  /*105c0*/  IMAD.MOV.U32 R29, RZ, RZ, R14 ;  /* 0x000000ffff1d7224 */ /* 0x000fc600078e000e */
[----:B------:R0:W-:Y:S04]  /*105d0*/  STL [R1+0x11c], R15 ;  /* 0x00011c0f01007387 */ /* 0x0001e80000100800 */
[----:B0-----:R-:W3:Y:S04]  /*105e0*/  LDL.LU.64 R14, [R1+0xe08] ;  /* 0x000e0800010e7983 */ /* 0x001ee80000300a00 */
[----:B------:R-:W3:Y:S04]  /*105f0*/  LDL.LU.64 R12, [R1+0xe00] ;  /* 0x000e0000010c7983 */ /* 0x000ee80000300a00 */
[----:B------:R-:W-:Y:S01]  /*10600*/  STL [R1+0xd48], R29 ;  /* 0x000d481d01007387 */ /* 0x000fe20000100800 */
[----:B---3--:R-:W-:-:S15]  /*10610*/  HMMA.16816.F32 R24, R12, R2, R24 ;  /* 0x000000020c18723c */ /* 0x008fde0000001818 */
[----:B------:R-:W-:-:S04]  /*10620*/  NOP ;  /* 0x0000000000007918 */ /* 0x000fc80000000000 */
[----:B------:R-:W-:Y:S04]  /*10630*/  STL.64 [R1+0x120], R24 ;  /* 0x0001201801007387 */ /* 0x000fe80000100a00 */
[----:B------:R0:W-:Y:S04]  /*10640*/  STL.64 [R1+0x128], R26 ;  /* 0x0001281a01007387 */ /* 0x0001e80000100a00 */
[----:B0-----:R-:W2:Y:S04]  /*10650*/  LDL.LU.64 R26, [R1+0xdf8] ;  /* 0x000df800011a7983 */ /* 0x001ea80000300a00 */
[----:B------:R-:W2:Y:S01]  /*10660*/  LDL.LU.64 R24, [R1+0xdf0] ;  /* 0x000df00001187983 */ /* 0x000ea20000300a00 */
[----:B------:R-:W-:-:S02]  /*10670*/  F2FP.F16.E4M3.UNPACK_B R2, R5 ;  /* 0x00000005ff02723e */ /* 0x000fc400020006ff */
[----:B------:R-:W-:Y:S01]  /*10680*/  F2FP.F16.E4M3.UNPACK_B R3, R0 ;  /* 0x00000000ff03723e */ /* 0x000fe200020006ff */
[----:B------:R-:W-:-:S06]  /*10690*/  IMAD.MOV.U32 R4, RZ, RZ, R7 ;  /* 0x000000ffff047224 */ /* 0x000fcc00078e0007 */
[----:B--2---:R-:W-:-:S15]  /*106a0*/  HMMA.16816.F32 R8, R24, R2, R8 ;  /* 0x000000021808723c */ /* 0x004fde0000001808 */
[----:B------:R-:W-:-:S04]  /*106b0*/  NOP ;  /* 0x0000000000007918 */ /* 0x000fc80000000000 */
[----:B------:R-:W-:Y:S02]  /*106c0*/  IMAD.MOV.U32 R7, RZ, RZ, R10 ;  /* 0x000000ffff077224 */ /* 0x000fe400078e000a */
[----:B------:R-:W-:Y:S02]  /*106d0*/  IMAD.MOV.U32 R0, RZ, RZ, R11 ;  /* 0x000000ffff007224 */ /* 0x000fe400078e000b */
[----:B------:R-:W-:Y:S01]  /*106e0*/  IMAD.MOV.U32 R5, RZ, RZ, R8 ;  /* 0x000000ffff057224 */ /* 0x000fe200078e0008 */
[----:B------:R-:W2:Y:S01]  /*106f0*/  LDL.LU.64 R10, [R1+0xde8] ;  /* 0x000de800010a7983 */ /* 0x000ea20000300a00 */
[----:B------:R-:W-:-:S03]  /*10700*/  IMAD.MOV.U32 R6, RZ, RZ, R9 ;  /* 0x000000ffff067224 */ /* 0x000fc600078e0009 */
[----:B------:R-:W2:Y:S02]  /*10710*/  LDL.LU.64 R8, [R1+0xde0] ;  /* 0x000de00001087983 */ /* 0x000ea40000300a00 */
[----:B--2---:R-:W-:-:S15]  /*10720*/  HMMA.16816.F32 R8, R20, R2, R8 ;  /* 0x000000021408723c */ /* 0x004fde0000001808 */
[----:B------:R-:W-:-:S04]  /*10730*/  NOP ;  /* 0x0000000000007918 */ /* 0x000fc80000000000 */
[----:B------:R-:W-:Y:S04]  /*10740*/  STL.64 [R1+0x40], R8 ;  /* 0x0000400801007387 */ /* 0x000fe80000100a00 */
[----:B------:R0:W-:Y:S04]  /*10750*/  STL.64 [R1+0x48], R10 ;  /* 0x0000480a01007387 */ /* 0x0001e80000100a00 */
[----:B0-----:R-:W2:Y:S04]  /*10760*/  LDL.LU.64 R10, [R1+0xdd8] ;  /* 0x000dd800010a7983 */ /* 0x001ea80000300a00 */
[----:B------:R-:W2:Y:S02]  /*10770*/  LDL.LU.64 R8, [R1+0xdd0] ;  /* 0x000dd00001087983 */ /* 0x000ea40000300a00 */
[----:B--2---:R-:W-:-:S15]  /*10780*/  HMMA.16816.F32 R8, R16, R2, R8 ;  /* 0x000000021008723c */ /* 0x004fde0000001808 */
[----:B------:R-:W-:-:S04]  /*10790*/  NOP ;  /* 0x0000000000007918 */ /* 0x000fc80000000000 */
[----:B------:R-:W-:Y:S01]  /*107a0*/  STL [R1+0xe0], R8 ;  /* 0x0000e00801007387 */ /* 0x000fe20000100800 */
[----:B------:R-:W-:-:S03]  /*107b0*/  IMAD.MOV.U32 R29, RZ, RZ, R9 ;  /* 0x000000ffff1d7224 */ /* 0x000fc600078e0009 */
[----:B------:R0:W-:Y:S04]  /*107c0*/  STL.64 [R1+0xe8], R10 ;  /* 0x0000e80a01007387 */ /* 0x0001e80000100a00 */
[----:B0-----:R-:W2:Y:S04]  /*107d0*/  LDL.LU.64 R10, [R1+0xdc8] ;  /* 0x000dc800010a7983 */ /* 0x001ea80000300a00 */
[----:B------:R-:W2:Y:S04]  /*107e0*/  LDL.LU.64 R8, [R1+0xdc0] ;  /* 0x000dc00001087983 */ /* 0x000ea80000300a00 */
[----:B------:R0:W-:Y:S04]  /*107f0*/  STL [R1+0xd50], R29 ;  /* 0x000d501d01007387 */ /* 0x0001e80000100800 */
[----:B0-----:R-:W3:Y:S01]  /*10800*/  LDL.LU R29, [R1+0x68] ;  /* 0x00006800011d7983 */ /* 0x001ee20000300800 */
[----:B--2---:R-:W-:-:S15]  /*10810*/  HMMA.16816.F32 R8, R12, R2, R8 ;  /* 0x000000020c08723c */ /* 0x004fde0000001808 */
[----:B------:R-:W-:-:S04]  /*10820*/  NOP ;  /* 0x0000000000007918 */ /* 0x000fc80000000000 */
[----:B------:R-:W-:Y:S04]  /*10830*/  STL.64 [R1+0x100], R8 ;  /* 0x0001000801007387 */ /* 0x000fe80000100a00 */
[----:B------:R0:W-:Y:S04]  /*10840*/  STL.64 [R1+0x108], R10 ;  /* 0x0001080a01007387 */ /* 0x0001e80000100a00 */
[----:B0-----:R-:W2:Y:S04]  /*10850*/  LDL.LU.64 R10, [R1+0xdb8] ;  /* 0x000db800010a7983 */ /* 0x001ea80000300a00 */
[----:B------:R-:W2:Y:S01]  /*10860*/  LDL.LU.64 R8, [R1+0xdb0] ;  /* 0x000db00001087983 */ /* 0x000ea20000300a00 */
[----:B---3--:R-:W-:-:S02]  /*10870*/  F2FP.F16.E4M3.UNPACK_B R2, R29 ;  /* 0x0000001dff02723e */ /* 0x008fc400020006ff */
[----:B------:R-:W-:-:S07]  /*10880*/  F2FP.F16.E4M3.UNPACK_B R3, R28 ;  /* 0x0000001cff03723e */ /* 0x000fce00020006ff */
[----:B--2---:R-:W-:Y:S01]  /*10890*/  HMMA.16816.F32 R24, R24, R2, R8 ;  /* 0x000000021818723c */ /* 0x004fe20000001808 */
[----:B------:R-:W2:Y:S04]  /*108a0*/  LDL.LU.64 R10, [R1+0xda8] ;  /* 0x000da800010a7983 */ /* 0x000ea80000300a00 */
[----:B------:R-:W2:-:S14]  /*108b0*/  LDL.LU.64 R8, [R1+0xda0] ;  /* 0x000da00001087983 */ /* 0x000e9c0000300a00 */
[----:B------:R0:W-:Y:S04]  /*108c0*/  STL.64 [R1+0xd60], R26 ;  /* 0x000d601a01007387 */ /* 0x0001e80000100a00 */
[----:B------:R1:W-:Y:S01]  /*108d0*/  STL.64 [R1+0xd58], R24 ;  /* 0x000d581801007387 */ /* 0x0003e20000100a00 */
[----:B0-----:R-:W-:-:S03]  /*108e0*/  IMAD.MOV.U32 R27, RZ, RZ, R4 ;  /* 0x000000ffff1b7224 */ /* 0x001fc600078e0004 */
[----:B-1----:R-:W3:Y:S04]  /*108f0*/  LDL.LU R24, [R1+0x10] ;  /* 0x0000100001187983 */ /* 0x002ee80000300800 */
[----:B------:R-:W3:Y:S04]  /*10900*/  LDL.LU R25, [R1+0x14] ;  /* 0x0000140001197983 */ /* 0x000ee80000300800 */
[----:B------:R-:W3:Y:S04]  /*10910*/  LDL.LU R26, [R1+0x18] ;  /* 0x00001800011a7983 */ /* 0x000ee80000300800 */
[----:B------:R-:W4:Y:S01]  /*10920*/  LDL.LU R4, [R1+0xd98] ;  /* 0x000d980001047983 */ /* 0x000f220000300800 */
[----:B--2---:R-:W-:Y:S03]  /*10930*/  HMMA.16816.F32 R20, R20, R2, R8 ;  /* 0x000000021414723c */ /* 0x004fe60000001808 */
[----:B------:R-:W2:Y:S04]  /*10940*/  LDL.LU.64 R10, [R1+0xd90] ;  /* 0x000d9000010a7983 */ /* 0x000ea80000300a00 */
[----:B------:R-:W2:-:S12]  /*10950*/  LDL.LU.64 R8, [R1+0xd88] ;  /* 0x000d880001087983 */ /* 0x000e980000300a00 */
[----:B------:R0:W-:Y:S04]  /*10960*/  STL.64 [R1+0xd28], R22 ;  /* 0x000d281601007387 */ /* 0x0001e80000100a00 */
[----:B------:R1:W-:Y:S01]  /*10970*/  STL.64 [R1+0xd20], R20 ;  /* 0x000d201401007387 */ /* 0x0003e20000100a00 */
[----:B0-----:R-:W-:Y:S02]  /*10980*/  IMAD.MOV.U32 R22, RZ, RZ, R7 ;  /* 0x000000ffff167224 */ /* 0x001fe400078e0007 */
[----:B-1----:R-:W-:Y:S02]  /*10990*/  IMAD.MOV.U32 R20, RZ, RZ, R5 ;  /* 0x000000ffff147224 */ /* 0x002fe400078e0005 */
[----:B------:R-:W4:Y:S01]  /*109a0*/  LDL.LU R5, [R1+0xd80] ;  /* 0x000d800001057983 */ /* 0x000f220000300800 */
[----:B------:R-:W-:-:S03]  /*109b0*/  IMAD.MOV.U32 R21, RZ, RZ, R6 ;  /* 0x000000ffff157224 */ /* 0x000fc600078e0006 */
[----:B------:R-:W4:Y:S04]  /*109c0*/  LDL.LU R6, [R1+0xd7c] ;  /* 0x000d7c0001067983 */ /* 0x000f280000300800 */
[----:B------:R-:W4:Y:S01]  /*109d0*/  LDL.LU R7, [R1+0xd78] ;  /* 0x000d780001077983 */ /* 0x000f220000300800 */
[----:B--2---:R-:W-:Y:S03]  /*109e0*/  HMMA.16816.F32 R16, R16, R2, R8 ;  /* 0x000000021010723c */ /* 0x004fe60000001808 */
[----:B------:R-:W2:Y:S04]  /*109f0*/  LDL.LU.64 R10, [R1+0xd70] ;  /* 0x000d7000010a7983 */ /* 0x000ea80000300a00 */
[----:B------:R-:W2:-:S12]  /*10a00*/  LDL.LU.64 R8, [R1+0xd68] ;  /* 0x000d680001087983 */ /* 0x000e980000300a00 */
[----:B------:R0:W-:Y:S04]  /*10a10*/  STL.64 [R1+0xcf8], R18 ;  /* 0x000cf81201007387 */ /* 0x0001e80000100a00 */
[----:B0-----:R-:W5:Y:S04]  /*10a20*/  LDL.LU R18, [R1+0x298] ;  /* 0x0002980001127983 */ /* 0x001f680000300800 */
[----:B------:R-:W3:Y:S04]  /*10a30*/  LDL.LU R19, [R1+0x294] ;  /* 0x0002940001137983 */ /* 0x000ee80000300800 */
[----:B------:R0:W-:Y:S04]  /*10a40*/  STL.64 [R1+0xcf0], R16 ;  /* 0x000cf01001007387 */ /* 0x0001e80000100a00 */
[----:B0-----:R-:W4:Y:S04]  /*10a50*/  LDL.LU R16, [R1+0x2a0] ;  /* 0x0002a00001107983 */ /* 0x001f280000300800 */
[----:B------:R-:W4:Y:S01]  /*10a60*/  LDL.LU R17, [R1+0x29c] ;  /* 0x00029c0001117983 */ /* 0x000f220000300800 */
[----:B--2---:R-:W-:-:S15]  /*10a70*/  HMMA.16816.F32 R8, R12, R2, R8 ;  /* 0x000000020c08723c */ /* 0x004fde0000001808 */
[----:B------:R-:W-:-:S04]  /*10a80*/  NOP ;  /* 0x0000000000007918 */ /* 0x000fc80000000000 */
[----:B------:R4:W-:Y:S04]  /*10a90*/  STL [R1+0xa0], R8 ;  /* 0x0000a00801007387 */ /* 0x0009e80000100800 */
[----:B------:R-:W2:Y:S04]  /*10aa0*/  LDL.LU R12, [R1+0xf8] ;  /* 0x0000f800010c7983 */ /* 0x000ea80000300800 */
[----:B------:R-:W2:Y:S01]  /*10ab0*/  LDL.LU R13, [R1+0xfc] ;  /* 0x0000fc00010d7983 */ /* 0x000ea20000300800 */
[----:B------:R-:W-:Y:S02]  /*10ac0*/  IMAD.MOV.U32 R23, RZ, RZ, R0 ;  /* 0x000000ffff177224 */ /* 0x000fe400078e0000 */
[----:B------:R-:W-:-:S02]  /*10ad0*/  IMAD.MOV.U32 R0, RZ, RZ, R9 ;  /* 0x000000ffff007224 */ /* 0x000fc400078e0009 */
[----:B------:R-:W-:Y:S02]  /*10ae0*/  IMAD.MOV.U32 R14, RZ, RZ, R10 ;  /* 0x000000ffff0e7224 */ /* 0x000fe400078e000a */
[----:B------:R-:W-:Y:S01]  /*10af0*/  IMAD.MOV.U32 R15, RZ, RZ, R11 ;  /* 0x000000ffff0f7224 */ /* 0x000fe200078e000b */
[----:B------:R-:W2:Y:S04]  /*10b00*/  LDL.LU R2, [R1+0x98] ;  /* 0x0000980001027983 */ /* 0x000ea80000300800 */
[----:B------:R-:W2:Y:S01]  /*10b10*/  LDL.LU R3, [R1+0x9c] ;  /* 0x00009c0001037983 */ /* 0x000ea20000300800 */
[----:B-----5:R-:W-:Y:S02]  /*10b20*/  F2FP.F16.E4M3.UNPACK_B R10, R18 ;  /* 0x00000012ff0a723e */ /* 0x020fe400020006ff */
[----:B---3--:R-:W-:-:S02]  /*10b30*/  F2FP.F16.E4M3.UNPACK_B R11, R19 ;  /* 0x00000013ff0b723e */ /* 0x008fc400020006ff */
[----:B----4-:R-:W-:Y:S02]  /*10b40*/  F2FP.F16.E4M3.UNPACK_B R8, R16 ;  /* 0x00000010ff08723e */ /* 0x010fe400020006ff */
[----:B------:R-:W-:Y:S01]  /*10b50*/  F2FP.F16.E4M3.UNPACK_B R9, R17 ;  /* 0x00000011ff09723e */ /* 0x000fe200020006ff */
[----:B------:R0:W-:Y:S04]  /*10b60*/  STL [R1+0xce8], R0 ;  /* 0x000ce80001007387 */ /* 0x0001e80000100800 */
[----:B0-----:R-:W3:Y:S04]  /*10b70*/  LDL.LU R0, [R1+0xbc] ;  /* 0x0000bc0001007983 */ /* 0x001ee80000300800 */
[----:B------:R-:W4:Y:S04]  /*10b80*/  LDL.LU R16, [R1+0x80] ;  /* 0x0000800001107983 */ /* 0x000f280000300800 */
[----:B------:R-:W4:Y:S04]  /*10b90*/  LDL.LU R17, [R1+0x84] ;  /* 0x0000840001117983 */ /* 0x000f280000300800 */
[----:B------:R-:W4:Y:S04]  /*10ba0*/  LDL.LU R18, [R1+0x88] ;  /* 0x0000880001127983 */ /* 0x000f280000300800 */
[----:B------:R-:W4:Y:S01]  /*10bb0*/  LDL.LU R19, [R1+0x8c] ;  /* 0x00008c0001137983 */ /* 0x000f220000300800 */
[----:B--2---:R-:W-:-:S02]  /*10bc0*/  F2FP.F16.E4M3.UNPACK_B R12, R12.H1 ;  /* 0x0000000cff0c723e */ /* 0x004fc400030006ff */
[----:B------:R-:W-:-:S07]  /*10bd0*/  F2FP.F16.E4M3.UNPACK_B R13, R13.H1 ;  /* 0x0000000dff0d723e */ /* 0x000fce00030006ff */
[----:B------:R-:W-:-:S15]  /*10be0*/  HMMA.16816.F32 R4, R8, R12, R4 ;  /* 0x0000000c0804723c */ /* 0x000fde0000001804 */
[----:B------:R-:W-:-:S04]  /*10bf0*/  NOP ;  /* 0x0000000000007918 */ /* 0x000fc80000000000 */
[----:B------:R-:W-:Y:S04]  /*10c00*/  STL.64 [R1+0xd0], R4 ;  /* 0x0000d00401007387 */ /* 0x000fe80000100a00 */
[----:B------:R0:W-:Y:S04]  /*10c10*/  STL.64 [R1+0xd8], R6 ;  /* 0x0000d80601007387 */ /* 0x0001e80000100a00 */
[----:B0-----:R-:W2:Y:S01]  /*10c20*/  LDL.LU R7, [R1+0xb8] ;  /* 0x0000b80001077983 */ /* 0x001ea20000300800 */
[----:B------:R-:W-:Y:S02]  /*10c30*/  F2FP.F16.E4M3.UNPACK_B R4, R2.H1 ;  /* 0x00000002ff04723e */ /* 0x000fe400030006ff */
[----:B------:R-:W-:-:S07]  /*10c40*/  F2FP.F16.E4M3.UNPACK_B R5, R3.H1 ;  /* 0x00000003ff05723e */ /* 0x000fce00030006ff */
[----:B------:R-:W-:Y:S01]  /*10c50*/  HMMA.16816.F32 R20, R8, R4, R20 ;  /* 0x000000040814723c */ /* 0x000fe20000001814 */
[----:B--2---:R-:W-:Y:S02]  /*10c60*/  F2FP.F16.E4M3.UNPACK_B R6, R7.H1 ;  /* 0x00000007ff06723e */ /* 0x004fe400030006ff */
[----:B---3--:R-:W-:-:S07]  /*10c70*/  F2FP.F16.E4M3.UNPACK_B R7, R0.H1 ;  /* 0x00000000ff07723e */ /* 0x008fce00030006ff */
[----:B------:R-:W-:-:S15]  /*10c80*/  HMMA.16816.F32 R24, R8, R6, R24 ;  /* 0x000000060818723c */ /* 0x000fde0000001818 */
[----:B------:R-:W-:-:S04]  /*10c90*/  NOP ;  /* 0x0000000000007918 */ /* 0x000fc80000000000 */
[----:B------:R-:W-:Y:S04]  /*10ca0*/  STL.64 [R1+0xc0], R24 ;  /* 0x0000c01801007387 */ /* 0x000fe80000100a00 */
[----:B------:R0:W-:Y:S04]  /*10cb0*/  STL.64 [R1+0xc8], R26 ;  /* 0x0000c81a01007387 */ /* 0x0001e80000100a00 */
[----:B0-----:R-:W2:Y:S04]  /*10cc0*/  LDL.LU.64 R26, [R1+0xd60] ;  /* 0x000d6000011a7983 */ /* 0x001ea80000300a00 */
[----:B------:R-:W2:Y:S04]  /*10cd0*/  LDL.LU.64 R24, [R1+0xd58] ;  /* 0x000d580001187983 */ /* 0x000ea80000300a00 */
[----:B------:R0:W-:Y:S04]  /*10ce0*/  STL.64 [R1+0xb0], R20 ;  /* 0x0000b01401007387 */ /* 0x0001e80000100a00 */
[----:B------:R1:W-:Y:S04]  /*10cf0*/  STL.64 [R1+0xb8], R22 ;  /* 0x0000b81601007387 */ /* 0x0003e80000100a00 */
[----:B0-----:R-:W3:Y:S04]  /*10d00*/  LDL.LU R20, [R1+0x40] ;  /* 0x0000400001147983 */ /* 0x001ee80000300800 */
[----:B------:R-:W3:Y:S04]  /*10d10*/  LDL.LU R21, [R1+0x44] ;  /* 0x0000440001157983 */ /* 0x000ee80000300800 */
[----:B-1----:R-:W5:Y:S04]  /*10d20*/  LDL.LU R22, [R1+0x48] ;  /* 0x0000480001167983 */ /* 0x002f680000300800 */
[----:B------:R-:W5:Y:S01]  /*10d30*/  LDL.LU R23, [R1+0x4c] ;  /* 0x00004c0001177983 */ /* 0x000f620000300800 */
[----:B------:R-:W-:-:S02]  /*10d40*/  F2FP.F16.E4M3.UNPACK_B R2, R29.H1 ;  /* 0x0000001dff02723e */ /* 0x000fc400030006ff */
[----:B------:R-:W-:-:S07]  /*10d50*/  F2FP.F16.E4M3.UNPACK_B R3, R28.H1 ;  /* 0x0000001cff03723e */ /* 0x000fce00030006ff */
[----:B--2---:R-:W-:Y:S01]  /*10d60*/  HMMA.16816.F32 R24, R8, R2, R24 ;  /* 0x000000020818723c */ /* 0x004fe20000001818 */
[----:B-----5:R-:W-:Y:S04]  /*10d70*/  STL.64 [R1+0xd38], R22 ;  /* 0x000d381601007387 */ /* 0x020fe80000100a00 */
[----:B---3--:R0:W-:Y:S04]  /*10d80*/  STL.64 [R1+0xd30], R20 ;  /* 0x000d301401007387 */ /* 0x0081e80000100a00 */
[----:B0-----:R-:W2:Y:S04]  /*10d90*/  LDL.LU R20, [R1+0x70] ;  /* 0x0000700001147983 */ /* 0x001ea80000300800 */
[----:B------:R-:W2:Y:S04]  /*10da0*/  LDL.LU R21, [R1+0x74] ;  /* 0x0000740001157983 */ /* 0x000ea80000300800 */
[----:B------:R-:W2:Y:S04]  /*10db0*/  LDL.LU R22, [R1+0x78] ;  /* 0x0000780001167983 */ /* 0x000ea80000300800 */
[----:B------:R-:W2:Y:S04]  /*10dc0*/  LDL.LU R23, [R1+0x7c] ;  /* 0x00007c0001177983 */ /* 0x000ea80000300800 */
[----:B------:R-:W3:Y:S04]  /*10dd0*/  LDL.LU R29, [R1+0xd50] ;  /* 0x000d5000011d7983 */ /* 0x000ee80000300800 */
[----:B------:R-:W5:Y:S04]  /*10de0*/  LDL.LU R28, [R1+0xd4c] ;  /* 0x000d4c00011c7983 */ /* 0x000f680000300800 */
[----:B------:R-:W2:Y:S04]  /*10df0*/  LDL.LU R9, [R1+0x2c0] ;  /* 0x0002c00001097983 */ /* 0x000ea80000300800 */
[----:B------:R-:W3:Y:S04]  /*10e00*/  LDL.LU R10, [R1+0x2b4] ;  /* 0x0002b400010a7983 */ /* 0x000ee80000300800 */
[----:B------:R0:W-:Y:S04]  /*10e10*/  STL.64 [R1+0x90], R24 ;  /* 0x0000901801007387 */ /* 0x0001e80000100a00 */
[----:B------:R1:W-:Y:S04]  /*10e20*/  STL.64 [R1+0x98], R26 ;  /* 0x0000981a01007387 */ /* 0x0003e80000100a00 */
[----:B------:R-:W4:Y:S04]  /*10e30*/  LDL.LU R11, [R1+0x2a8] ;  /* 0x0002a800010b7983 */ /* 0x000f280000300800 */
[----:B0-----:R-:W5:Y:S04]  /*10e40*/  LDL.LU R24, [R1+0x2a4] ;  /* 0x0002a40001187983 */ /* 0x001f680000300800 */
[----:B------:R-:W5:Y:S04]  /*10e50*/  LDL.LU R25, [R1+0x2b0] ;  /* 0x0002b00001197983 */ /* 0x000f680000300800 */
[----:B-1----:R-:W5:Y:S04]  /*10e60*/  LDL.LU R26, [R1+0x2ac] ;  /* 0x0002ac00011a7983 */ /* 0x002f680000300800 */
[----:B------:R-:W5:Y:S04]  /*10e70*/  LDL.LU R27, [R1+0x2bc] ;  /* 0x0002bc00011b7983 */ /* 0x000f680000300800 */
[----:B------:R-:W5:Y:S01]  /*10e80*/  LDL.LU R0, [R1+0x2b8] ;  /* 0x0002b80001007983 */ /* 0x000f620000300800 */
[----:B--2---:R-:W-:-:S02]  /*10e90*/  F2FP.F16.E4M3.UNPACK_B R8, R9 ;  /* 0x00000009ff08723e */ /* 0x004fc400020006ff */
[----:B---3--:R-:W-:Y:S02]  /*10ea0*/  F2FP.F16.E4M3.UNPACK_B R9, R10 ;  /* 0x0000000aff09723e */ /* 0x008fe400020006ff */
[----:B----4-:R-:W-:Y:S02]  /*10eb0*/  F2FP.F16.E4M3.UNPACK_B R10, R11 ;  /* 0x0000000bff0a723e */ /* 0x010fe400020006ff */
[----:B-----5:R-:W-:-:S07]  /*10ec0*/  F2FP.F16.E4M3.UNPACK_B R11, R28 ;  /* 0x0000001cff0b723e */ /* 0x020fce00020006ff */
[----:B------:R-:W-:-:S15]  /*10ed0*/  HMMA.16816.F32 R16, R8, R12, R16 ;  /* 0x0000000c0810723c */ /* 0x000fde0000001810 */
[----:B------:R-:W-:-:S04]  /*10ee0*/  NOP ;  /* 0x0000000000007918 */ /* 0x000fc80000000000 */
[----:B------:R0:W-:Y:S04]  /*10ef0*/  STL.64 [R1+0x80], R16 ;  /* 0x0000801001007387 */ /* 0x0001e80000100a00 */
[----:B------:R1:W-:Y:S04]  /*10f00*/  STL.64 [R1+0x88], R18 ;  /* 0x0000881201007387 */ /* 0x0003e80000100a00 */
[----:B0-----:R-:W2:Y:S01]  /*10f10*/  LDL.LU R16, [R1+0xe0] ;  /* 0x0000e00001107983 */ /* 0x001ea20000300800 */
[----:B------:R-:W-:-:S03]  /*10f20*/  IMAD.MOV.U32 R17, RZ, RZ, R29 ;  /* 0x000000ffff117224 */ /* 0x000fc600078e001d */
[----:B------:R-:W3:Y:S04]  /*10f30*/  LDL.LU R29, [R1+0xd48] ;  /* 0x000d4800011d7983 */ /* 0x000ee80000300800 */
[----:B-1----:R-:W4:Y:S04]  /*10f40*/  LDL.LU R18, [R1+0xe8] ;  /* 0x0000e80001127983 */ /* 0x002f280000300800 */
[----:B------:R-:W4:Y:S01]  /*10f50*/  LDL.LU R19, [R1+0xec] ;  /* 0x0000ec0001137983 */ /* 0x000f220000300800 */
[----:B------:R-:W-:Y:S03]  /*10f60*/  HMMA.16816.F32 R20, R8, R6, R20 ;  /* 0x000000060814723c */ /* 0x000fe60000001814 */
[----:B----4-:R3:W-:Y:S04]  /*10f70*/  STL.64 [R1+0xd08], R18 ;  /* 0x000d081201007387 */ /* 0x0107e80000100a00 */
[----:B--2---:R0:W-:Y:S01]  /*10f80*/  STL.64 [R1+0xd00], R16 ;  /* 0x000d001001007387 */ /* 0x0041e20000100a00 */
[----:B---3--:R-:W-:-:S03]  /*10f90*/  IMAD.MOV.U32 R18, RZ, RZ, R29 ;  /* 0x000000ffff127224 */ /* 0x008fc600078e001d */
[----:B0-----:R-:W2:Y:S04]  /*10fa0*/  LDL.LU R16, [R1+0x110] ;  /* 0x0001100001107983 */ /* 0x001ea80000300800 */
[----:B------:R-:W2:Y:S04]  /*10fb0*/  LDL.LU R17, [R1+0x114] ;  /* 0x0001140001117983 */ /* 0x000ea80000300800 */
[----:B------:R-:W3:Y:S04]  /*10fc0*/  LDL.LU R29, [R1+0xd44] ;  /* 0x000d4400011d7983 */ /* 0x000ee80000300800 */
[----:B------:R-:W4:Y:S04]  /*10fd0*/  LDL.LU R19, [R1+0x11c] ;  /* 0x00011c0001137983 */ /* 0x000f280000300800 */
[----:B----4-:R-:W-:Y:S04]  /*10fe0*/  STL.64 [R1+0xd18], R18 ;  /* 0x000d181201007387 */ /* 0x010fe80000100a00 */
[----:B--2---:R0:W-:Y:S04]  /*10ff0*/  STL.64 [R1+0xd10], R16 ;  /* 0x000d101001007387 */ /* 0x0041e80000100a00 */
[----:B0-----:R-:W2:Y:S04]  /*11000*/  LDL.LU R16, [R1+0x130] ;  /* 0x0001300001107983 */ /* 0x001ea80000300800 */
[----:B------:R-:W2:Y:S04]  /*11010*/  LDL.LU R17, [R1+0x134] ;  /* 0x0001340001117983 */ /* 0x000ea80000300800 */
[----:B------:R-:W2:Y:S01]  /*11020*/  LDL.LU R18, [R1+0x138] ;  /* 0x0001380001127983 */ /* 0x000ea20000300800 */
[----:B---3--:R-:W-:-:S03]  /*11030*/  IMAD.MOV.U32 R19, RZ, RZ, R29 ;  /* 0x000000ffff137224 */ /* 0x008fc600078e001d */
[----:B------:R-:W3:Y:S04]  /*11040*/  LDL.LU R29, [R1+0xd40] ;  /* 0x000d4000011d7983 */ /* 0x000ee80000300800 */
[----:B------:R-:W-:Y:S04]  /*11050*/  STL.64 [R1+0x70], R20 ;  /* 0x0000701401007387 */ /* 0x000fe80000100a00 */
[----:B------:R0:W-:Y:S04]  /*11060*/  STL.64 [R1+0x78], R22 ;  /* 0x0000781601007387 */ /* 0x0001e80000100a00 */
[----:B0-----:R-:W4:Y:S04]  /*11070*/  LDL.LU.64 R22, [R1+0xd38] ;  /* 0x000d380001167983 */ /* 0x001f280000300a00 */
[----:B------:R-:W4:Y:S02]  /*11080*/  LDL.LU.64 R20, [R1+0xd30] ;  /* 0x000d300001147983 */ /* 0x000f240000300a00 */
[----:B----4-:R-:W-:-:S15]  /*11090*/  HMMA.16816.F32 R20, R8, R4, R20 ;  /* 0x000000040814723c */ /* 0x010fde0000001814 */
[----:B------:R-:W-:-:S04]  /*110a0*/  NOP ;  /* 0x0000000000007918 */ /* 0x000fc80000000000 */
[----:B------:R-:W-:Y:S04]  /*110b0*/  STL.64 [R1+0x60], R20 ;  /* 0x0000601401007387 */ /* 0x000fe80000100a00 */
[----:B------:R0:W-:Y:S04]  /*110c0*/  STL.64 [R1+0x68], R22 ;  /* 0x0000681601007387 */ /* 0x0001e80000100a00 */
[----:B0-----:R-:W4:Y:S04]  /*110d0*/  LDL.LU.64 R22, [R1+0xd28] ;  /* 0x000d280001167983 */ /* 0x001f280000300a00 */
[----:B------:R-:W4:Y:S02]  /*110e0*/  LDL.LU.64 R20, [R1+0xd20] ;  /* 0x000d200001147983 */ /* 0x000f240000300a00 */
[----:B----4-:R-:W-:Y:S02]  /*110f0*/  HMMA.16816.F32 R8, R8, R2, R20 ;  /* 0x000000020808723c */ /* 0x010fe40000001814 */
[----:B------:R-:W4:Y:S04]  /*11100*/  LDL.LU R22, [R1+0x2c8] ;  /* 0x0002c80001167983 */ /* 0x000f280000300800 */
[----:B------:R-:W4:-:S13]  /*11110*/  LDL.LU R23, [R1+0x2c4] ;  /* 0x0002c40001177983 */ /* 0x000f1a0000300800 */
[----:B------:R3:W-:Y:S04]  /*11120*/  STL.64 [R1+0x20], R8 ;  /* 0x0000200801007387 */ /* 0x0007e80000100a00 */
[----:B------:R0:W-:Y:S01]  /*11130*/  STL.64 [R1+0x28], R10 ;  /* 0x0000280a01007387 */ /* 0x0001e20000100a00 */
[----:B---3--:R-:W-:Y:S02]  /*11140*/  IMAD R8, R29, 0x100, R24 ;  /* 0x000001001d087824 */ /* 0x008fe400078e0218 */
[----:B0-----:R-:W-:Y:S01]  /*11150*/  IMAD R10, R0, 0x100, R27 ;  /* 0x00000100000a7824 */ /* 0x001fe200078e021b */
[----:B------:R-:W3:Y:S04]  /*11160*/  LDL.LU R29, [R1+0x2e8] ;  /* 0x0002e800011d7983 */ /* 0x000ee80000300800 */
[----:B------:R-:W3:Y:S04]  /*11170*/  LDL.LU R28, [R1+0x2e4] ;  /* 0x0002e400011c7983 */ /* 0x000ee80000300800 */
[----:B------:R-:W5:Y:S01]  /*11180*/  LDL.LU R0, [R1+0x2d0] ;  /* 0x0002d00001007983 */ /* 0x000f620000300800 */
[----:B------:R-:W-:-:S03]  /*11190*/  IMAD R9, R26, 0x100, R25 ;  /* 0x000001001a097824 */ /* 0x000fc600078e0219 */
[----:B------:R-:W3:Y:S04]  /*111a0*/  LDL.LU R24, [R1+0x120] ;  /* 0x0001200001187983 */ /* 0x000ee80000300800 */
[----:B------:R-:W3:Y:S04]  /*111b0*/  LDL.LU R25, [R1+0x124] ;  /* 0x0001240001197983 */ /* 0x000ee80000300800 */
[----:B------:R-:W3:Y:S04]  /*111c0*/  LDL.LU R26, [R1+0x128] ;  /* 0x00012800011a7983 */ /* 0x000ee80000300800 */
[----:B------:R-:W3:Y:S01]  /*111d0*/  LDL.LU R27, [R1+0x12c] ;  /* 0x00012c00011b7983 */ /* 0x000ee20000300800 */
[----:B------:R-:W-:-:S02]  /*111e0*/  F2FP.F16.E4M3.UNPACK_B R8, R8 ;  /* 0x00000008ff08723e */ /* 0x000fc400020006ff */
[----:B------:R-:W-:Y:S02]  /*111f0*/  F2FP.F16.E4M3.UNPACK_B R9, R9 ;  /* 0x00000009ff09723e */ /* 0x000fe400020006ff */
[----:B------:R-:W-:Y:S01]  /*11200*/  F2FP.F16.E4M3.UNPACK_B R10, R10 ;  /* 0x0000000aff0a723e */ /* 0x000fe200020006ff */
[----:B----4-:R-:W-:-:S05]  /*11210*/  IMAD R11, R23, 0x100, R22 ;  /* 0x00000100170b7824 */ /* 0x010fca00078e0216 */
[----:B------:R-:W-:-:S07]  /*11220*/  F2FP.F16.E4M3.UNPACK_B R11, R11 ;  /* 0x0000000bff0b723e */ /* 0x000fce00020006ff */
[C---:B--2---:R-:W-:Y:S01]  /*11230*/  HMMA.16816.F32 R16, R8.reuse, R12, R16 ;  /* 0x0000000c0810723c */ /* 0x044fe20000001810 */
[----:B---3--:R-:W-:Y:S04]  /*11240*/  STL.64 [R1+0xce0], R26 ;  /* 0x000ce01a01007387 */ /* 0x008fe80000100a00 */
[----:B------:R0:W-:Y:S04]  /*11250*/  STL.64 [R1+0xcd8], R24 ;  /* 0x000cd81801007387 */ /* 0x0001e80000100a00 */
[----:B0-----:R-:W2:Y:S04]  /*11260*/  LDL.LU R24, [R1+0x140] ;  /* 0x0001400001187983 */ /* 0x001ea80000300800 */
[----:B------:R-:W2:Y:S04]  /*11270*/  LDL.LU R25, [R1+0x144] ;  /* 0x0001440001197983 */ /* 0x000ea80000300800 */
[----:B------:R-:W2:Y:S04]  /*11280*/  LDL.LU R26, [R1+0x148] ;  /* 0x00014800011a7983 */ /* 0x000ea80000300800 */
[----:B------:R-:W2:Y:S04]  /*11290*/  LDL.LU R27, [R1+0x14c] ;  /* 0x00014c00011b7983 */ /* 0x000ea80000300800 */
[----:B------:R-:W3:Y:S04]  /*112a0*/  LDL.LU R20, [R1+0x100] ;  /* 0x0001000001147983 */ /* 0x000ee80000300800 */
[----:B------:R-:W3:Y:S04]  /*112b0*/  LDL.LU R21, [R1+0x104] ;  /* 0x0001040001157983 */ /* 0x000ee80000300800 */
[----:B------:R-:W3:Y:S04]  /*112c0*/  LDL.LU R22, [R1+0x108] ;  /* 0x0001080001167983 */ /* 0x000ee80000300800 */
        /* <DEDUP_REMOVED lines=18> */
[----:B------:R-:W5:Y:S04]  /*113f0*/  LDL.LU R8, [R1+0x2cc] ;  /* 0x0002cc0001087983 */ /* 0x000f680000300800 */
[----:B------:R-:W4:-:S13]  /*11400*/  LDL.LU R9, [R1+0x2d8] ;  /* 0x0002d80001097983 */ /* 0x000f1a0000300800 */
[----:B------:R-:W-:Y:S04]  /*11410*/  STL.64 [R1+0x10], R16 ;  /* 0x0000101001007387 */ /* 0x000fe80000100a00 */
[----:B------:R0:W-:Y:S04]  /*11420*/  STL.64 [R1+0x18], R18 ;  /* 0x0000181201007387 */ /* 0x0001e80000100a00 */
[----:B------:R-:W4:Y:S04]  /*11430*/  LDL.LU R10, [R1+0x2d4] ;  /* 0x0002d400010a7983 */ /* 0x000f280000300800 */
[----:B------:R-:W2:Y:S04]  /*11440*/  LDL.LU R11, [R1+0x2e0] ;  /* 0x0002e000010b7983 */ /* 0x000ea80000300800 */
[----:B0-----:R-:W2:Y:S04]  /*11450*/  LDL.LU R19, [R1+0x2dc] ;  /* 0x0002dc0001137983 */ /* 0x001ea80000300800 */
[----:B------:R-:W3:Y:S04]  /*11460*/  LDL.LU R16, [R1+0x2ec] ;  /* 0x0002ec0001107983 */ /* 0x000ee80000300800 */
[----:B------:R-:W3:Y:S04]  /*11470*/  LDL.LU R17, [R1+0x2f4] ;  /* 0x0002f40001117983 */ /* 0x000ee80000300800 */
[----:B------:R-:W3:Y:S01]  /*11480*/  LDL.LU R18, [R1+0x2fc] ;  /* 0x0002fc0001127983 */ /* 0x000ee20000300800 */
[----:B-----5:R-:W-:-:S03]  /*11490*/  IMAD R8, R8, 0x100, R0 ;  /* 0x0000010008087824 */ /* 0x020fc600078e0200 */
[----:B------:R-:W5:Y:S02]  /*114a0*/  LDL.LU R0, [R1+0xce8] ;  /* 0x000ce80001007983 */ /* 0x000f640000300800 */
[----:B------:R-:W-:Y:S01]  /*114b0*/  F2FP.F16.E4M3.UNPACK_B R8, R8 ;  /* 0x00000008ff08723e */ /* 0x000fe200020006ff */
[----:B----4-:R-:W-:-:S05]  /*114c0*/  IMAD R9, R10, 0x100, R9 ;  /* 0x000001000a097824 */ /* 0x010fca00078e0209 */
[----:B------:R-:W-:Y:S01]  /*114d0*/  F2FP.F16.E4M3.UNPACK_B R9, R9 ;  /* 0x00000009ff09723e */ /* 0x000fe200020006ff */
[----:B--2---:R-:W-:Y:S02]  /*114e0*/  IMAD R10, R19, 0x100, R11 ;  /* 0x00000100130a7824 */ /* 0x004fe400078e020b */
[----:B------:R-:W-:-:S03]  /*114f0*/  IMAD R11, R28, 0x100, R29 ;  /* 0x000001001c0b7824 */ /* 0x000fc600078e021d */
[----:B------:R-:W-:Y:S02]  /*11500*/  F2FP.F16.E4M3.UNPACK_B R10, R10 ;  /* 0x0000000aff0a723e */ /* 0x000fe400020006ff */
[----:B------:R-:W-:-:S07]  /*11510*/  F2FP.F16.E4M3.UNPACK_B R11, R11 ;  /* 0x0000000bff0b723e */ /* 0x000fce00020006ff */
[----:B------:R-:W-:-:S15]  /*11520*/  HMMA.16816.F32 R24, R8, R12, R24 ;  /* 0x0000000c0818723c */ /* 0x000fde0000001818 */
[----:B------:R-:W-:-:S04]  /*11530*/  NOP ;  /* 0x0000000000007918 */ /* 0x000fc80000000000 */
[----:B------:R-:W-:Y:S04]  /*11540*/  STL.64 [R1], R24 ;  /* 0x0000001801007387 */ /* 0x000fe80000100a00 */
[----:B------:R0:W-:Y:S01]  /*11550*/  STL [R1+0x8], R26 ;  /* 0x0000081a01007387 */ /* 0x0001e20000100800 */
[----:B------:R-:W-:-:S03]  /*11560*/  IMAD.MOV.U32 R28, RZ, RZ, R27 ;  /* 0x000000ffff1c7224 */ /* 0x000fc600078e001b */
[----:B0-----:R-:W2:Y:S04]  /*11570*/  LDL.LU.64 R26, [R1+0xce0] ;  /* 0x000ce000011a7983 */ /* 0x001ea80000300a00 */
[----:B------:R-:W2:Y:S04]  /*11580*/  LDL.LU.64 R24, [R1+0xcd8] ;  /* 0x000cd80001187983 */ /* 0x000ea80000300a00 */
[----:B------:R-:W4:Y:S01]  /*11590*/  LDL.LU R12, [R1+0xa0] ;  /* 0x0000a000010c7983 */ /* 0x000f220000300800 */
[----:B---3--:R-:W-:Y:S01]  /*115a0*/  HMMA.16816.F32 R20, R8, R4, R20 ;  /* 0x000000040814723c */ /* 0x008fe20000001814 */
[----:B-----5:R-:W-:-:S02]  /*115b0*/  IMAD.MOV.U32 R13, RZ, RZ, R0 ;  /* 0x000000ffff0d7224 */ /* 0x020fc400078e0000 */
[----:B------:R-:W3:Y:S05]  /*115c0*/  LDL.LU R0, [R1+0xcd0] ;  /* 0x000cd00001007983 */ /* 0x000eea0000300800 */
[C---:B--2---:R-:W-:Y:S08]  /*115d0*/  HMMA.16816.F32 R24, R8.reuse, R6, R24 ;  /* 0x000000060818723c */ /* 0x044ff00000001818 */
[----:B----4-:R-:W-:Y:S01]  /*115e0*/  HMMA.16816.F32 R12, R8, R2, R12 ;  /* 0x00000002080c723c */ /* 0x010fe2000000180c */
[----:B------:R-:W2:Y:S04]  /*115f0*/  LDL.LU R6, [R1+0x2f8] ;  /* 0x0002f80001067983 */ /* 0x000ea80000300800 */
[----:B------:R-:W4:Y:S06]  /*11600*/  LDL.LU R7, [R1+0x300] ;  /* 0x0003000001077983 */ /* 0x000f2c0000300800 */
[----:B------:R0:W-:Y:S04]  /*11610*/  STL.64 [R1+0xc08], R26 ;  /* 0x000c081a01007387 */ /* 0x0001e80000100a00 */
[----:B0-----:R-:W5:Y:S04]  /*11620*/  LDL.LU R27, [R1+0x2f0] ;  /* 0x0002f000011b7983 */ /* 0x001f680000300800 */
[----:B------:R-:W-:Y:S04]  /*11630*/  STL.64 [R1+0xc00], R24 ;  /* 0x000c001801007387 */ /* 0x000fe80000100a00 */
[----:B------:R-:W-:Y:S04]  /*11640*/  STL [R1+0xc18], R21 ;  /* 0x000c181501007387 */ /* 0x000fe80000100800 */
[----:B------:R-:W-:Y:S04]  /*11650*/  STL [R1+0xc14], R22 ;  /* 0x000c141601007387 */ /* 0x000fe80000100800 */
[----:B------:R-:W-:Y:S04]  /*11660*/  STL [R1+0xc10], R23 ;  /* 0x000c101701007387 */ /* 0x000fe80000100800 */
[----:B------:R-:W2:Y:S04]  /*11670*/  LDL.LU R19, [R1+0x308] ;  /* 0x0003080001137983 */ /* 0x000ea80000300800 */
[----:B------:R-:W2:Y:S04]  /*11680*/  LDL.LU R29, [R1+0x304] ;  /* 0x00030400011d7983 */ /* 0x000ea80000300800 */
[----:B------:R-:W-:Y:S04]  /*11690*/  STL [R1+0xbf8], R15 ;  /* 0x000bf80f01007387 */ /* 0x000fe80000100800 */
[----:B------:R-:W-:Y:S04]  /*116a0*/  STL [R1+0xcb8], R14 ;  /* 0x000cb80e01007387 */ /* 0x000fe80000100800 */
[----:B------:R0:W-:Y:S04]  /*116b0*/  STL.64 [R1+0xcb0], R12 ;  /* 0x000cb00c01007387 */ /* 0x0001e80000100a00 */
[----:B0-----:R-:W2:Y:S04]  /*116c0*/  LDL.LU R12, [R1+0xd0] ;  /* 0x0000d000010c7983 */ /* 0x001ea80000300800 */
[----:B------:R-:W2:Y:S04]  /*116d0*/  LDL.LU R13, [R1+0xd4] ;  /* 0x0000d400010d7983 */ /* 0x000ea80000300800 */
[----:B------:R-:W2:Y:S04]  /*116e0*/  LDL.LU R14, [R1+0xd8] ;  /* 0x0000d800010e7983 */ /* 0x000ea80000300800 */
[----:B------:R-:W2:Y:S04]  /*116f0*/  LDL.LU R15, [R1+0xdc] ;  /* 0x0000dc00010f7983 */ /* 0x000ea80000300800 */
[----:B--2---:R-:W-:Y:S04]  /*11700*/  STL.64 [R1+0xcc8], R14 ;  /* 0x000cc80e01007387 */ /* 0x004fe80000100a00 */
[----:B------:R-:W-:Y:S04]  /*11710*/  STL.64 [R1+0xcc0], R12 ;  /* 0x000cc00c01007387 */ /* 0x000fe80000100a00 */
[----:B------:R-:W2:Y:S04]  /*11720*/  LDL.LU R11, [R1+0x310] ;  /* 0x00031000010b7983 */ /* 0x000ea80000300800 */
[----:B------:R-:W2:Y:S04]  /*11730*/  LDL.LU R23, [R1+0x30c] ;  /* 0x00030c0001177983 */ /* 0x000ea80000300800 */
[----:B------:R-:W2:Y:S04]  /*11740*/  LDL.LU R22, [R1+0x318] ;  /* 0x0003180001167983 */ /* 0x000ea80000300800 */
[----:B------:R-:W5:Y:S01]  /*11750*/  LDL.LU R21, [R1+0x314] ;  /* 0x0003140001157983 */ /* 0x000f620000300800 */
[----:B---3--:R-:W-:Y:S01]  /*11760*/  LOP3.LUT R0, R0, 0x40, RZ, 0x3c, !PT ;  /* 0x0000004000007812 */ /* 0x008fe200078e3cff */
[----:B------:R-:W-:-:S02]  /*11770*/  IMAD R17, R17, 0x100, R6 ;  /* 0x0000010011117824 */ /* 0x000fc400078e0206 */
[----:B----4-:R-:W-:Y:S02]  /*11780*/  IMAD R18, R18, 0x100, R7 ;  /* 0x0000010012127824 */ /* 0x010fe400078e0207 */
[----:B------:R-:W0:Y:S04]  /*11790*/  LDSM.16.M88.4 R4, [R0+UR4] ;  /* 0x000000040004783b */ /* 0x000e280008000200 */
[----:B------:R-:W1:Y:S04]  /*117a0*/  LDSM.16.M88.4 R12, [R0+UR4+0x800] ;  /* 0x00080004000c783b */ /* 0x000e680008000200 */
[----:B--2---:R-:W-:Y:S04]  /*117b0*/  STL.64 [R1+0xc98], R22 ;  /* 0x000c981601007387 */ /* 0x004fe80000100a00 */
[----:B-----5:R2:W-:Y:S04]  /*117c0*/  STL.64 [R1+0xc90], R20 ;  /* 0x000c901401007387 */ /* 0x0205e80000100a00 */
[----:B--2---:R-:W2:Y:S04]  /*117d0*/  LDL.LU R20, [R1+0xb0] ;  /* 0x0000b00001147983 */ /* 0x004ea80000300800 */
[----:B------:R-:W2:Y:S04]  /*117e0*/  LDL.LU R21, [R1+0xb4] ;  /* 0x0000b40001157983 */ /* 0x000ea80000300800 */
[----:B------:R-:W3:Y:S04]  /*117f0*/  LDL.LU R22, [R1+0xb8] ;  /* 0x0000b80001167983 */ /* 0x000ee80000300800 */
[----:B------:R-:W3:Y:S01]  /*11800*/  LDL.LU R23, [R1+0xbc] ;  /* 0x0000bc0001177983 */ /* 0x000ee20000300800 */
[----:B------:R-:W-:-:S02]  /*11810*/  IMAD R16, R16, 0x100, R27 ;  /* 0x0000010010107824 */ /* 0x000fc400078e021b */
[----:B------:R-:W-:Y:S02]  /*11820*/  IMAD R19, R29, 0x100, R19 ;  /* 0x000001001d137824 */ /* 0x000fe400078e0213 */
[----:B0-----:R-:W-:Y:S02]  /*11830*/  IMAD.MOV.U32 R2, RZ, RZ, R4 ;  /* 0x000000ffff027224 */ /* 0x001fe400078e0004 */
[----:B------:R-:W-:Y:S02]  /*11840*/  IMAD.MOV.U32 R3, RZ, RZ, R5 ;  /* 0x000000ffff037224 */ /* 0x000fe400078e0005 */
[----:B-1----:R-:W-:Y:S01]  /*11850*/  IMAD.MOV.U32 R29, RZ, RZ, R14 ;  /* 0x000000ffff1d7224 */ /* 0x002fe200078e000e */
[----:B---3--:R-:W-:Y:S04]  /*11860*/  STL.64 [R1+0xca8], R22 ;  /* 0x000ca81601007387 */ /* 0x008fe80000100a00 */
[----:B--2---:R0:W-:Y:S04]  /*11870*/  STL.64 [R1+0xca0], R20 ;  /* 0x000ca01401007387 */ /* 0x0041e80000100a00 */
[----:B0-----:R-:W2:Y:S04]  /*11880*/  LDL.LU R20, [R1+0xc0] ;  /* 0x0000c00001147983 */ /* 0x001ea80000300800 */
[----:B------:R-:W2:Y:S04]  /*11890*/  LDL.LU R21, [R1+0xc4] ;  /* 0x0000c40001157983 */ /* 0x000ea80000300800 */
[----:B------:R-:W2:Y:S04]  /*118a0*/  LDL.LU R22, [R1+0xc8] ;  /* 0x0000c80001167983 */ /* 0x000ea80000300800 */
[----:B------:R-:W2:Y:S04]  /*118b0*/  LDL.LU R23, [R1+0xcc] ;  /* 0x0000cc0001177983 */ /* 0x000ea80000300800 */
[----:B------:R-:W3:Y:S04]  /*118c0*/  LDL.LU R24, [R1+0x320] ;  /* 0x0003200001187983 */ /* 0x000ee80000300800 */
[----:B------:R-:W3:Y:S04]  /*118d0*/  LDL.LU R25, [R1+0x31c] ;  /* 0x00031c0001197983 */ /* 0x000ee80000300800 */
[----:B------:R-:W4:Y:S04]  /*118e0*/  LDL.LU R26, [R1+0x328] ;  /* 0x00032800011a7983 */ /* 0x000f280000300800 */
[----:B------:R-:W4:Y:S04]  /*118f0*/  LDL.LU R27, [R1+0x324] ;  /* 0x00032400011b7983 */ /* 0x000f280000300800 */
[----:B------:R0:W-:Y:S04]  /*11900*/  STL.64 [R1+0x150], R4 ;  /* 0x0001500401007387 */ /* 0x0001e80000100a00 */
[----:B------:R-:W-:Y:S04]  /*11910*/  STL.64 [R1+0x158], R6 ;  /* 0x0001580601007387 */ /* 0x000fe80000100a00 */
[----:B------:R-:W-:Y:S04]  /*11920*/  STL.64 [R1+0x160], R12 ;  /* 0x0001600c01007387 */ /* 0x000fe80000100a00 */
[----:B------:R-:W-:Y:S01]  /*11930*/  STL.64 [R1+0x168], R14 ;  /* 0x0001680e01007387 */ /* 0x000fe20000100a00 */
[----:B0-----:R-:W-:-:S02]  /*11940*/  IMAD.MOV.U32 R4, RZ, RZ, R12 ;  /* 0x000000ffff047224 */ /* 0x001fc400078e000c */
[----:B------:R-:W-:Y:S02]  /*11950*/  IMAD.MOV.U32 R5, RZ, RZ, R13 ;  /* 0x000000ffff057224 */ /* 0x000fe400078e000d */
[----:B------:R-:W0:Y:S04]  /*11960*/  LDSM.16.M88.4 R12, [R0+UR4+0x1000] ;  /* 0x00100004000c783b */ /* 0x000e280008000200 */
[----:B------:R1:W-:Y:S04]  /*11970*/  STL [R1+0xb08], R29 ;  /* 0x000b081d01007387 */ /* 0x0003e80000100800 */
[----:B0-----:R-:W-:Y:S01]  /*11980*/  STL [R1+0x184], R13 ;  /* 0x0001840d01007387 */ /* 0x001fe20000100800 */
[----:B------:R-:W-:-:S03]  /*11990*/  IMAD.MOV.U32 R7, RZ, RZ, R13 ;  /* 0x000000ffff077224 */ /* 0x000fc600078e000d */
[----:B------:R-:W-:Y:S01]  /*119a0*/  STL.64 [R1+0x188], R14 ;  /* 0x0001880e01007387 */ /* 0x000fe20000100a00 */
[----:B-1----:R-:W-:-:S03]  /*119b0*/  IMAD.MOV.U32 R29, RZ, RZ, R12 ;  /* 0x000000ffff1d7224 */ /* 0x002fc600078e000c */
[----:B------:R-:W0:Y:S04]  /*119c0*/  LDSM.16.M88.4 R12, [R0+UR4+0x1800] ;  /* 0x00180004000c783b */ /* 0x000e280008000200 */
[----:B0-----:R-:W-:Y:S04]  /*119d0*/  STL.64 [R1+0x170], R12 ;  /* 0x0001700c01007387 */ /* 0x001fe80000100a00 */
[----:B------:R0:W-:Y:S01]  /*119e0*/  STL.64 [R1+0x178], R14 ;  /* 0x0001780e01007387 */ /* 0x0001e20000100a00 */
[----:B------:R-:W-:Y:S02]  /*119f0*/  IMAD.MOV.U32 R8, RZ, RZ, R12 ;  /* 0x000000ffff087224 */ /* 0x000fe400078e000c */
[----:B------:R-:W-:Y:S01]  /*11a00*/  IMAD.MOV.U32 R0, RZ, RZ, R13 ;  /* 0x000000ffff007224 */ /* 0x000fe200078e000d */
[----:B0-----:R-:W5:Y:S04]  /*11a10*/  LDL.LU.64 R14, [R1+0xcc8] ;  /* 0x000cc800010e7983 */ /* 0x001f680000300a00 */
[----:B------:R-:W5:Y:S01]  /*11a20*/  LDL.LU.64 R12, [R1+0xcc0] ;  /* 0x000cc000010c7983 */ /* 0x000f620000300a00 */
[----:B------:R-:W-:-:S02]  /*11a30*/  F2FP.F16.E4M3.UNPACK_B R16, R16 ;  /* 0x00000010ff10723e */ /* 0x000fc400020006ff */
[----:B------:R-:W-:Y:S02]  /*11a40*/  F2FP.F16.E4M3.UNPACK_B R17, R17 ;  /* 0x00000011ff11723e */ /* 0x000fe400020006ff */
[----:B------:R-:W-:Y:S02]  /*11a50*/  F2FP.F16.E4M3.UNPACK_B R18, R18 ;  /* 0x00000012ff12723e */ /* 0x000fe400020006ff */
[----:B------:R-:W-:Y:S02]  /*11a60*/  F2FP.F16.E4M3.UNPACK_B R19, R19 ;  /* 0x00000013ff13723e */ /* 0x000fe400020006ff */
[----:B------:R-:W-:Y:S02]  /*11a70*/  F2FP.F16.E4M3.UNPACK_B R2, R2 ;  /* 0x00000002ff02723e */ /* 0x000fe400020006ff */
[----:B------:R-:W-:-:S07]  /*11a80*/  F2FP.F16.E4M3.UNPACK_B R3, R3 ;  /* 0x00000003ff03723e */ /* 0x000fce00020006ff */
[----:B-----5:R-:W-:-:S15]  /*11a90*/  HMMA.16816.F32 R12, R16, R2, R12 ;  /* 0x00000002100c723c */ /* 0x020fde000000180c */
[----:B------:R-:W-:-:S04]  /*11aa0*/  NOP ;  /* 0x0000000000007918 */ /* 0x000fc80000000000 */
[----:B------:R-:W-:Y:S04]  /*11ab0*/  STL [R1+0xd4], R13 ;  /* 0x0000d40d01007387 */ /* 0x000fe80000100800 */
[----:B------:R0:W-:Y:S02]  /*11ac0*/  STL.64 [R1+0xd8], R14 ;  /* 0x0000d80e01007387 */ /* 0x0001e40000100a00 */
[----:B0-----:R-:W-:Y:S02]  /*11ad0*/  IMAD.MOV.U32 R15, RZ, RZ, R12 ;  /* 0x000000ffff0f7224 */ /* 0x001fe400078e000c */
[----:B------:R-:W5:Y:S04]  /*11ae0*/  LDL.LU R14, [R1+0xcb8] ;  /* 0x000cb800010e7983 */ /* 0x000f680000300800 */
[----:B------:R-:W3:Y:S01]  /*11af0*/  LDL.LU.64 R12, [R1+0xcb0] ;  /* 0x000cb000010c7983 */ /* 0x000ee20000300a00 */
[----:B------:R-:W-:-:S02]  /*11b00*/  F2FP.F16.E4M3.UNPACK_B R4, R4 ;  /* 0x00000004ff04723e */ /* 0x000fc400020006ff */
[----:B------:R-:W-:-:S07]  /*11b10*/  F2FP.F16.E4M3.UNPACK_B R5, R5 ;  /* 0x00000005ff05723e */ /* 0x000fce00020006ff */
[----:B--2---:R-:W-:Y:S01]  /*11b20*/  HMMA.16816.F32 R20, R16, R4, R20 ;  /* 0x000000041014723c */ /* 0x004fe20000001814 */
[----:B-----5:R-:W-:Y:S04]  /*11b30*/  STL.64 [R1+0xc28], R14 ;  /* 0x000c280e01007387 */ /* 0x020fe80000100a00 */
[----:B---3--:R0:W-:Y:S04]  /*11b40*/  STL.64 [R1+0xc20], R12 ;  /* 0x000c200c01007387 */ /* 0x0081e80000100a00 */
[----:B0-----:R-:W2:Y:S04]  /*11b50*/  LDL.LU R12, [R1+0x90] ;  /* 0x00009000010c7983 */ /* 0x001ea80000300800 */
[----:B------:R-:W2:Y:S04]  /*11b60*/  LDL.LU R13, [R1+0x94] ;  /* 0x00009400010d7983 */ /* 0x000ea80000300800 */
[----:B------:R-:W2:Y:S04]  /*11b70*/  LDL.LU R14, [R1+0x98] ;  /* 0x00009800010e7983 */ /* 0x000ea80000300800 */
[----:B------:R-:W2:Y:S04]  /*11b80*/  LDL.LU R15, [R1+0x9c] ;  /* 0x00009c00010f7983 */ /* 0x000ea80000300800 */
[----:B------:R-:W-:Y:S04]  /*11b90*/  STL.64 [R1+0xe0], R20 ;  /* 0x0000e01401007387 */ /* 0x000fe80000100a00 */
[----:B------:R0:W-:Y:S04]  /*11ba0*/  STL.64 [R1+0xe8], R22 ;  /* 0x0000e81601007387 */ /* 0x0001e80000100a00 */
[----:B0-----:R-:W3:Y:S04]  /*11bb0*/  LDL.LU.64 R22, [R1+0xca8] ;  /* 0x000ca80001167983 */ /* 0x001ee80000300a00 */
[----:B------:R-:W3:Y:S01]  /*11bc0*/  LDL.LU.64 R20, [R1+0xca0] ;  /* 0x000ca00001147983 */ /* 0x000ee20000300a00 */
[----:B------:R-:W-:-:S02]  /*11bd0*/  F2FP.F16.E4M3.UNPACK_B R6, R29 ;  /* 0x0000001dff06723e */ /* 0x000fc400020006ff */
[----:B------:R-:W-:Y:S02]  /*11be0*/  F2FP.F16.E4M3.UNPACK_B R7, R7 ;  /* 0x00000007ff07723e */ /* 0x000fe400020006ff */
[----:B------:R-:W-:Y:S02]  /*11bf0*/  F2FP.F16.E4M3.UNPACK_B R8, R8 ;  /* 0x00000008ff08723e */ /* 0x000fe400020006ff */
[----:B------:R-:W-:-:S07]  /*11c00*/  F2FP.F16.E4M3.UNPACK_B R9, R0 ;  /* 0x00000000ff09723e */ /* 0x000fce00020006ff */
[C---:B--2---:R-:W-:Y:S08]  /*11c10*/  HMMA.16816.F32 R12, R16.reuse, R8, R12 ;  /* 0x00000008100c723c */ /* 0x044ff0000000180c */
[----:B---3--:R-:W-:-:S15]  /*11c20*/  HMMA.16816.F32 R20, R16, R6, R20 ;  /* 0x000000061014723c */ /* 0x008fde0000001814 */
[----:B------:R-:W-:-:S04]  /*11c30*/  NOP ;  /* 0x0000000000007918 */ /* 0x000fc80000000000 */
[----:B------:R-:W-:Y:S04]  /*11c40*/  STL.64 [R1+0xf0], R20 ;  /* 0x0000f01401007387 */ /* 0x000fe80000100a00 */
[----:B------:R0:W-:Y:S04]  /*11c50*/  STL.64 [R1+0xf8], R22 ;  /* 0x0000f81601007387 */ /* 0x0001e80000100a00 */
[----:B0-----:R-:W2:Y:S04]  /*11c60*/  LDL.LU.64 R22, [R1+0xc98] ;  /* 0x000c980001167983 */ /* 0x001ea80000300a00 */
[----:B------:R-:W3:Y:S04]  /*11c70*/  LDL.LU.64 R20, [R1+0xc90] ;  /* 0x000c900001147983 */ /* 0x000ee80000300a00 */
[----:B------:R0:W-:Y:S04]  /*11c80*/  STL.64 [R1+0xb0], R12 ;  /* 0x0000b00c01007387 */ /* 0x0001e80000100a00 */
[----:B------:R1:W-:Y:S04]  /*11c90*/  STL.64 [R1+0xb8], R14 ;  /* 0x0000b80e01007387 */ /* 0x0003e80000100a00 */
[----:B0-----:R-:W5:Y:S04]  /*11ca0*/  LDL.LU R12, [R1+0x10] ;  /* 0x00001000010c7983 */ /* 0x001f680000300800 */
[----:B------:R-:W5:Y:S04]  /*11cb0*/  LDL.LU R13, [R1+0x14] ;  /* 0x00001400010d7983 */ /* 0x000f680000300800 */
[----:B-1----:R-:W3:Y:S04]  /*11cc0*/  LDL.LU R14, [R1+0x18] ;  /* 0x00001800010e7983 */ /* 0x002ee80000300800 */
[----:B------:R-:W3:Y:S01]  /*11cd0*/  LDL.LU R15, [R1+0x1c] ;  /* 0x00001c00010f7983 */ /* 0x000ee20000300800 */
[----:B------:R-:W-:-:S02]  /*11ce0*/  IMAD R18, R25, 0x100, R24 ;  /* 0x0000010019127824 */ /* 0x000fc400078e0218 */
[----:B----4-:R-:W-:Y:S02]  /*11cf0*/  IMAD R19, R27, 0x100, R26 ;  /* 0x000001001b137824 */ /* 0x010fe400078e021a */
[----:B--2---:R-:W-:Y:S01]  /*11d00*/  IMAD R16, R23, 0x100, R11 ;  /* 0x0000010017107824 */ /* 0x004fe200078e020b */
[----:B---3--:R-:W-:Y:S04]  /*11d10*/  STL.64 [R1+0xc38], R14 ;  /* 0x000c380e01007387 */ /* 0x008fe80000100a00 */
[----:B-----5:R0:W-:Y:S04]  /*11d20*/  STL.64 [R1+0xc30], R12 ;  /* 0x000c300c01007387 */ /* 0x0201e80000100a00 */
[----:B0-----:R-:W2:Y:S04]  /*11d30*/  LDL.LU R12, [R1+0x30] ;  /* 0x00003000010c7983 */ /* 0x001ea80000300800 */
[----:B------:R-:W2:Y:S04]  /*11d40*/  LDL.LU R13, [R1+0x34] ;  /* 0x00003400010d7983 */ /* 0x000ea80000300800 */
[----:B------:R-:W3:Y:S04]  /*11d50*/  LDL.LU R14, [R1+0x38] ;  /* 0x00003800010e7983 */ /* 0x000ee80000300800 */
[----:B------:R-:W3:Y:S04]  /*11d60*/  LDL.LU R15, [R1+0x3c] ;  /* 0x00003c00010f7983 */ /* 0x000ee80000300800 */
[----:B------:R-:W4:Y:S04]  /*11d70*/  LDL.LU R24, [R1+0x80] ;  /* 0x0000800001187983 */ /* 0x000f280000300800 */
[----:B------:R-:W4:Y:S04]  /*11d80*/  LDL.LU R25, [R1+0x84] ;  /* 0x0000840001197983 */ /* 0x000f280000300800 */
[----:B------:R-:W4:Y:S04]  /*11d90*/  LDL.LU R26, [R1+0x88] ;  /* 0x00008800011a7983 */ /* 0x000f280000300800 */
[----:B------:R-:W4:Y:S04]  /*11da0*/  LDL.LU R27, [R1+0x8c] ;  /* 0x00008c00011b7983 */ /* 0x000f280000300800 */
[----:B------:R-:W5:Y:S04]  /*11db0*/  LDL.LU R0, [R1+0x33c] ;  /* 0x00033c0001007983 */ /* 0x000f680000300800 */
[----:B------:R-:W2:Y:S04]  /*11dc0*/  LDL.LU R10, [R1+0x348] ;  /* 0x00034800010a7983 */ /* 0x000ea80000300800 */
[----:B------:R-:W2:Y:S04]  /*11dd0*/  LDL.LU R11, [R1+0x344] ;  /* 0x00034400010b7983 */ /* 0x000ea80000300800 */
[----:B--2---:R-:W-:Y:S04]  /*11de0*/  STL.64 [R1+0xc78], R10 ;  /* 0x000c780a01007387 */ /* 0x004fe80000100a00 */
[----:B------:R0:W-:Y:S04]  /*11df0*/  STL.64 [R1+0xc70], R8 ;  /* 0x000c700801007387 */ /* 0x0001e80000100a00 */
        /* <DEDUP_REMOVED lines=10> */
[----:B---3--:R-:W-:Y:S04]  /*11ea0*/  STL.64 [R1+0xc48], R14 ;  /* 0x000c480e01007387 */ /* 0x008fe80000100a00 */
[----:B------:R0:W-:Y:S04]  /*11eb0*/  STL.64 [R1+0xc40], R12 ;  /* 0x000c400c01007387 */ /* 0x0001e80000100a00 */
[----:B0-----:R-:W3:Y:S04]  /*11ec0*/  LDL.LU R12, [R1+0x40] ;  /* 0x00004000010c7983 */ /* 0x001ee80000300800 */
[----:B------:R-:W3:Y:S04]  /*11ed0*/  LDL.LU R13, [R1+0x44] ;  /* 0x00004400010d7983 */ /* 0x000ee80000300800 */
[----:B------:R-:W2:Y:S04]  /*11ee0*/  LDL.LU R14, [R1+0x48] ;  /* 0x00004800010e7983 */ /* 0x000ea80000300800 */
[----:B------:R-:W2:Y:S01]  /*11ef0*/  LDL.LU R15, [R1+0x4c] ;  /* 0x00004c00010f7983 */ /* 0x000ea20000300800 */
[----:B------:R-:W-:Y:S01]  /*11f00*/  IMAD R17, R21, 0x100, R22 ;  /* 0x0000010015117824 */ /* 0x000fe200078e0216 */
[----:B------:R-:W-:-:S02]  /*11f10*/  F2FP.F16.E4M3.UNPACK_B R16, R16 ;  /* 0x00000010ff10723e */ /* 0x000fc400020006ff */
[----:B------:R-:W-:Y:S02]  /*11f20*/  F2FP.F16.E4M3.UNPACK_B R18, R18 ;  /* 0x00000012ff12723e */ /* 0x000fe400020006ff */
[----:B------:R-:W-:Y:S02]  /*11f30*/  F2FP.F16.E4M3.UNPACK_B R19, R19 ;  /* 0x00000013ff13723e */ /* 0x000fe400020006ff */
[----:B------:R-:W-:Y:S01]  /*11f40*/  F2FP.F16.E4M3.UNPACK_B R17, R17 ;  /* 0x00000011ff11723e */ /* 0x000fe200020006ff */
[----:B--2---:R-:W-:Y:S04]  /*11f50*/  STL.64 [R1+0xc58], R14 ;  /* 0x000c580e01007387 */ /* 0x004fe80000100a00 */
[----:B---3--:R0:W-:Y:S04]  /*11f60*/  STL.64 [R1+0xc50], R12 ;  /* 0x000c500c01007387 */ /* 0x0081e80000100a00 */
[----:B0-----:R-:W2:Y:S04]  /*11f70*/  LDL.LU R12, [R1+0x50] ;  /* 0x00005000010c7983 */ /* 0x001ea80000300800 */
[----:B------:R-:W2:Y:S04]  /*11f80*/  LDL.LU R13, [R1+0x54] ;  /* 0x00005400010d7983 */ /* 0x000ea80000300800 */
[----:B------:R-:W3:Y:S04]  /*11f90*/  LDL.LU R14, [R1+0x58] ;  /* 0x00005800010e7983 */ /* 0x000ee80000300800 */
[----:B------:R-:W3:Y:S01]  /*11fa0*/  LDL.LU R15, [R1+0x5c] ;  /* 0x00005c00010f7983 */ /* 0x000ee20000300800 */
[C---:B----4-:R-:W-:Y:S08]  /*11fb0*/  HMMA.16816.F32 R24, R16.reuse, R2, R24 ;  /* 0x000000021018723c */ /* 0x050ff00000001818 */
[C---:B------:R-:W-:Y:S01]  /*11fc0*/  HMMA.16816.F32 R8, R16.reuse, R4, R8 ;  /* 0x000000041008723c */ /* 0x040fe20000001808 */
[----:B---3--:R-:W-:Y:S04]  /*11fd0*/  STL.64 [R1+0xc68], R14 ;  /* 0x000c680e01007387 */ /* 0x008fe80000100a00 */
[----:B--2---:R0:W-:Y:S04]  /*11fe0*/  STL.64 [R1+0xc60], R12 ;  /* 0x000c600c01007387 */ /* 0x0041e80000100a00 */
[----:B0-----:R-:W2:Y:S04]  /*11ff0*/  LDL.LU R12, [R1+0x20] ;  /* 0x00002000010c7983 */ /* 0x001ea80000300800 */
[----:B------:R-:W2:Y:S04]  /*12000*/  LDL.LU R13, [R1+0x24] ;  /* 0x00002400010d7983 */ /* 0x000ea80000300800 */
[----:B------:R-:W2:Y:S04]  /*12010*/  LDL.LU R14, [R1+0x28] ;  /* 0x00002800010e7983 */ /* 0x000ea80000300800 */
[----:B------:R-:W2:Y:S04]  /*12020*/  LDL.LU R15, [R1+0x2c] ;  /* 0x00002c00010f7983 */ /* 0x000ea80000300800 */
[----:B------:R-:W3:Y:S04]  /*12030*/  LDL.LU R21, [R1+0x350] ;  /* 0x0003500001157983 */ /* 0x000ee80000300800 */
[----:B------:R-:W4:Y:S04]  /*12040*/  LDL.LU R22, [R1+0x358] ;  /* 0x0003580001167983 */ /* 0x000f280000300800 */
[----:B------:R0:W-:Y:S04]  /*12050*/  STL.64 [R1+0xc0], R24 ;  /* 0x0000c01801007387 */ /* 0x0001e80000100a00 */
[----:B------:R1:W-:Y:S04]  /*12060*/  STL.64 [R1+0xc8], R26 ;  /* 0x0000c81a01007387 */ /* 0x0003e80000100a00 */
[----:B------:R-:W2:Y:S04]  /*12070*/  LDL.LU R23, [R1+0x360] ;  /* 0x0003600001177983 */ /* 0x000ea80000300800 */
[----:B0-----:R-:W2:Y:S04]  /*12080*/  LDL.LU R24, [R1] ;  /* 0x0000000001187983 */ /* 0x001ea80000300800 */
[----:B------:R-:W2:Y:S04]  /*12090*/  LDL.LU R25, [R1+0x4] ;  /* 0x0000040001197983 */ /* 0x000ea80000300800 */
[----:B-1----:R-:W2:Y:S04]  /*120a0*/  LDL.LU R26, [R1+0x8] ;  /* 0x00000800011a7983 */ /* 0x002ea80000300800 */
[----:B------:R-:W-:Y:S04]  /*120b0*/  STL.64 [R1+0xa0], R8 ;  /* 0x0000a00801007387 */ /* 0x000fe80000100a00 */
[----:B------:R0:W-:Y:S04]  /*120c0*/  STL.64 [R1+0xa8], R10 ;  /* 0x0000a80a01007387 */ /* 0x0001e80000100a00 */
[----:B0-----:R-:W2:Y:S04]  /*120d0*/  LDL.LU.64 R10, [R1+0xc88] ;  /* 0x000c8800010a7983 */ /* 0x001ea80000300a00 */
[----:B------:R-:W2:Y:S01]  /*120e0*/  LDL.LU.64 R8, [R1+0xc80] ;  /* 0x000c800001087983 */ /* 0x000ea20000300a00 */
[----:B------:R-:W-:Y:S01]  /*120f0*/  IMAD.MOV.U32 R27, RZ, RZ, R28 ;  /* 0x000000ffff1b7224 */ /* 0x000fe200078e001c */
[----:B--2---:R-:W-:-:S15]  /*12100*/  HMMA.16816.F32 R8, R16, R6, R8 ;  /* 0x000000061008723c */ /* 0x004fde0000001808 */
[----:B------:R-:W-:-:S04]  /*12110*/  NOP ;  /* 0x0000000000007918 */ /* 0x000fc80000000000 */
[----:B------:R-:W-:Y:S04]  /*12120*/  STL.64 [R1+0x90], R8 ;  /* 0x0000900801007387 */ /* 0x000fe80000100a00 */
[----:B------:R0:W-:Y:S01]  /*12130*/  STL [R1+0x98], R10 ;  /* 0x0000980a01007387 */ /* 0x0001e20000100800 */
[----:B------:R-:W-:-:S03]  /*12140*/  IMAD.MOV.U32 R28, RZ, RZ, R11 ;  /* 0x000000ffff1c7224 */ /* 0x000fc600078e000b */
[----:B0-----:R-:W2:Y:S04]  /*12150*/  LDL.LU.64 R10, [R1+0xc78] ;  /* 0x000c7800010a7983 */ /* 0x001ea80000300a00 */
[----:B------:R-:W2:Y:S04]  /*12160*/  LDL.LU.64 R8, [R1+0xc70] ;  /* 0x000c700001087983 */ /* 0x000ea80000300a00 */
[----:B------:R0:W-:Y:S04]  /*12170*/  STL [R1+0xbd0], R28 ;  /* 0x000bd01c01007387 */ /* 0x0001e80000100800 */
[----:B0-----:R-:W5:Y:S01]  /*12180*/  LDL.LU R28, [R1+0x340] ;  /* 0x00034000011c7983 */ /* 0x001f620000300800 */
[----:B--2---:R-:W-:Y:S03]  /*12190*/  HMMA.16816.F32 R16, R16, R8, R12 ;  /* 0x000000081010723c */ /* 0x004fe6000000180c */
[----:B------:R-:W2:Y:S04]  /*121a0*/  LDL.LU.64 R14, [R1+0xc68] ;  /* 0x000c6800010e7983 */ /* 0x000ea80000300a00 */
[----:B------:R-:W2:-:S12]  /*121b0*/  LDL.LU.64 R12, [R1+0xc60] ;  /* 0x000c6000010c7983 */ /* 0x000e980000300a00 */
[----:B------:R0:W-:Y:S04]  /*121c0*/  STL.64 [R1+0x80], R16 ;  /* 0x0000801001007387 */ /* 0x0001e80000100a00 */
[----:B------:R1:W-:Y:S04]  /*121d0*/  STL.64 [R1+0x88], R18 ;  /* 0x0000881201007387 */ /* 0x0003e80000100a00 */
[----:B0-----:R-:W2:Y:S04]  /*121e0*/  LDL.LU R16, [R1+0x330] ;  /* 0x0003300001107983 */ /* 0x001ea80000300800 */
[----:B------:R-:W2:Y:S04]  /*121f0*/  LDL.LU R17, [R1+0x32c] ;  /* 0x00032c0001117983 */ /* 0x000ea80000300800 */
[----:B-1----:R-:W3:Y:S04]  /*12200*/  LDL.LU R18, [R1+0x338] ;  /* 0x0003380001127983 */ /* 0x002ee80000300800 */
[----:B------:R-:W3:Y:S01]  /*12210*/  LDL.LU R19, [R1+0x334] ;  /* 0x0003340001137983 */ /* 0x000ee20000300800 */
[----:B--2---:R-:W-:-:S02]  /*12220*/  IMAD R16, R17, 0x100, R16 ;  /* 0x0000010011107824 */ /* 0x004fc400078e0210 */
[----:B---3--:R-:W-:Y:S02]  /*12230*/  IMAD R17, R19, 0x100, R18 ;  /* 0x0000010013117824 */ /* 0x008fe400078e0212 */
[----:B-----5:R-:W-:Y:S02]  /*12240*/  IMAD R18, R0, 0x100, R28 ;  /* 0x0000010000127824 */ /* 0x020fe400078e021c */
[----:B------:R-:W-:Y:S01]  /*12250*/  IMAD R19, R11, 0x100, R10 ;  /* 0x000001000b137824 */ /* 0x000fe200078e020a */
[----:B------:R-:W-:Y:S01]  /*12260*/  F2FP.F16.E4M3.UNPACK_B R16, R16 ;  /* 0x00000010ff10723e */ /* 0x000fe200020006ff */
[----:B------:R-:W2:Y:S01]  /*12270*/  LDL.LU R0, [R1+0x36c] ;  /* 0x00036c0001007983 */ /* 0x000ea20000300800 */
[----:B------:R-:W-:Y:S02]  /*12280*/  F2FP.F16.E4M3.UNPACK_B R17, R17 ;  /* 0x00000011ff11723e */ /* 0x000fe400020006ff */
[----:B------:R-:W-:Y:S02]  /*12290*/  F2FP.F16.E4M3.UNPACK_B R18, R18 ;  /* 0x00000012ff12723e */ /* 0x000fe400020006ff */
[----:B------:R-:W-:Y:S01]  /*122a0*/  F2FP.F16.E4M3.UNPACK_B R19, R19 ;  /* 0x00000013ff13723e */ /* 0x000fe200020006ff */
[----:B------:R-:W3:Y:S04]  /*122b0*/  LDL.LU R10, [R1+0x380] ;  /* 0x00038000010a7983 */ /* 0x000ee80000300800 */
[----:B------:R-:W5:Y:S02]  /*122c0*/  LDL.LU R11, [R1+0x388] ;  /* 0x00038800010b7983 */ /* 0x000f640000300800 */
[----:B------:R-:W-:-:S15]  /*122d0*/  HMMA.16816.F32 R12, R16, R2, R12 ;  /* 0x00000002100c723c */ /* 0x000fde000000180c */
[----:B------:R-:W-:-:S04]  /*122e0*/  NOP ;  /* 0x0000000000007918 */ /* 0x000fc80000000000 */
[----:B------:R-:W-:Y:S04]  /*122f0*/  STL.64 [R1+0x70], R12 ;  /* 0x0000700c01007387 */ /* 0x000fe80000100a00 */
[----:B------:R0:W-:Y:S04]  /*12300*/  STL.64 [R1+0x78], R14 ;  /* 0x0000780e01007387 */ /* 0x0001e80000100a00 */
[----:B0-----:R-:W2:Y:S04]  /*12310*/  LDL.LU.64 R14, [R1+0xc58] ;  /* 0x000c5800010e7983 */ /* 0x001ea80000300a00 */
        /* <DEDUP_REMOVED lines=15> */
[----:B0-----:R-:W3:Y:S01]  /*12410*/  LDL.LU R28, [R1+0x364] ;  /* 0x00036400011c7983 */ /* 0x001ee20000300800 */
[----:B--2---:R-:W-:Y:S03]  /*12420*/  HMMA.16816.F32 R16, R16, R8, R12 ;  /* 0x000000081010723c */ /* 0x004fe6000000180c */
[----:B------:R-:W2:Y:S04]  /*12430*/  LDL.LU.64 R14, [R1+0xc28] ;  /* 0x000c2800010e7983 */ /* 0x000ea80000300a00 */
[----:B------:R-:W2:-:S12]  /*12440*/  LDL.LU.64 R12, [R1+0xc20] ;  /* 0x000c2000010c7983 */ /* 0x000e980000300a00 */
[----:B------:R0:W-:Y:S04]  /*12450*/  STL.64 [R1+0x40], R16 ;  /* 0x0000401001007387 */ /* 0x0001e80000100a00 */
[----:B------:R1:W-:Y:S04]  /*12460*/  STL.64 [R1+0x48], R18 ;  /* 0x0000481201007387 */ /* 0x0003e80000100a00 */
[----:B0-----:R-:W2:Y:S04]  /*12470*/  LDL.LU R16, [R1+0x34c] ;  /* 0x00034c0001107983 */ /* 0x001ea80000300800 */
[----:B------:R-:W4:Y:S04]  /*12480*/  LDL.LU R17, [R1+0x354] ;  /* 0x0003540001117983 */ /* 0x000f280000300800 */
[----:B-1----:R-:W3:Y:S04]  /*12490*/  LDL.LU R18, [R1+0x35c] ;  /* 0x00035c0001127983 */ /* 0x002ee80000300800 */
[----:B------:R-:W5:Y:S01]  /*124a0*/  LDL.LU R19, [R1+0x368] ;  /* 0x0003680001137983 */ /* 0x000f620000300800 */
[----:B--2---:R-:W-:-:S02]  /*124b0*/  IMAD R16, R16, 0x100, R21 ;  /* 0x0000010010107824 */ /* 0x004fc400078e0215 */
[----:B----4-:R-:W-:Y:S02]  /*124c0*/  IMAD R17, R17, 0x100, R22 ;  /* 0x0000010011117824 */ /* 0x010fe400078e0216 */
[----:B---3--:R-:W-:Y:S02]  /*124d0*/  IMAD R18, R18, 0x100, R23 ;  /* 0x0000010012127824 */ /* 0x008fe400078e0217 */
[----:B-----5:R-:W-:Y:S01]  /*124e0*/  IMAD R19, R28, 0x100, R19 ;  /* 0x000001001c137824 */ /* 0x020fe200078e0213 */
[----:B------:R-:W2:Y:S01]  /*124f0*/  LDL.LU R21, [R1+0xc18] ;  /* 0x000c180001157983 */ /* 0x000ea20000300800 */
[----:B------:R-:W-:Y:S02]  /*12500*/  F2FP.F16.E4M3.UNPACK_B R16, R16 ;  /* 0x00000010ff10723e */ /* 0x000fe400020006ff */
[----:B------:R-:W-:Y:S02]  /*12510*/  F2FP.F16.E4M3.UNPACK_B R17, R17 ;  /* 0x00000011ff11723e */ /* 0x000fe400020006ff */
[----:B------:R-:W-:-:S02]  /*12520*/  F2FP.F16.E4M3.UNPACK_B R18, R18 ;  /* 0x00000012ff12723e */ /* 0x000fc400020006ff */
[----:B------:R-:W-:Y:S01]  /*12530*/  F2FP.F16.E4M3.UNPACK_B R19, R19 ;  /* 0x00000013ff13723e */ /* 0x000fe200020006ff */
[----:B------:R-:W2:Y:S04]  /*12540*/  LDL.LU R22, [R1+0xc14] ;  /* 0x000c140001167983 */ /* 0x000ea80000300800 */
[----:B------:R-:W2:Y:S02]  /*12550*/  LDL.LU R23, [R1+0xc10] ;  /* 0x000c100001177983 */ /* 0x000ea40000300800 */
[----:B------:R-:W-:-:S15]  /*12560*/  HMMA.16816.F32 R24, R16, R2, R24 ;  /* 0x000000021018723c */ /* 0x000fde0000001818 */
[----:B------:R-:W-:-:S04]  /*12570*/  NOP ;  /* 0x0000000000007918 */ /* 0x000fc80000000000 */
[----:B------:R-:W-:Y:S04]  /*12580*/  STL.64 [R1+0x30], R24 ;  /* 0x0000301801007387 */ /* 0x000fe80000100a00 */
[----:B------:R0:W-:Y:S04]  /*12590*/  STL.64 [R1+0x38], R26 ;  /* 0x0000381a01007387 */ /* 0x0001e80000100a00 */
[----:B0-----:R-:W3:Y:S04]  /*125a0*/  LDL.LU.64 R26, [R1+0xc08] ;  /* 0x000c0800011a7983 */ /* 0x001ee80000300a00 */
[----:B------:R-:W3:Y:S04]  /*125b0*/  LDL.LU.64 R24, [R1+0xc00] ;  /* 0x000c000001187983 */ /* 0x000ee80000300a00 */
[----:B------:R-:W4:Y:S04]  /*125c0*/  LDL.LU R2, [R1+0x374] ;  /* 0x0003740001027983 */ /* 0x000f280000300800 */
[----:B------:R-:W5:Y:S01]  /*125d0*/  LDL.LU R3, [R1+0x154] ;  /* 0x0001540001037983 */ /* 0x000f620000300800 */
[C---:B--2---:R-:W-:Y:S08]  /*125e0*/  HMMA.16816.F32 R20, R16.reuse, R6, R20 ;  /* 0x000000061014723c */ /* 0x044ff00000001814 */
[----:B---3--:R-:W-:-:S15]  /*125f0*/  HMMA.16816.F32 R24, R16, R4, R24 ;  /* 0x000000041018723c */ /* 0x008fde0000001818 */
[----:B------:R-:W-:-:S04]  /*12600*/  NOP ;  /* 0x0000000000007918 */ /* 0x000fc80000000000 */
[----:B------:R0:W-:Y:S04]  /*12610*/  STL.64 [R1+0x20], R24 ;  /* 0x0000201801007387 */ /* 0x0001e80000100a00 */
[----:B------:R1:W-:Y:S01]  /*12620*/  STL [R1+0x28], R26 ;  /* 0x0000281a01007387 */ /* 0x0003e20000100800 */
[----:B------:R-:W-:-:S03]  /*12630*/  IMAD.MOV.U32 R28, RZ, RZ, R27 ;  /* 0x000000ffff1c7224 */ /* 0x000fc600078e001b */
[----:B0-----:R-:W2:Y:S04]  /*12640*/  LDL.LU R24, [R1+0x370] ;  /* 0x0003700001187983 */ /* 0x001ea80000300800 */
[----:B------:R-:W4:Y:S04]  /*12650*/  LDL.LU R25, [R1+0x378] ;  /* 0x0003780001197983 */ /* 0x000f280000300800 */
[----:B-1----:R-:W3:Y:S04]  /*12660*/  LDL.LU R26, [R1+0x384] ;  /* 0x00038400011a7983 */ /* 0x002ee80000300800 */
[----:B------:R-:W3:Y:S04]  /*12670*/  LDL.LU R27, [R1+0x38c] ;  /* 0x00038c00011b7983 */ /* 0x000ee80000300800 */
[----:B------:R-:W3:Y:S04]  /*12680*/  LDL.LU R4, [R1+0x160] ;  /* 0x0001600001047983 */ /* 0x000ee80000300800 */
[----:B------:R-:W3:Y:S04]  /*12690*/  LDL.LU R5, [R1+0x164] ;  /* 0x0001640001057983 */ /* 0x000ee80000300800 */
[----:B------:R-:W3:Y:S04]  /*126a0*/  LDL.LU R7, [R1+0x150] ;  /* 0x0001500001077983 */ /* 0x000ee80000300800 */
[----:B------:R0:W-:Y:S04]  /*126b0*/  STL.64 [R1], R20 ;  /* 0x0000001401007387 */ /* 0x0001e80000100a00 */
[----:B------:R1:W-:Y:S01]  /*126c0*/  STL.64 [R1+0x8], R22 ;  /* 0x0000081601007387 */ /* 0x0003e20000100a00 */
[----:B0-----:R-:W-:-:S03]  /*126d0*/  IMAD.MOV.U32 R20, RZ, RZ, R15 ;  /* 0x000000ffff147224 */ /* 0x001fc600078e000f */
[----:B------:R-:W3:Y:S04]  /*126e0*/  LDL.LU R15, [R1+0xbf8] ;  /* 0x000bf800010f7983 */ /* 0x000ee80000300800 */
[----:B------:R-:W3:Y:S04]  /*126f0*/  LDL.LU R21, [R1+0xd4] ;  /* 0x0000d40001157983 */ /* 0x000ee80000300800 */
[----:B-1----:R-:W3:Y:S04]  /*12700*/  LDL.LU R22, [R1+0xd8] ;  /* 0x0000d80001167983 */ /* 0x002ee80000300800 */
[----:B------:R-:W3:Y:S01]  /*12710*/  LDL.LU R23, [R1+0xdc] ;  /* 0x0000dc0001177983 */ /* 0x000ee20000300800 */
[----:B-----5:R-:W-:Y:S01]  /*12720*/  F2FP.F16.E4M3.UNPACK_B R3, R3.H1 ;  /* 0x00000003ff03723e */ /* 0x020fe200030006ff */
[----:B--2---:R-:W-:-:S02]  /*12730*/  IMAD R0, R0, 0x100, R24 ;  /* 0x0000010000007824 */ /* 0x004fc400078e0218 */
[----:B----4-:R-:W-:Y:S02]  /*12740*/  IMAD R2, R2, 0x100, R25 ;  /* 0x0000010002027824 */ /* 0x010fe400078e0219 */
[----:B---3--:R-:W-:Y:S02]  /*12750*/  IMAD R10, R10, 0x100, R26 ;  /* 0x000001000a0a7824 */ /* 0x008fe400078e021a */
[----:B------:R-:W-:-:S03]  /*12760*/  IMAD R11, R11, 0x100, R27 ;  /* 0x000001000b0b7824 */ /* 0x000fc600078e021b */
[----:B------:R-:W-:Y:S02]  /*12770*/  F2FP.F16.E4M3.UNPACK_B R10, R10 ;  /* 0x0000000aff0a723e */ /* 0x000fe400020006ff */
[----:B------:R-:W-:Y:S01]  /*12780*/  F2FP.F16.E4M3.UNPACK_B R11, R11 ;  /* 0x0000000bff0b723e */ /* 0x000fe200020006ff */
[----:B------:R-:W-:Y:S01]  /*12790*/  HMMA.16816.F32 R24, R16, R8, R12 ;  /* 0x000000081018723c */ /* 0x000fe2000000180c */
[----:B------:R-:W-:Y:S02]  /*127a0*/  F2FP.F16.E4M3.UNPACK_B R9, R2 ;  /* 0x00000002ff09723e */ /* 0x000fe400020006ff */
[----:B------:R-:W-:Y:S02]  /*127b0*/  F2FP.F16.E4M3.UNPACK_B R8, R0 ;  /* 0x00000000ff08723e */ /* 0x000fe400020006ff */
[----:B------:R-:W-:-:S07]  /*127c0*/  F2FP.F16.E4M3.UNPACK_B R2, R7.H1 ;  /* 0x00000007ff02723e */ /* 0x000fce00030006ff */
[----:B------:R-:W-:Y:S07]  /*127d0*/  HMMA.16816.F32 R12, R8, R2, R20 ;  /* 0x00000002080c723c */ /* 0x000fee0000001814 */
[----:B------:R0:W-:Y:S04]  /*127e0*/  STL [R1+0xb18], R24 ;  /* 0x000b181801007387 */ /* 0x0001e80000100800 */
[----:B------:R1:W-:Y:S04]  /*127f0*/  STL [R1+0xb14], R25 ;  /* 0x000b141901007387 */ /* 0x0003e80000100800 */
[----:B------:R2:W-:Y:S04]  /*12800*/  STL [R1+0xb10], R26 ;  /* 0x000b101a01007387 */ /* 0x0005e80000100800 */
[----:B------:R3:W-:Y:S04]  /*12810*/  STL [R1+0xb0c], R27 ;  /* 0x000b0c1b01007387 */ /* 0x0007e80000100800 */
[----:B------:R-:W4:Y:S04]  /*12820*/  LDL.LU R7, [R1+0x184] ;  /* 0x0001840001077983 */ /* 0x000f280000300800 */
[----:B------:R-:W5:Y:S04]  /*12830*/  LDL.LU R20, [R1+0x170] ;  /* 0x0001700001147983 */ /* 0x000f680000300800 */
[----:B0-----:R-:W4:Y:S04]  /*12840*/  LDL.LU R24, [R1+0xf0] ;  /* 0x0000f00001187983 */ /* 0x001f280000300800 */
[----:B-1----:R-:W4:Y:S04]  /*12850*/  LDL.LU R25, [R1+0xf4] ;  /* 0x0000f40001197983 */ /* 0x002f280000300800 */
[----:B--2---:R-:W2:Y:S04]  /*12860*/  LDL.LU R26, [R1+0xf8] ;  /* 0x0000f800011a7983 */ /* 0x004ea80000300800 */
[----:B---3--:R-:W2:Y:S04]  /*12870*/  LDL.LU R27, [R1+0xfc] ;  /* 0x0000fc00011b7983 */ /* 0x008ea80000300800 */
[----:B------:R-:W-:Y:S04]  /*12880*/  STL.64 [R1+0xb28], R14 ;  /* 0x000b280e01007387 */ /* 0x000fe80000100a00 */
[----:B------:R0:W-:Y:S04]  /*12890*/  STL.64 [R1+0xb20], R12 ;  /* 0x000b200c01007387 */ /* 0x0001e80000100a00 */
[----:B0-----:R-:W3:Y:S04]  /*128a0*/  LDL.LU R12, [R1+0xe0] ;  /* 0x0000e000010c7983 */ /* 0x001ee80000300800 */
[----:B------:R-:W3:Y:S04]  /*128b0*/  LDL.LU R13, [R1+0xe4] ;  /* 0x0000e400010d7983 */ /* 0x000ee80000300800 */
[----:B------:R-:W3:Y:S04]  /*128c0*/  LDL.LU R14, [R1+0xe8] ;  /* 0x0000e800010e7983 */ /* 0x000ee80000300800 */
[----:B------:R-:W3:Y:S04]  /*128d0*/  LDL.LU R15, [R1+0xec] ;  /* 0x0000ec00010f7983 */ /* 0x000ee80000300800 */
[----:B------:R-:W2:Y:S04]  /*128e0*/  LDL.LU R21, [R1+0x174] ;  /* 0x0001740001157983 */ /* 0x000ea80000300800 */
[----:B------:R-:W2:Y:S04]  /*128f0*/  LDL.LU R16, [R1+0x390] ;  /* 0x0003900001107983 */ /* 0x000ea80000300800 */
[----:B------:R-:W2:Y:S04]  /*12900*/  LDL.LU R0, [R1+0x39c] ;  /* 0x00039c0001007983 */ /* 0x000ea80000300800 */
[----:B------:R-:W2:Y:S04]  /*12910*/  LDL.LU R17, [R1+0x398] ;  /* 0x0003980001117983 */ /* 0x000ea80000300800 */
[----:B------:R-:W2:Y:S04]  /*12920*/  LDL.LU R18, [R1+0x3a4] ;  /* 0x0003a40001127983 */ /* 0x000ea80000300800 */
[----:B------:R-:W2:Y:S01]  /*12930*/  LDL.LU R19, [R1+0x3a0] ;  /* 0x0003a00001137983 */ /* 0x000ea20000300800 */
[----:B------:R-:W-:-:S02]  /*12940*/  F2FP.F16.E4M3.UNPACK_B R4, R4.H1 ;  /* 0x00000004ff04723e */ /* 0x000fc400030006ff */
[----:B------:R-:W-:Y:S02]  /*12950*/  F2FP.F16.E4M3.UNPACK_B R5, R5.H1 ;  /* 0x00000005ff05723e */ /* 0x000fe400030006ff */
[----:B------:R-:W-:-:S05]  /*12960*/  F2FP.F16.E4M3.UNPACK_B R6, R29.H1 ;  /* 0x0000001dff06723e */ /* 0x000fca00030006ff */
[----:B---3--:R-:W-:Y:S01]  /*12970*/  HMMA.16816.F32 R12, R8, R4, R12 ;  /* 0x00000004080c723c */ /* 0x008fe2000000180c */
[----:B--2---:R-:W-:Y:S04]  /*12980*/  STL.64 [R1+0xbf0], R18 ;  /* 0x000bf01201007387 */ /* 0x004fe80000100a00 */
[----:B------:R-:W-:Y:S04]  /*12990*/  STL.64 [R1+0xbe8], R16 ;  /* 0x000be81001007387 */ /* 0x000fe80000100a00 */
[----:B------:R-:W2:Y:S04]  /*129a0*/  LDL.LU R22, [R1+0x3ac] ;  /* 0x0003ac0001167983 */ /* 0x000ea80000300800 */
[----:B------:R-:W2:Y:S06]  /*129b0*/  LDL.LU R23, [R1+0x3a8] ;  /* 0x0003a80001177983 */ /* 0x000eac0000300800 */
[----:B------:R0:W-:Y:S04]  /*129c0*/  STL.64 [R1+0x10], R12 ;  /* 0x0000100c01007387 */ /* 0x0001e80000100a00 */
[----:B------:R1:W-:Y:S01]  /*129d0*/  STL [R1+0x18], R14 ;  /* 0x0000180e01007387 */ /* 0x0003e20000100800 */
[----:B------:R-:W-:-:S03]  /*129e0*/  IMAD.MOV.U32 R29, RZ, RZ, R15 ;  /* 0x000000ffff1d7224 */ /* 0x000fc600078e000f */
[----:B0-----:R-:W3:Y:S04]  /*129f0*/  LDL.LU R12, [R1+0xa0] ;  /* 0x0000a000010c7983 */ /* 0x001ee80000300800 */
[----:B------:R-:W3:Y:S04]  /*12a00*/  LDL.LU R13, [R1+0xa4] ;  /* 0x0000a400010d7983 */ /* 0x000ee80000300800 */
[----:B-1----:R-:W2:Y:S04]  /*12a10*/  LDL.LU R14, [R1+0xa8] ;  /* 0x0000a800010e7983 */ /* 0x002ea80000300800 */
[----:B------:R-:W2:Y:S01]  /*12a20*/  LDL.LU R15, [R1+0xac] ;  /* 0x0000ac00010f7983 */ /* 0x000ea20000300800 */
[----:B----4-:R-:W-:-:S07]  /*12a30*/  F2FP.F16.E4M3.UNPACK_B R7, R7.H1 ;  /* 0x00000007ff07723e */ /* 0x010fce00030006ff */
[----:B------:R-:W-:Y:S01]  /*12a40*/  HMMA.16816.F32 R16, R8, R6, R24 ;  /* 0x000000060810723c */ /* 0x000fe20000001818 */
[----:B--2---:R-:W-:Y:S04]  /*12a50*/  STL.64 [R1+0xbe0], R14 ;  /* 0x000be00e01007387 */ /* 0x004fe80000100a00 */
[----:B---3--:R0:W-:Y:S04]  /*12a60*/  STL.64 [R1+0xbd8], R12 ;  /* 0x000bd80c01007387 */ /* 0x0081e80000100a00 */
[----:B0-----:R-:W2:Y:S04]  /*12a70*/  LDL.LU R12, [R1+0xb0] ;  /* 0x0000b000010c7983 */ /* 0x001ea80000300800 */
[----:B------:R-:W2:Y:S04]  /*12a80*/  LDL.LU R13, [R1+0xb4] ;  /* 0x0000b400010d7983 */ /* 0x000ea80000300800 */
[----:B------:R-:W2:Y:S04]  /*12a90*/  LDL.LU R14, [R1+0xb8] ;  /* 0x0000b800010e7983 */ /* 0x000ea80000300800 */
[----:B------:R-:W2:Y:S01]  /*12aa0*/  LDL.LU R15, [R1+0xbc] ;  /* 0x0000bc00010f7983 */ /* 0x000ea20000300800 */
[----:B-----5:R-:W-:-:S02]  /*12ab0*/  F2FP.F16.E4M3.UNPACK_B R20, R20.H1 ;  /* 0x00000014ff14723e */ /* 0x020fc400030006ff */
[----:B------:R-:W-:Y:S01]  /*12ac0*/  F2FP.F16.E4M3.UNPACK_B R21, R21.H1 ;  /* 0x00000015ff15723e */ /* 0x000fe200030006ff */
[----:B------:R-:W-:Y:S02]  /*12ad0*/  IMAD.MOV.U32 R26, RZ, RZ, R18 ;  /* 0x000000ffff1a7224 */ /* 0x000fe400078e0012 */
[----:B------:R-:W-:Y:S01]  /*12ae0*/  IMAD.MOV.U32 R27, RZ, RZ, R19 ;  /* 0x000000ffff1b7224 */ /* 0x000fe200078e0013 */
[----:B------:R0:W-:Y:S01]  /*12af0*/  STL [R1+0xb60], R29 ;  /* 0x000b601d01007387 */ /* 0x0001e20000100800 */
[----:B------:R-:W-:Y:S02]  /*12b00*/  IMAD.MOV.U32 R24, RZ, RZ, R16 ;  /* 0x000000ffff187224 */ /* 0x000fe400078e0010 */
[----:B------:R-:W-:Y:S01]  /*12b10*/  IMAD.MOV.U32 R25, RZ, RZ, R17 ;  /* 0x000000ffff197224 */ /* 0x000fe200078e0011 */
[----:B0-----:R-:W3:Y:S04]  /*12b20*/  LDL.LU R29, [R1+0x394] ;  /* 0x00039400011d7983 */ /* 0x001ee80000300800 */
[----:B------:R-:W4:Y:S04]  /*12b30*/  LDL.LU.64 R18, [R1+0xbf0] ;  /* 0x000bf00001127983 */ /* 0x000f280000300a00 */
[----:B------:R-:W3:Y:S04]  /*12b40*/  LDL.LU.64 R16, [R1+0xbe8] ;  /* 0x000be80001107983 */ /* 0x000ee80000300a00 */
[----:B------:R-:W-:Y:S04]  /*12b50*/  STL.64 [R1+0xb38], R26 ;  /* 0x000b381a01007387 */ /* 0x000fe80000100a00 */
[----:B------:R0:W-:Y:S04]  /*12b60*/  STL.64 [R1+0xb30], R24 ;  /* 0x000b301801007387 */ /* 0x0001e80000100a00 */
[----:B0-----:R-:W5:Y:S04]  /*12b70*/  LDL.LU R24, [R1+0xc0] ;  /* 0x0000c00001187983 */ /* 0x001f680000300800 */
[----:B------:R-:W5:Y:S04]  /*12b80*/  LDL.LU R25, [R1+0xc4] ;  /* 0x0000c40001197983 */ /* 0x000f680000300800 */
[----:B------:R-:W5:Y:S04]  /*12b90*/  LDL.LU R26, [R1+0xc8] ;  /* 0x0000c800011a7983 */ /* 0x000f680000300800 */
[----:B------:R-:W5:Y:S01]  /*12ba0*/  LDL.LU R27, [R1+0xcc] ;  /* 0x0000cc00011b7983 */ /* 0x000f620000300800 */
[----:B--2---:R-:W-:Y:S03]  /*12bb0*/  HMMA.16816.F32 R8, R8, R20, R12 ;  /* 0x000000140808723c */ /* 0x004fe6000000180c */
[----:B------:R-:W2:Y:S04]  /*12bc0*/  LDL.LU.64 R14, [R1+0xbe0] ;  /* 0x000be000010e7983 */ /* 0x000ea80000300a00 */
[----:B------:R-:W2:Y:S04]  /*12bd0*/  LDL.LU.64 R12, [R1+0xbd8] ;  /* 0x000bd800010c7983 */ /* 0x000ea80000300a00 */
[----:B------:R-:W-:Y:S04]  /*12be0*/  STL [R1+0xbb4], R20 ;  /* 0x000bb41401007387 */ /* 0x000fe80000100800 */
[----:B------:R-:W-:Y:S04]  /*12bf0*/  STL [R1+0xbb0], R21 ;  /* 0x000bb01501007387 */ /* 0x000fe80000100800 */
[----:B------:R0:W-:Y:S04]  /*12c00*/  STL [R1+0xae4], R10 ;  /* 0x000ae40a01007387 */ /* 0x0001e80000100800 */
[----:B0-----:R-:W2:Y:S04]  /*12c10*/  LDL.LU R10, [R1+0x40c] ;  /* 0x00040c00010a7983 */ /* 0x001ea80000300800 */
[----:B------:R0:W-:Y:S04]  /*12c20*/  STL [R1+0xae0], R11 ;  /* 0x000ae00b01007387 */ /* 0x0001e80000100800 */
[----:B0-----:R-:W2:Y:S01]  /*12c30*/  LDL.LU R11, [R1+0x410] ;  /* 0x00041000010b7983 */ /* 0x001ea20000300800 */
[----:B----4-:R-:W-:-:S02]  /*12c40*/  IMAD R18, R19, 0x100, R18 ;  /* 0x0000010013127824 */ /* 0x010fc400078e0212 */
[----:B---3--:R-:W-:Y:S02]  /*12c50*/  IMAD R16, R16, 0x100, R29 ;  /* 0x0000010010107824 */ /* 0x008fe400078e021d */
[----:B------:R-:W-:Y:S02]  /*12c60*/  IMAD R17, R17, 0x100, R0 ;  /* 0x0000010011117824 */ /* 0x000fe400078e0200 */
[----:B------:R-:W-:Y:S01]  /*12c70*/  IMAD R19, R23, 0x100, R22 ;  /* 0x0000010017137824 */ /* 0x000fe200078e0216 */
[----:B------:R-:W-:Y:S02]  /*12c80*/  F2FP.F16.E4M3.UNPACK_B R18, R18 ;  /* 0x00000012ff12723e */ /* 0x000fe400020006ff */
[----:B------:R-:W-:Y:S02]  /*12c90*/  F2FP.F16.E4M3.UNPACK_B R16, R16 ;  /* 0x00000010ff10723e */ /* 0x000fe400020006ff */
[----:B------:R-:W-:Y:S02]  /*12ca0*/  F2FP.F16.E4M3.UNPACK_B R17, R17 ;  /* 0x00000011ff11723e */ /* 0x000fe400020006ff */
[----:B------:R-:W-:Y:S01]  /*12cb0*/  F2FP.F16.E4M3.UNPACK_B R19, R19 ;  /* 0x00000013ff13723e */ /* 0x000fe200020006ff */
[----:B--2---:R-:W-:Y:S04]  /*12cc0*/  STL.64 [R1+0xb48], R10 ;  /* 0x000b480a01007387 */ /* 0x004fe80000100a00 */
[----:B------:R5:W-:Y:S02]  /*12cd0*/  STL.64 [R1+0xb40], R8 ;  /* 0x000b400801007387 */ /* 0x000be40000100a00 */
[----:B-----5:R-:W-:Y:S02]  /*12ce0*/  HMMA.16816.F32 R8, R16, R2, R24 ;  /* 0x000000021008723c */ /* 0x020fe40000001818 */
[----:B------:R-:W-:Y:S04]  /*12cf0*/  STL [R1+0xbbc], R2 ;  /* 0x000bbc0201007387 */ /* 0x000fe80000100800 */
[----:B------:R-:W-:-:S13]  /*12d00*/  STL [R1+0xbb8], R3 ;  /* 0x000bb80301007387 */ /* 0x000fda0000100800 */
[----:B------:R-:W-:Y:S04]  /*12d10*/  STL.64 [R1+0x140], R8 ;  /* 0x0001400801007387 */ /* 0x000fe80000100a00 */
[----:B------:R0:W-:Y:S04]  /*12d20*/  STL.64 [R1+0x148], R10 ;  /* 0x0001480a01007387 */ /* 0x0001e80000100a00 */
[----:B------:R-:W2:Y:S01]  /*12d30*/  LDL.LU R24, [R1+0x20] ;  /* 0x0000200001187983 */ /* 0x000ea20000300800 */
[----:B0-----:R-:W-:Y:S01]  /*12d40*/  HMMA.16816.F32 R8, R16, R4, R12 ;  /* 0x000000041008723c */ /* 0x001fe2000000180c */
[----:B------:R-:W-:-:S15]  /*12d50*/  IMAD.MOV.U32 R27, RZ, RZ, R28 ;  /* 0x000000ffff1b7224 */ /* 0x000fde00078e001c */
[----:B------:R-:W-:-:S03]  /*12d60*/  NOP ;  /* 0x0000000000007918 */ /* 0x000fc60000000000 */
[----:B------:R-:W-:Y:S04]  /*12d70*/  STL.64 [R1+0x130], R8 ;  /* 0x0001300801007387 */ /* 0x000fe80000100a00 */
[----:B------:R-:W-:Y:S04]  /*12d80*/  STL.64 [R1+0x138], R10 ;  /* 0x0001380a01007387 */ /* 0x000fe80000100a00 */
[----:B------:R-:W2:Y:S04]  /*12d90*/  LDL.LU R25, [R1+0x24] ;  /* 0x0000240001197983 */ /* 0x000ea80000300800 */
[----:B------:R-:W3:Y:S04]  /*12da0*/  LDL.LU R26, [R1+0x28] ;  /* 0x00002800011a7983 */ /* 0x000ee80000300800 */
[----:B------:R-:W4:Y:S04]  /*12db0*/  LDL.LU R28, [R1+0xbd4] ;  /* 0x000bd400011c7983 */ /* 0x000f280000300800 */
[----:B------:R-:W5:Y:S04]  /*12dc0*/  LDL.LU R29, [R1+0x3f0] ;  /* 0x0003f000011d7983 */ /* 0x000f680000300800 */
[----:B-----5:R0:W-:Y:S04]  /*12dd0*/  STL [R1+0xb64], R29 ;  /* 0x000b641d01007387 */ /* 0x0201e80000100800 */
[----:B0-----:R-:W5:Y:S04]  /*12de0*/  LDL.LU R29, [R1+0x3e8] ;  /* 0x0003e800011d7983 */ /* 0x001f680000300800 */
[----:B-----5:R0:W-:Y:S04]  /*12df0*/  STL [R1+0xb68], R29 ;  /* 0x000b681d01007387 */ /* 0x0201e80000100800 */
[----:B0-----:R-:W5:Y:S04]  /*12e00*/  LDL.LU R29, [R1+0x3e0] ;  /* 0x0003e000011d7983 */ /* 0x001f680000300800 */
[----:B-----5:R0:W-:Y:S04]  /*12e10*/  STL [R1+0xb6c], R29 ;  /* 0x000b6c1d01007387 */ /* 0x0201e80000100800 */
[----:B0-----:R-:W5:Y:S04]  /*12e20*/  LDL.LU R29, [R1+0x3d8] ;  /* 0x0003d800011d7983 */ /* 0x001f680000300800 */
[----:B---3--:R-:W-:Y:S04]  /*12e30*/  STL.64 [R1+0xb58], R26 ;  /* 0x000b581a01007387 */ /* 0x008fe80000100a00 */
[----:B--2---:R0:W-:Y:S04]  /*12e40*/  STL.64 [R1+0xb50], R24 ;  /* 0x000b501801007387 */ /* 0x0041e80000100a00 */
[----:B0-----:R-:W2:Y:S04]  /*12e50*/  LDL.LU R24, [R1+0x40] ;  /* 0x0000400001187983 */ /* 0x001ea80000300800 */
[----:B------:R-:W2:Y:S04]  /*12e60*/  LDL.LU R25, [R1+0x44] ;  /* 0x0000440001197983 */ /* 0x000ea80000300800 */
[----:B------:R-:W3:Y:S04]  /*12e70*/  LDL.LU R26, [R1+0x48] ;  /* 0x00004800011a7983 */ /* 0x000ee80000300800 */
[----:B------:R-:W3:Y:S04]  /*12e80*/  LDL.LU R27, [R1+0x4c] ;  /* 0x00004c00011b7983 */ /* 0x000ee80000300800 */
[----:B---3--:R-:W-:Y:S04]  /*12e90*/  STL.64 [R1+0xb78], R26 ;  /* 0x000b781a01007387 */ /* 0x008fe80000100a00 */
[----:B--2---:R0:W-:Y:S04]  /*12ea0*/  STL.64 [R1+0xb70], R24 ;  /* 0x000b701801007387 */ /* 0x0041e80000100a00 */
[----:B0-----:R-:W2:Y:S04]  /*12eb0*/  LDL.LU R24, [R1+0x50] ;  /* 0x0000500001187983 */ /* 0x001ea80000300800 */
[----:B------:R-:W2:Y:S04]  /*12ec0*/  LDL.LU R25, [R1+0x54] ;  /* 0x0000540001197983 */ /* 0x000ea80000300800 */
[----:B------:R-:W3:Y:S01]  /*12ed0*/  LDL.LU R26, [R1+0x58] ;  /* 0x00005800011a7983 */ /* 0x000ee20000300800 */
[----:B----4-:R-:W-:-:S03]  /*12ee0*/  IMAD.MOV.U32 R27, RZ, RZ, R28 ;  /* 0x000000ffff1b7224 */ /* 0x010fc600078e001c */
[----:B------:R-:W4:Y:S04]  /*12ef0*/  LDL.LU R28, [R1+0xbd0] ;  /* 0x000bd000011c7983 */ /* 0x000f280000300800 */
[----:B------:R-:W2:Y:S04]  /*12f00*/  LDL.LU R2, [R1+0x3b8] ;  /* 0x0003b80001027983 */ /* 0x000ea80000300800 */
[----:B------:R-:W2:Y:S04]  /*12f10*/  LDL.LU R0, [R1+0x3b4] ;  /* 0x0003b40001007983 */ /* 0x000ea80000300800 */
[----:B------:R-:W2:Y:S04]  /*12f20*/  LDL.LU R3, [R1+0x3c0] ;  /* 0x0003c00001037983 */ /* 0x000ea80000300800 */
[----:B------:R-:W2:Y:S04]  /*12f30*/  LDL.LU R22, [R1+0x3bc] ;  /* 0x0003bc0001167983 */ /* 0x000ea80000300800 */
[----:B------:R-:W2:Y:S04]  /*12f40*/  LDL.LU R20, [R1+0x3c8] ;  /* 0x0003c80001147983 */ /* 0x000ea80000300800 */
[----:B------:R-:W2:Y:S04]  /*12f50*/  LDL.LU R23, [R1+0x3c4] ;  /* 0x0003c40001177983 */ /* 0x000ea80000300800 */
[----:B------:R-:W3:Y:S04]  /*12f60*/  LDL.LU R21, [R1+0x3d0] ;  /* 0x0003d00001157983 */ /* 0x000ee80000300800 */
[----:B--2---:R-:W-:Y:S04]  /*12f70*/  STL.64 [R1+0xbc8], R22 ;  /* 0x000bc81601007387 */ /* 0x004fe80000100a00 */
[----:B---3--:R0:W-:Y:S04]  /*12f80*/  STL.64 [R1+0xbc0], R20 ;  /* 0x000bc01401007387 */ /* 0x0081e80000100a00 */
[----:B0-----:R-:W2:Y:S04]  /*12f90*/  LDL.LU R20, [R1+0x90] ;  /* 0x0000900001147983 */ /* 0x001ea80000300800 */
[----:B------:R-:W2:Y:S04]  /*12fa0*/  LDL.LU R21, [R1+0x94] ;  /* 0x0000940001157983 */ /* 0x000ea80000300800 */
[----:B------:R-:W2:Y:S01]  /*12fb0*/  LDL.LU R22, [R1+0x98] ;  /* 0x0000980001167983 */ /* 0x000ea20000300800 */
[----:B----4-:R-:W-:-:S03]  /*12fc0*/  IMAD.MOV.U32 R23, RZ, RZ, R28 ;  /* 0x000000ffff177224 */ /* 0x010fc600078e001c */
[----:B------:R-:W3:Y:S04]  /*12fd0*/  LDL.LU R28, [R1+0x3cc] ;  /* 0x0003cc00011c7983 */ /* 0x000ee80000300800 */
[----:B------:R-:W-:Y:S04]  /*12fe0*/  STL.64 [R1+0xb88], R26 ;  /* 0x000b881a01007387 */ /* 0x000fe80000100a00 */
[----:B------:R0:W-:Y:S04]  /*12ff0*/  STL.64 [R1+0xb80], R24 ;  /* 0x000b801801007387 */ /* 0x0001e80000100a00 */
[----:B0-----:R-:W4:Y:S04]  /*13000*/  LDL.LU R24, [R1+0x60] ;  /* 0x0000600001187983 */ /* 0x001f280000300800 */
[----:B------:R-:W4:Y:S04]  /*13010*/  LDL.LU R25, [R1+0x64] ;  /* 0x0000640001197983 */ /* 0x000f280000300800 */
[----:B------:R-:W2:Y:S04]  /*13020*/  LDL.LU R26, [R1+0x68] ;  /* 0x00006800011a7983 */ /* 0x000ea80000300800 */
[----:B------:R-:W2:Y:S04]  /*13030*/  LDL.LU R27, [R1+0x6c] ;  /* 0x00006c00011b7983 */ /* 0x000ea80000300800 */
[----:B--2---:R-:W-:Y:S04]  /*13040*/  STL.64 [R1+0xb98], R26 ;  /* 0x000b981a01007387 */ /* 0x004fe80000100a00 */
[----:B----4-:R0:W-:Y:S04]  /*13050*/  STL.64 [R1+0xb90], R24 ;  /* 0x000b901801007387 */ /* 0x0101e80000100a00 */
[----:B0-----:R-:W2:Y:S04]  /*13060*/  LDL.LU R24, [R1+0x70] ;  /* 0x0000700001187983 */ /* 0x001ea80000300800 */
[----:B------:R-:W2:Y:S04]  /*13070*/  LDL.LU R25, [R1+0x74] ;  /* 0x0000740001197983 */ /* 0x000ea80000300800 */
[----:B------:R-:W4:Y:S04]  /*13080*/  LDL.LU R26, [R1+0x78] ;  /* 0x00007800011a7983 */ /* 0x000f280000300800 */
[----:B------:R-:W4:Y:S01]  /*13090*/  LDL.LU R27, [R1+0x7c] ;  /* 0x00007c00011b7983 */ /* 0x000f220000300800 */
[----:B------:R-:W-:Y:S03]  /*130a0*/  HMMA.16816.F32 R20, R16, R6, R20 ;  /* 0x000000061014723c */ /* 0x000fe60000001814 */
[----:B----4-:R-:W-:Y:S04]  /*130b0*/  STL.64 [R1+0xba8], R26 ;  /* 0x000ba81a01007387 */ /* 0x010fe80000100a00 */
[----:B--2---:R0:W-:Y:S04]  /*130c0*/  STL.64 [R1+0xba0], R24 ;  /* 0x000ba01801007387 */ /* 0x0041e80000100a00 */
[----:B0-----:R-:W2:Y:S04]  /*130d0*/  LDL.LU R24, [R1+0x80] ;  /* 0x0000800001187983 */ /* 0x001ea80000300800 */
[----:B------:R-:W2:Y:S04]  /*130e0*/  LDL.LU R25, [R1+0x84] ;  /* 0x0000840001197983 */ /* 0x000ea80000300800 */
[----:B------:R-:W2:Y:S04]  /*130f0*/  LDL.LU R26, [R1+0x88] ;  /* 0x00008800011a7983 */ /* 0x000ea80000300800 */
[----:B------:R-:W2:Y:S04]  /*13100*/  LDL.LU R27, [R1+0x8c] ;  /* 0x00008c00011b7983 */ /* 0x000ea80000300800 */
[----:B------:R-:W4:Y:S04]  /*13110*/  LDL.LU R8, [R1+0x30] ;  /* 0x0000300001087983 */ /* 0x000f280000300800 */
[----:B------:R-:W4:Y:S04]  /*13120*/  LDL.LU R9, [R1+0x34] ;  /* 0x0000340001097983 */ /* 0x000f280000300800 */
[----:B------:R-:W4:Y:S04]  /*13130*/  LDL.LU R10, [R1+0x38] ;  /* 0x00003800010a7983 */ /* 0x000f280000300800 */
[----:B------:R-:W4:Y:S04]  /*13140*/  LDL.LU R11, [R1+0x3c] ;  /* 0x00003c00010b7983 */ /* 0x000f280000300800 */
[----:B------:R-:W2:Y:S04]  /*13150*/  LDL.LU R12, [R1] ;  /* 0x00000000010c7983 */ /* 0x000ea80000300800 */
[----:B------:R-:W2:Y:S04]  /*13160*/  LDL.LU R13, [R1+0x4] ;  /* 0x00000400010d7983 */ /* 0x000ea80000300800 */
[----:B------:R-:W2:Y:S04]  /*13170*/  LDL.LU R14, [R1+0x8] ;  /* 0x00000800010e7983 */ /* 0x000ea80000300800 */
[----:B------:R-:W2:Y:S04]  /*13180*/  LDL.LU R15, [R1+0xc] ;  /* 0x00000c00010f7983 */ /* 0x000ea80000300800 */
[----:B------:R-:W-:Y:S04]  /*13190*/  STL.64 [R1+0x120], R20 ;  /* 0x0001201401007387 */ /* 0x000fe80000100a00 */
[----:B------:R0:W-:Y:S04]  /*131a0*/  STL.64 [R1+0x128], R22 ;  /* 0x0001281601007387 */ /* 0x0001e80000100a00 */
[----:B0-----:R-:W2:Y:S04]  /*131b0*/  LDL.LU.64 R22, [R1+0xbc8] ;  /* 0x000bc80001167983 */ /* 0x001ea80000300a00 */
[----:B------:R-:W3:Y:S01]  /*131c0*/  LDL.LU.64 R20, [R1+0xbc0] ;  /* 0x000bc00001147983 */ /* 0x000ee20000300a00 */
[----:B------:R-:W-:-:S03]  /*131d0*/  IMAD R0, R0, 0x100, R2 ;  /* 0x0000010000007824 */ /* 0x000fc600078e0202 */
[----:B------:R-:W4:Y:S01]  /*131e0*/  LDL.LU R2, [R1+0xbbc] ;  /* 0x000bbc0001027983 */ /* 0x000f220000300800 */
[----:B--2---:R-:W-:Y:S02]  /*131f0*/  IMAD R22, R22, 0x100, R3 ;  /* 0x0000010016167824 */ /* 0x004fe400078e0203 */
[----:B---3--:R-:W-:Y:S01]  /*13200*/  IMAD R23, R23, 0x100, R20 ;  /* 0x0000010017177824 */ /* 0x008fe200078e0214 */
[----:B------:R-:W4:Y:S04]  /*13210*/  LDL.LU R3, [R1+0xbb8] ;  /* 0x000bb80001037983 */ /* 0x000f280000300800 */
[----:B------:R-:W2:Y:S01]  /*13220*/  LDL.LU R20, [R1+0xbb4] ;  /* 0x000bb40001147983 */ /* 0x000ea20000300800 */
[----:B------:R-:W-:-:S03]  /*13230*/  IMAD R28, R28, 0x100, R21 ;  /* 0x000001001c1c7824 */ /* 0x000fc600078e0215 */
[----:B------:R-:W2:Y:S02]  /*13240*/  LDL.LU R21, [R1+0xbb0] ;  /* 0x000bb00001157983 */ /* 0x000ea40000300800 */
[----:B--2---:R-:W-:Y:S02]  /*13250*/  HMMA.16816.F32 R16, R16, R20, R24 ;  /* 0x000000141010723c */ /* 0x004fe40000001818 */
[----:B------:R-:W4:Y:S04]  /*13260*/  LDL.LU.64 R26, [R1+0xba8] ;  /* 0x000ba800011a7983 */ /* 0x000f280000300a00 */
[----:B------:R-:W4:-:S13]  /*13270*/  LDL.LU.64 R24, [R1+0xba0] ;  /* 0x000ba00001187983 */ /* 0x000f1a0000300a00 */
[----:B------:R0:W-:Y:S04]  /*13280*/  STL.64 [R1+0x110], R16 ;  /* 0x0001101001007387 */ /* 0x0001e80000100a00 */
[----:B------:R1:W-:Y:S01]  /*13290*/  STL.64 [R1+0x118], R18 ;  /* 0x0001181201007387 */ /* 0x0003e20000100a00 */
[----:B0-----:R-:W-:Y:S02]  /*132a0*/  F2FP.F16.E4M3.UNPACK_B R16, R0 ;  /* 0x00000000ff10723e */ /* 0x001fe400020006ff */
[----:B------:R-:W-:Y:S02]  /*132b0*/  F2FP.F16.E4M3.UNPACK_B R17, R22 ;  /* 0x00000016ff11723e */ /* 0x000fe400020006ff */
[----:B-1----:R-:W-:Y:S02]  /*132c0*/  F2FP.F16.E4M3.UNPACK_B R18, R23 ;  /* 0x00000017ff12723e */ /* 0x002fe400020006ff */
[----:B------:R-:W-:Y:S01]  /*132d0*/  F2FP.F16.E4M3.UNPACK_B R19, R28 ;  /* 0x0000001cff13723e */ /* 0x000fe200020006ff */
[----:B------:R-:W5:Y:S04]  /*132e0*/  LDL.LU R0, [R1+0x3d4] ;  /* 0x0003d40001007983 */ /* 0x000f680000300800 */
[----:B------:R-:W2:Y:S04]  /*132f0*/  LDL.LU R22, [R1+0x3dc] ;  /* 0x0003dc0001167983 */ /* 0x000ea80000300800 */
[----:B------:R-:W3:Y:S04]  /*13300*/  LDL.LU R23, [R1+0x3e4] ;  /* 0x0003e40001177983 */ /* 0x000ee80000300800 */
[----:B------:R-:W2:Y:S01]  /*13310*/  LDL.LU R28, [R1+0x3ec] ;  /* 0x0003ec00011c7983 */ /* 0x000ea20000300800 */
        /* <DEDUP_REMOVED lines=11> */
[----:B------:R-:W4:Y:S01]  /*133d0*/  LDL.LU.64 R24, [R1+0xb80] ;  /* 0x000b800001187983 */ /* 0x000f220000300a00 */
[----:B-----5:R-:W-:Y:S01]  /*133e0*/  IMAD R0, R0, 0x100, R29 ;  /* 0x0000010000007824 */ /* 0x020fe200078e021d */
[----:B----4-:R-:W-:-:S15]  /*133f0*/  HMMA.16816.F32 R24, R16, R6, R24 ;  /* 0x000000061018723c */ /* 0x010fde0000001818 */
[----:B------:R-:W-:-:S04]  /*13400*/  NOP ;  /* 0x0000000000007918 */ /* 0x000fc80000000000 */
[----:B------:R-:W-:Y:S04]  /*13410*/  STL.64 [R1+0x50], R24 ;  /* 0x0000501801007387 */ /* 0x000fe80000100a00 */
[----:B------:R0:W-:Y:S04]  /*13420*/  STL.64 [R1+0x58], R26 ;  /* 0x0000581a01007387 */ /* 0x0001e80000100a00 */
[----:B0-----:R-:W4:Y:S04]  /*13430*/  LDL.LU.64 R26, [R1+0xb78] ;  /* 0x000b7800011a7983 */ /* 0x001f280000300a00 */
[----:B------:R-:W4:Y:S04]  /*13440*/  LDL.LU.64 R24, [R1+0xb70] ;  /* 0x000b700001187983 */ /* 0x000f280000300a00 */
[----:B------:R-:W2:Y:S02]  /*13450*/  LDL.LU R29, [R1+0xb6c] ;  /* 0x000b6c00011d7983 */ /* 0x000ea40000300800 */
[----:B--2---:R-:W-:-:S02]  /*13460*/  IMAD R22, R22, 0x100, R29 ;  /* 0x0000010016167824 */ /* 0x004fc400078e021d */
[----:B------:R-:W3:Y:S01]  /*13470*/  LDL.LU R29, [R1+0xb68] ;  /* 0x000b6800011d7983 */ /* 0x000ee20000300800 */
[----:B----4-:R-:W-:Y:S01]  /*13480*/  HMMA.16816.F32 R16, R16, R20, R24 ;  /* 0x000000141010723c */ /* 0x010fe20000001818 */
[----:B---3--:R-:W-:Y:S02]  /*13490*/  IMAD R23, R23, 0x100, R29 ;  /* 0x0000010017177824 */ /* 0x008fe400078e021d */
[----:B------:R-:W2:Y:S02]  /*134a0*/  LDL.LU R29, [R1+0xb64] ;  /* 0x000b6400011d7983 */ /* 0x000ea40000300800 */
[----:B--2---:R-:W-:Y:S02]  /*134b0*/  IMAD R28, R28, 0x100, R29 ;  /* 0x000001001c1c7824 */ /* 0x004fe400078e021d */
[----:B------:R-:W2:Y:S04]  /*134c0*/  LDL.LU R29, [R1+0xb60] ;  /* 0x000b6000011d7983 */ /* 0x000ea80000300800 */
[----:B------:R-:W3:Y:S04]  /*134d0*/  LDL.LU.64 R26, [R1+0xb58] ;  /* 0x000b5800011a7983 */ /* 0x000ee80000300a00 */
[----:B------:R-:W3:Y:S04]  /*134e0*/  LDL.LU.64 R24, [R1+0xb50] ;  /* 0x000b500001187983 */ /* 0x000ee80000300a00 */
[----:B------:R0:W-:Y:S04]  /*134f0*/  STL.64 [R1+0x100], R16 ;  /* 0x0001001001007387 */ /* 0x0001e80000100a00 */
[----:B------:R1:W-:Y:S01]  /*13500*/  STL.64 [R1+0x108], R18 ;  /* 0x0001081201007387 */ /* 0x0003e20000100a00 */
[----:B0-----:R-:W-:-:S02]  /*13510*/  F2FP.F16.E4M3.UNPACK_B R16, R0 ;  /* 0x00000000ff10723e */ /* 0x001fc400020006ff */
[----:B------:R-:W-:Y:S02]  /*13520*/  F2FP.F16.E4M3.UNPACK_B R17, R22 ;  /* 0x00000016ff11723e */ /* 0x000fe400020006ff */
[----:B-1----:R-:W-:Y:S02]  /*13530*/  F2FP.F16.E4M3.UNPACK_B R18, R23 ;  /* 0x00000017ff12723e */ /* 0x002fe400020006ff */
[----:B------:R-:W-:Y:S01]  /*13540*/  F2FP.F16.E4M3.UNPACK_B R19, R28 ;  /* 0x0000001cff13723e */ /* 0x000fe200020006ff */
[----:B------:R-:W4:Y:S04]  /*13550*/  LDL.LU R0, [R1+0x3f4] ;  /* 0x0003f40001007983 */ /* 0x000f280000300800 */
[----:B------:R-:W5:Y:S04]  /*13560*/  LDL.LU R22, [R1+0x404] ;  /* 0x0004040001167983 */ /* 0x000f680000300800 */
[----:B------:R-:W5:Y:S04]  /*13570*/  LDL.LU R23, [R1+0x408] ;  /* 0x0004080001177983 */ /* 0x000f680000300800 */
[----:B------:R-:W2:Y:S01]  /*13580*/  LDL.LU R28, [R1+0x3fc] ;  /* 0x0003fc00011c7983 */ /* 0x000ea20000300800 */
[----:B------:R-:W-:-:S15]  /*13590*/  HMMA.16816.F32 R8, R16, R2, R8 ;  /* 0x000000021008723c */ /* 0x000fde0000001808 */
[----:B------:R-:W-:-:S04]  /*135a0*/  NOP ;  /* 0x0000000000007918 */ /* 0x000fc80000000000 */
[----:B------:R-:W-:Y:S04]  /*135b0*/  STL.64 [R1+0xf0], R8 ;  /* 0x0000f00801007387 */ /* 0x000fe80000100a00 */
[----:B------:R0:W-:Y:S04]  /*135c0*/  STL.64 [R1+0xf8], R10 ;  /* 0x0000f80a01007387 */ /* 0x0001e80000100a00 */
[----:B0-----:R-:W2:Y:S04]  /*135d0*/  LDL.LU.64 R10, [R1+0xb48] ;  /* 0x000b4800010a7983 */ /* 0x001ea80000300a00 */
[----:B------:R-:W4:Y:S04]  /*135e0*/  LDL.LU.64 R8, [R1+0xb40] ;  /* 0x000b400001087983 */ /* 0x000f280000300a00 */
[----:B------:R-:W4:Y:S04]  /*135f0*/  LDL.LU R2, [R1+0x3f8] ;  /* 0x0003f80001027983 */ /* 0x000f280000300800 */
[----:B------:R-:W4:Y:S01]  /*13600*/  LDL.LU R3, [R1+0x400] ;  /* 0x0004000001037983 */ /* 0x000f220000300800 */
[C---:B---3--:R-:W-:Y:S08]  /*13610*/  HMMA.16816.F32 R24, R16.reuse, R4, R24 ;  /* 0x000000041018723c */ /* 0x048ff00000001818 */
[----:B------:R-:W-:Y:S11]  /*13620*/  HMMA.16816.F32 R4, R16, R6, R12 ;  /* 0x000000061004723c */ /* 0x000ff6000000180c */
[----:B------:R-:W-:Y:S04]  /*13630*/  STL.64 [R1+0xd0], R24 ;  /* 0x0000d01801007387 */ /* 0x000fe80000100a00 */
[----:B------:R0:W-:Y:S01]  /*13640*/  STL.64 [R1+0xd8], R26 ;  /* 0x0000d81a01007387 */ /* 0x0001e20000100a00 */
[----:B-----5:R-:W-:-:S03]  /*13650*/  IMAD R22, R22, 0x100, R23 ;  /* 0x0000010016167824 */ /* 0x020fc600078e0217 */
[----:B0-----:R-:W3:Y:S04]  /*13660*/  LDL.LU.64 R26, [R1+0xb38] ;  /* 0x000b3800011a7983 */ /* 0x001ee80000300a00 */
[----:B------:R-:W5:Y:S04]  /*13670*/  LDL.LU.64 R24, [R1+0xb30] ;  /* 0x000b300001187983 */ /* 0x000f680000300a00 */
[----:B------:R-:W3:Y:S04]  /*13680*/  LDL.LU.64 R14, [R1+0xb28] ;  /* 0x000b2800010e7983 */ /* 0x000ee80000300a00 */
[----:B------:R-:W3:Y:S04]  /*13690*/  LDL.LU.64 R12, [R1+0xb20] ;  /* 0x000b2000010c7983 */ /* 0x000ee80000300a00 */
[----:B------:R-:W-:Y:S04]  /*136a0*/  STL.64 [R1+0x40], R4 ;  /* 0x0000400401007387 */ /* 0x000fe80000100a00 */
[----:B------:R0:W-:Y:S04]  /*136b0*/  STL.64 [R1+0x48], R6 ;  /* 0x0000480601007387 */ /* 0x0001e80000100a00 */
[----:B0-----:R-:W3:Y:S01]  /*136c0*/  LDL R6, [R1+0x15c] ;  /* 0x00015c0001067983 */ /* 0x001ee20000100800 */
[----:B--2---:R-:W-:-:S02]  /*136d0*/  IMAD R23, R10, 0x100, R11 ;  /* 0x000001000a177824 */ /* 0x004fc400078e020b */
[----:B----4-:R-:W-:Y:S02]  /*136e0*/  IMAD R0, R0, 0x100, R2 ;  /* 0x0000010000007824 */ /* 0x010fe400078e0202 */
[----:B------:R-:W-:Y:S02]  /*136f0*/  IMAD R2, R28, 0x100, R3 ;  /* 0x000001001c027824 */ /* 0x000fe400078e0203 */
[----:B------:R-:W2:Y:S04]  /*13700*/  LDL R3, [R1+0x17c] ;  /* 0x00017c0001037983 */ /* 0x000ea80000100800 */
[----:B------:R-:W4:Y:S04]  /*13710*/  LDL.LU R10, [R1+0x418] ;  /* 0x00041800010a7983 */ /* 0x000f280000300800 */
[----:B------:R-:W4:Y:S04]  /*13720*/  LDL.LU R11, [R1+0x420] ;  /* 0x00042000010b7983 */ /* 0x000f280000300800 */
[----:B----4-:R-:W-:Y:S04]  /*13730*/  STL.64 [R1+0xaf0], R10 ;  /* 0x000af00a01007387 */ /* 0x010fe80000100a00 */
[----:B------:R5:W-:Y:S02]  /*13740*/  STL.64 [R1+0xae8], R8 ;  /* 0x000ae80801007387 */ /* 0x000be40000100a00 */
[----:B-----5:R-:W-:-:S02]  /*13750*/  IMAD.MOV.U32 R8, RZ, RZ, R24 ;  /* 0x000000ffff087224 */ /* 0x020fc400078e0018 */
[----:B------:R-:W-:Y:S01]  /*13760*/  IMAD.MOV.U32 R9, RZ, RZ, R25 ;  /* 0x000000ffff097224 */ /* 0x000fe200078e0019 */
[----:B------:R-:W4:Y:S04]  /*13770*/  LDL.LU R24, [R1+0xb18] ;  /* 0x000b180001187983 */ /* 0x000f280000300800 */
[----:B------:R-:W4:Y:S01]  /*13780*/  LDL.LU R25, [R1+0xb14] ;  /* 0x000b140001197983 */ /* 0x000f220000300800 */
[----:B---3--:R-:W-:Y:S02]  /*13790*/  IMAD.MOV.U32 R10, RZ, RZ, R26 ;  /* 0x000000ffff0a7224 */ /* 0x008fe400078e001a */
[----:B------:R-:W-:Y:S01]  /*137a0*/  IMAD.MOV.U32 R11, RZ, RZ, R27 ;  /* 0x000000ffff0b7224 */ /* 0x000fe200078e001b */
[----:B------:R-:W4:Y:S04]  /*137b0*/  LDL.LU R26, [R1+0xb10] ;  /* 0x000b1000011a7983 */ /* 0x000f280000300800 */
[----:B------:R-:W4:Y:S04]  /*137c0*/  LDL.LU R27, [R1+0xb0c] ;  /* 0x000b0c00011b7983 */ /* 0x000f280000300800 */
[----:B------:R-:W-:Y:S04]  /*137d0*/  STL.64 [R1+0xb00], R10 ;  /* 0x000b000a01007387 */ /* 0x000fe80000100a00 */
[----:B------:R0:W-:Y:S04]  /*137e0*/  STL.64 [R1+0xaf8], R8 ;  /* 0x000af80801007387 */ /* 0x0001e80000100a00 */
[----:B0-----:R-:W3:Y:S04]  /*137f0*/  LDL.LU R8, [R1+0x10] ;  /* 0x0000100001087983 */ /* 0x001ee80000300800 */
[----:B------:R-:W3:Y:S04]  /*13800*/  LDL.LU R9, [R1+0x14] ;  /* 0x0000140001097983 */ /* 0x000ee80000300800 */
[----:B------:R-:W3:Y:S01]  /*13810*/  LDL.LU R10, [R1+0x18] ;  /* 0x00001800010a7983 */ /* 0x000ee20000300800 */
[----:B------:R-:W-:-:S03]  /*13820*/  IMAD.MOV.U32 R11, RZ, RZ, R29 ;  /* 0x000000ffff0b7224 */ /* 0x000fc600078e001d */
[----:B------:R-:W5:Y:S04]  /*13830*/  LDL.LU R29, [R1+0xb08] ;  /* 0x000b0800011d7983 */ /* 0x000f680000300800 */
[----:B------:R-:W2:Y:S04]  /*13840*/  LDL R7, [R1+0x16c] ;  /* 0x00016c0001077983 */ /* 0x000ea80000100800 */
[----:B------:R-:W2:Y:S04]  /*13850*/  LDL R4, [R1+0x188] ;  /* 0x0001880001047983 */ /* 0x000ea80000100800 */
[----:B------:R-:W2:Y:S04]  /*13860*/  LDL R5, [R1+0x18c] ;  /* 0x00018c0001057983 */ /* 0x000ea80000100800 */
[----:B------:R-:W2:Y:S01]  /*13870*/  LDL.LU R28, [R1+0x42c] ;  /* 0x00042c00011c7983 */ /* 0x000ea20000300800 */
[----:B----4-:R-:W-:Y:S03]  /*13880*/  HMMA.16816.F32 R16, R16, R20, R24 ;  /* 0x000000141010723c */ /* 0x010fe60000001818 */
[----:B------:R-:W4:Y:S04]  /*13890*/  LDL R25, [R1+0x158] ;  /* 0x0001580001197983 */ /* 0x000f280000100800 */
[----:B------:R-:W3:Y:S04]  /*138a0*/  LDL.LU R26, [R1+0x438] ;  /* 0x00043800011a7983 */ /* 0x000ee80000300800 */
[----:B------:R-:W3:Y:S01]  /*138b0*/  LDL.LU R27, [R1+0x434] ;  /* 0x00043400011b7983 */ /* 0x000ee20000300800 */
[----:B------:R-:W-:-:S02]  /*138c0*/  F2FP.F16.E4M3.UNPACK_B R20, R0 ;  /* 0x00000000ff14723e */ /* 0x000fc400020006ff */
[----:B------:R-:W-:-:S05]  /*138d0*/  F2FP.F16.E4M3.UNPACK_B R21, R2 ;  /* 0x00000002ff15723e */ /* 0x000fca00020006ff */
[----:B------:R-:W-:Y:S04]  /*138e0*/  STL [R1+0xa84], R16 ;  /* 0x000a841001007387 */ /* 0x000fe80000100800 */
[----:B------:R0:W-:Y:S04]  /*138f0*/  STL [R1+0xa80], R17 ;  /* 0x000a801101007387 */ /* 0x0001e80000100800 */
[----:B------:R-:W-:Y:S04]  /*13900*/  STL [R1+0xa7c], R18 ;  /* 0x000a7c1201007387 */ /* 0x000fe80000100800 */
[----:B------:R-:W-:Y:S04]  /*13910*/  STL [R1+0xa78], R19 ;  /* 0x000a781301007387 */ /* 0x000fe80000100800 */
[----:B------:R-:W3:Y:S04]  /*13920*/  LDL.LU R0, [R1+0x414] ;  /* 0x0004140001007983 */ /* 0x000ee80000300800 */
[----:B------:R-:W3:Y:S04]  /*13930*/  LDL R2, [R1+0x178] ;  /* 0x0001780001027983 */ /* 0x000ee80000100800 */
[----:B0-----:R-:W3:Y:S04]  /*13940*/  LDL.LU R17, [R1+0x440] ;  /* 0x0004400001117983 */ /* 0x001ee80000300800 */
[----:B------:R-:W3:Y:S01]  /*13950*/  LDL.LU R16, [R1+0x43c] ;  /* 0x00043c0001107983 */ /* 0x000ee20000300800 */
[----:B------:R-:W-:-:S02]  /*13960*/  F2FP.F16.E4M3.UNPACK_B R22, R22 ;  /* 0x00000016ff16723e */ /* 0x000fc400020006ff */
[----:B------:R-:W-:Y:S02]  /*13970*/  F2FP.F16.E4M3.UNPACK_B R23, R23 ;  /* 0x00000017ff17723e */ /* 0x000fe400020006ff */
[----:B--2---:R-:W-:Y:S02]  /*13980*/  F2FP.F16.E4M3.UNPACK_B R7, R7 ;  /* 0x00000007ff07723e */ /* 0x004fe400020006ff */
[----:B----4-:R-:W-:Y:S02]  /*13990*/  F2FP.F16.E4M3.UNPACK_B R24, R25 ;  /* 0x00000019ff18723e */ /* 0x010fe400020006ff */
[----:B------:R-:W-:Y:S02]  /*139a0*/  F2FP.F16.E4M3.UNPACK_B R25, R6 ;  /* 0x00000006ff19723e */ /* 0x000fe400020006ff */
[----:B-----5:R-:W-:-:S05]  /*139b0*/  F2FP.F16.E4M3.UNPACK_B R6, R29 ;  /* 0x0000001dff06723e */ /* 0x020fca00020006ff */
[C---:B------:R-:W-:Y:S08]  /*139c0*/  HMMA.16816.F32 R12, R20.reuse, R24, R12 ;  /* 0x00000018140c723c */ /* 0x040ff0000000180c */
[----:B---3--:R-:W-:Y:S01]  /*139d0*/  HMMA.16816.F32 R8, R20, R6, R8 ;  /* 0x000000061408723c */ /* 0x008fe20000001808 */
[----:B------:R0:W-:Y:S10]  /*139e0*/  STL.64 [R1+0xad8], R16 ;  /* 0x000ad81001007387 */ /* 0x0001f40000100a00 */
[----:B------:R-:W-:Y:S01]  /*139f0*/  IMAD.MOV.U32 R29, RZ, RZ, R15 ;  /* 0x000000ffff1d7224 */ /* 0x000fe200078e000f */
[----:B0-----:R-:W2:Y:S04]  /*13a00*/  LDL.LU R16, [R1+0x140] ;  /* 0x0001400001107983 */ /* 0x001ea80000300800 */
[----:B------:R-:W2:Y:S04]  /*13a10*/  LDL.LU R17, [R1+0x144] ;  /* 0x0001440001117983 */ /* 0x000ea80000300800 */
[----:B------:R-:W2:Y:S04]  /*13a20*/  LDL.LU R18, [R1+0x148] ;  /* 0x0001480001127983 */ /* 0x000ea80000300800 */
[----:B------:R-:W2:Y:S04]  /*13a30*/  LDL.LU R19, [R1+0x14c] ;  /* 0x00014c0001137983 */ /* 0x000ea80000300800 */
[----:B------:R0:W-:Y:S04]  /*13a40*/  STL.64 [R1+0xc0], R12 ;  /* 0x0000c00c01007387 */ /* 0x0001e80000100a00 */
[----:B------:R1:W-:Y:S04]  /*13a50*/  STL [R1+0xc8], R14 ;  /* 0x0000c80e01007387 */ /* 0x0003e80000100800 */
[----:B0-----:R-:W3:Y:S04]  /*13a60*/  LDL.LU R12, [R1+0x41c] ;  /* 0x00041c00010c7983 */ /* 0x001ee80000300800 */
[----:B------:R-:W4:Y:S04]  /*13a70*/  LDL.LU R13, [R1+0x428] ;  /* 0x00042800010d7983 */ /* 0x000f280000300800 */
[----:B-1----:R-:W4:Y:S04]  /*13a80*/  LDL.LU R14, [R1+0x424] ;  /* 0x00042400010e7983 */ /* 0x002f280000300800 */
[----:B------:R-:W5:Y:S04]  /*13a90*/  LDL.LU R15, [R1+0x430] ;  /* 0x00043000010f7983 */ /* 0x000f680000300800 */
[----:B------:R-:W-:Y:S04]  /*13aa0*/  STL.64 [R1+0xb0], R8 ;  /* 0x0000b00801007387 */ /* 0x000fe80000100a00 */
[----:B------:R0:W-:Y:S04]  /*13ab0*/  STL.64 [R1+0xb8], R10 ;  /* 0x0000b80a01007387 */ /* 0x0001e80000100a00 */
[----:B0-----:R-:W2:Y:S04]  /*13ac0*/  LDL.LU.64 R10, [R1+0xb00] ;  /* 0x000b0000010a7983 */ /* 0x001ea80000300a00 */
[----:B------:R-:W2:Y:S01]  /*13ad0*/  LDL.LU.64 R8, [R1+0xaf8] ;  /* 0x000af80001087983 */ /* 0x000ea20000300a00 */
[----:B------:R-:W-:-:S02]  /*13ae0*/  F2FP.F16.E4M3.UNPACK_B R4, R4 ;  /* 0x00000004ff04723e */ /* 0x000fc400020006ff */
[----:B------:R-:W-:-:S07]  /*13af0*/  F2FP.F16.E4M3.UNPACK_B R5, R5 ;  /* 0x00000005ff05723e */ /* 0x000fce00020006ff */
[----:B--2---:R-:W-:-:S15]  /*13b00*/  HMMA.16816.F32 R8, R20, R4, R8 ;  /* 0x000000041408723c */ /* 0x004fde0000001808 */
[----:B------:R-:W-:-:S04]  /*13b10*/  NOP ;  /* 0x0000000000007918 */ /* 0x000fc80000000000 */
[----:B------:R-:W-:Y:S04]  /*13b20*/  STL.64 [R1+0xe0], R8 ;  /* 0x0000e00801007387 */ /* 0x000fe80000100a00 */
[----:B------:R0:W-:Y:S04]  /*13b30*/  STL.64 [R1+0xe8], R10 ;  /* 0x0000e80a01007387 */ /* 0x0001e80000100a00 */
[----:B0-----:R-:W2:Y:S04]  /*13b40*/  LDL.LU.64 R10, [R1+0xaf0] ;  /* 0x000af000010a7983 */ /* 0x001ea80000300a00 */
[----:B------:R-:W4:Y:S01]  /*13b50*/  LDL.LU.64 R8, [R1+0xae8] ;  /* 0x000ae80001087983 */ /* 0x000f220000300a00 */
[----:B------:R-:W-:-:S02]  /*13b60*/  F2FP.F16.E4M3.UNPACK_B R2, R2 ;  /* 0x00000002ff02723e */ /* 0x000fc400020006ff */
[----:B------:R-:W-:Y:S01]  /*13b70*/  F2FP.F16.E4M3.UNPACK_B R3, R3 ;  /* 0x00000003ff03723e */ /* 0x000fe200020006ff */
[----:B--2---:R-:W-:Y:S02]  /*13b80*/  IMAD R0, R0, 0x100, R10 ;  /* 0x0000010000007824 */ /* 0x004fe400078e020a */
[----:B---3--:R-:W-:Y:S01]  /*13b90*/  IMAD R12, R12, 0x100, R11 ;  /* 0x000001000c0c7824 */ /* 0x008fe200078e020b */
[----:B------:R-:W2:Y:S04]  /*13ba0*/  LDL.LU R10, [R1+0xae4] ;  /* 0x000ae400010a7983 */ /* 0x000ea80000300800 */
[----:B------:R-:W2:Y:S01]  /*13bb0*/  LDL.LU R11, [R1+0xae0] ;  /* 0x000ae000010b7983 */ /* 0x000ea20000300800 */
[----:B----4-:R-:W-:Y:S02]  /*13bc0*/  IMAD R13, R14, 0x100, R13 ;  /* 0x000001000e0d7824 */ /* 0x010fe400078e020d */
[----:B-----5:R-:W-:Y:S01]  /*13bd0*/  IMAD R14, R28, 0x100, R15 ;  /* 0x000001001c0e7824 */ /* 0x020fe200078e020f */
[----:B--2---:R-:W-:-:S15]  /*13be0*/  HMMA.16816.F32 R8, R20, R2, R8 ;  /* 0x000000021408723c */ /* 0x004fde0000001808 */
[----:B------:R-:W-:-:S04]  /*13bf0*/  NOP ;  /* 0x0000000000007918 */ /* 0x000fc80000000000 */
[----:B------:R-:W-:Y:S04]  /*13c00*/  STL.64 [R1+0x30], R8 ;  /* 0x0000300801007387 */ /* 0x000fe80000100a00 */
[----:B------:R0:W-:Y:S01]  /*13c10*/  STL [R1+0x38], R10 ;  /* 0x0000380a01007387 */ /* 0x0001e20000100800 */
[----:B------:R-:W-:-:S03]  /*13c20*/  IMAD.MOV.U32 R28, RZ, RZ, R11 ;  /* 0x000000ffff1c7224 */ /* 0x000fc600078e000b */
[----:B------:R-:W2:Y:S04]  /*13c30*/  LDL.LU R20, [R1+0x120] ;  /* 0x0001200001147983 */ /* 0x000ea80000300800 */
[----:B------:R-:W2:Y:S04]  /*13c40*/  LDL.LU R21, [R1+0x124] ;  /* 0x0001240001157983 */ /* 0x000ea80000300800 */
[----:B------:R-:W2:Y:S04]  /*13c50*/  LDL.LU R22, [R1+0x128] ;  /* 0x0001280001167983 */ /* 0x000ea80000300800 */
[----:B------:R-:W2:Y:S04]  /*13c60*/  LDL.LU R23, [R1+0x12c] ;  /* 0x00012c0001177983 */ /* 0x000ea80000300800 */
[----:B------:R-:W-:Y:S01]  /*13c70*/  STL [R1+0xa5c], R28 ;  /* 0x000a5c1c01007387 */ /* 0x000fe20000100800 */
[----:B------:R-:W-:-:S02]  /*13c80*/  F2FP.F16.E4M3.UNPACK_B R11, R14 ;  /* 0x0000000eff0b723e */ /* 0x000fc400020006ff */
[----:B0-----:R-:W-:Y:S02]  /*13c90*/  F2FP.F16.E4M3.UNPACK_B R10, R13 ;  /* 0x0000000dff0a723e */ /* 0x001fe400020006ff */
[----:B------:R-:W-:Y:S02]  /*13ca0*/  F2FP.F16.E4M3.UNPACK_B R9, R12 ;  /* 0x0000000cff09723e */ /* 0x000fe400020006ff */
[----:B------:R-:W3:Y:S04]  /*13cb0*/  LDL.LU R12, [R1+0x130] ;  /* 0x00013000010c7983 */ /* 0x000ee80000300800 */
[----:B------:R-:W3:Y:S04]  /*13cc0*/  LDL.LU R13, [R1+0x134] ;  /* 0x00013400010d7983 */ /* 0x000ee80000300800 */
[----:B------:R-:W3:Y:S04]  /*13cd0*/  LDL.LU R14, [R1+0x138] ;  /* 0x00013800010e7983 */ /* 0x000ee80000300800 */
[----:B------:R-:W3:Y:S01]  /*13ce0*/  LDL.LU R15, [R1+0x13c] ;  /* 0x00013c00010f7983 */ /* 0x000ee20000300800 */
[----:B------:R-:W-:-:S07]  /*13cf0*/  F2FP.F16.E4M3.UNPACK_B R8, R0 ;  /* 0x00000000ff08723e */ /* 0x000fce00020006ff */
[----:B------:R-:W-:-:S15]  /*13d00*/  HMMA.16816.F32 R16, R8, R24, R16 ;  /* 0x000000180810723c */ /* 0x000fde0000001810 */
[----:B------:R-:W-:-:S04]  /*13d10*/  NOP ;  /* 0x0000000000007918 */ /* 0x000fc80000000000 */
[----:B------:R0:W-:Y:S04]  /*13d20*/  STL.64 [R1+0xa0], R16 ;  /* 0x0000a01001007387 */ /* 0x0001e80000100a00 */
[----:B------:R-:W-:Y:S04]  /*13d30*/  STL.64 [R1+0xa8], R18 ;  /* 0x0000a81201007387 */ /* 0x000fe80000100a00 */
[----:B0-----:R-:W4:Y:S01]  /*13d40*/  LDL.LU.64 R16, [R1+0xad8] ;  /* 0x000ad80001107983 */ /* 0x001f220000300a00 */
[----:B------:R-:W-:Y:S01]  /*13d50*/  IMAD R0, R27, 0x100, R26 ;  /* 0x000001001b007824 */ /* 0x000fe200078e021a */
[----:B---3--:R-:W-:-:S15]  /*13d60*/  HMMA.16816.F32 R12, R8, R6, R12 ;  /* 0x00000006080c723c */ /* 0x008fde000000180c */
[----:B------:R-:W-:-:S04]  /*13d70*/  NOP ;  /* 0x0000000000007918 */ /* 0x000fc80000000000 */
[----:B------:R-:W-:Y:S04]  /*13d80*/  STL.64 [R1+0x90], R12 ;  /* 0x0000900c01007387 */ /* 0x000fe80000100a00 */
[----:B------:R2:W-:Y:S02]  /*13d90*/  STL.64 [R1+0x98], R14 ;  /* 0x0000980e01007387 */ /* 0x0005e40000100a00 */
[----:B--2---:R-:W-:Y:S02]  /*13da0*/  HMMA.16816.F32 R12, R8, R4, R20 ;  /* 0x00000004080c723c */ /* 0x004fe40000001814 */
[----:B------:R-:W-:Y:S04]  /*13db0*/  STL.64 [R1+0xac0], R6 ;  /* 0x000ac00601007387 */ /* 0x000fe80000100a00 */
[----:B------:R-:W-:-:S13]  /*13dc0*/  STL.64 [R1+0xab8], R4 ;  /* 0x000ab80401007387 */ /* 0x000fda0000100a00 */
[----:B------:R-:W-:Y:S04]  /*13dd0*/  STL.64 [R1+0x80], R12 ;  /* 0x0000800c01007387 */ /* 0x000fe80000100a00 */
[----:B------:R0:W-:Y:S04]  /*13de0*/  STL.64 [R1+0x88], R14 ;  /* 0x0000880e01007387 */ /* 0x0001e80000100a00 */
[----:B0-----:R-:W2:Y:S04]  /*13df0*/  LDL.LU R15, [R1+0x8e0] ;  /* 0x0008e000010f7983 */ /* 0x001ea80000300800 */
[----:B------:R-:W3:Y:S04]  /*13e00*/  LDL.LU R26, [R1+0x8dc] ;  /* 0x0008dc00011a7983 */ /* 0x000ee80000300800 */
[----:B------:R-:W3:Y:S01]  /*13e10*/  LDL.LU R27, [R1+0x8e8] ;  /* 0x0008e800011b7983 */ /* 0x000ee20000300800 */
[----:B----4-:R-:W-:-:S03]  /*13e20*/  IMAD R12, R16, 0x100, R17 ;  /* 0x00000100100c7824 */ /* 0x010fc600078e0211 */
[----:B---3--:R-:W-:Y:S04]  /*13e30*/  STL.64 [R1+0xad0], R26 ;  /* 0x000ad01a01007387 */ /* 0x008fe80000100a00 */
[----:B------:R0:W-:Y:S04]  /*13e40*/  STL.64 [R1+0xac8], R24 ;  /* 0x000ac81801007387 */ /* 0x0001e80000100a00 */
[----:B------:R-:W3:Y:S04]  /*13e50*/  LDL.LU R20, [R1+0x448] ;  /* 0x0004480001147983 */ /* 0x000ee80000300800 */
[----:B------:R-:W3:Y:S04]  /*13e60*/  LDL.LU R21, [R1+0x444] ;  /* 0x0004440001157983 */ /* 0x000ee80000300800 */
[----:B------:R-:W4:Y:S04]  /*13e70*/  LDL.LU R22, [R1+0x450] ;  /* 0x0004500001167983 */ /* 0x000f280000300800 */
[----:B------:R-:W4:Y:S04]  /*13e80*/  LDL.LU R23, [R1+0x44c] ;  /* 0x00044c0001177983 */ /* 0x000f280000300800 */
[----:B0-----:R-:W5:Y:S04]  /*13e90*/  LDL.LU R24, [R1+0x110] ;  /* 0x0001100001187983 */ /* 0x001f680000300800 */
[----:B------:R-:W5:Y:S04]  /*13ea0*/  LDL.LU R25, [R1+0x114] ;  /* 0x0001140001197983 */ /* 0x000f680000300800 */
[----:B------:R-:W5:Y:S04]  /*13eb0*/  LDL.LU R26, [R1+0x118] ;  /* 0x00011800011a7983 */ /* 0x000f680000300800 */
[----:B------:R-:W5:Y:S04]  /*13ec0*/  LDL.LU R27, [R1+0x11c] ;  /* 0x00011c00011b7983 */ /* 0x000f680000300800 */
[----:B------:R-:W2:Y:S04]  /*13ed0*/  LDL.LU R16, [R1+0xf0] ;  /* 0x0000f00001107983 */ /* 0x000ea80000300800 */
[----:B------:R-:W2:Y:S04]  /*13ee0*/  LDL.LU R17, [R1+0xf4] ;  /* 0x0000f40001117983 */ /* 0x000ea80000300800 */
[----:B------:R-:W2:Y:S04]  /*13ef0*/  LDL.LU R18, [R1+0xf8] ;  /* 0x0000f80001127983 */ /* 0x000ea80000300800 */
[----:B------:R-:W2:Y:S04]  /*13f00*/  LDL.LU R19, [R1+0xfc] ;  /* 0x0000fc0001137983 */ /* 0x000ea80000300800 */
[----:B------:R-:W3:Y:S04]  /*13f10*/  LDL.LU R4, [R1+0x70] ;  /* 0x0000700001047983 */ /* 0x000ee80000300800 */
[----:B------:R-:W3:Y:S04]  /*13f20*/  LDL.LU R5, [R1+0x74] ;  /* 0x0000740001057983 */ /* 0x000ee80000300800 */
[----:B------:R-:W3:Y:S04]  /*13f30*/  LDL.LU R6, [R1+0x78] ;  /* 0x0000780001067983 */ /* 0x000ee80000300800 */
[----:B------:R-:W3:Y:S04]  /*13f40*/  LDL.LU R7, [R1+0x7c] ;  /* 0x00007c0001077983 */ /* 0x000ee80000300800 */
        /* <DEDUP_REMOVED lines=12> */
[----:B---3--:R-:W-:-:S02]  /*14010*/  IMAD R13, R21, 0x100, R20 ;  /* 0x00000100150d7824 */ /* 0x008fc400078e0214 */
[----:B----4-:R-:W-:Y:S01]  /*14020*/  IMAD R14, R23, 0x100, R22 ;  /* 0x00000100170e7824 */ /* 0x010fe200078e0216 */
[----:B-----5:R-:W-:Y:S01]  /*14030*/  HMMA.16816.F32 R8, R8, R2, R24 ;  /* 0x000000020808723c */ /* 0x020fe20000001818 */
[----:B--2---:R-:W-:Y:S04]  /*14040*/  STL.64 [R1+0xab0], R18 ;  /* 0x000ab01201007387 */ /* 0x004fe80000100a00 */
        /* <DEDUP_REMOVED lines=9> */
[----:B------:R-:W4:Y:S04]  /*140e0*/  LDL.LU.64 R26, [R1+0xad0] ;  /* 0x000ad000011a7983 */ /* 0x000f280000300a00 */
[----:B------:R-:W5:Y:S04]  /*140f0*/  LDL.LU.64 R24, [R1+0xac8] ;  /* 0x000ac80001187983 */ /* 0x000f680000300a00 */
[----:B------:R0:W-:Y:S04]  /*14100*/  STL.64 [R1+0x20], R8 ;  /* 0x0000200801007387 */ /* 0x0001e80000100a00 */
[----:B------:R1:W-:Y:S01]  /*14110*/  STL.64 [R1+0x28], R10 ;  /* 0x0000280a01007387 */ /* 0x0003e20000100a00 */
[----:B0-----:R-:W-:-:S02]  /*14120*/  F2FP.F16.E4M3.UNPACK_B R8, R0 ;  /* 0x00000000ff08723e */ /* 0x001fc400020006ff */
[----:B------:R-:W-:Y:S02]  /*14130*/  F2FP.F16.E4M3.UNPACK_B R9, R12 ;  /* 0x0000000cff09723e */ /* 0x000fe400020006ff */
[----:B-1----:R-:W-:Y:S02]  /*14140*/  F2FP.F16.E4M3.UNPACK_B R10, R13 ;  /* 0x0000000dff0a723e */ /* 0x002fe400020006ff */
[----:B------:R-:W-:Y:S01]  /*14150*/  F2FP.F16.E4M3.UNPACK_B R11, R14 ;  /* 0x0000000eff0b723e */ /* 0x000fe200020006ff */
[----:B------:R-:W2:Y:S04]  /*14160*/  LDL.LU R0, [R1+0x8e4] ;  /* 0x0008e40001007983 */ /* 0x000ea80000300800 */
[----:B------:R-:W2:Y:S04]  /*14170*/  LDL.LU R12, [R1+0x8cc] ;  /* 0x0008cc00010c7983 */ /* 0x000ea80000300800 */
[----:B------:R-:W2:Y:S04]  /*14180*/  LDL.LU R13, [R1+0x8d4] ;  /* 0x0008d400010d7983 */ /* 0x000ea80000300800 */
[----:B------:R-:W2:Y:S01]  /*14190*/  LDL.LU R14, [R1+0x8d8] ;  /* 0x0008d800010e7983 */ /* 0x000ea20000300800 */
[----:B-----5:R-:W-:-:S15]  /*141a0*/  HMMA.16816.F32 R4, R8, R24, R4 ;  /* 0x000000180804723c */ /* 0x020fde0000001804 */
[----:B------:R-:W-:-:S04]  /*141b0*/  NOP ;  /* 0x0000000000007918 */ /* 0x000fc80000000000 */
[----:B------:R-:W-:Y:S04]  /*141c0*/  STL.64 [R1+0x70], R4 ;  /* 0x0000700401007387 */ /* 0x000fe80000100a00 */
[----:B------:R0:W-:Y:S04]  /*141d0*/  STL.64 [R1+0x78], R6 ;  /* 0x0000780601007387 */ /* 0x0001e80000100a00 */
[----:B0-----:R-:W2:Y:S04]  /*141e0*/  LDL.LU.64 R6, [R1+0xac0] ;  /* 0x000ac00001067983 */ /* 0x001ea80000300a00 */
[----:B------:R-:W5:Y:S01]  /*141f0*/  LDL.LU.64 R4, [R1+0xab8] ;  /* 0x000ab80001047983 */ /* 0x000f620000300a00 */
[----:B--2---:R-:W-:-:S15]  /*14200*/  HMMA.16816.F32 R16, R8, R6, R16 ;  /* 0x000000060810723c */ /* 0x004fde0000001810 */
[----:B------:R-:W-:-:S04]  /*14210*/  NOP ;  /* 0x0000000000007918 */ /* 0x000fc80000000000 */
[----:B------:R-:W-:Y:S04]  /*14220*/  STL [R1+0x60], R16 ;  /* 0x0000601001007387 */ /* 0x000fe80000100800 */
[----:B------:R0:W-:Y:S01]  /*14230*/  STL.64 [R1+0x68], R18 ;  /* 0x0000681201007387 */ /* 0x0001e20000100a00 */
[----:B------:R-:W-:-:S03]  /*14240*/  IMAD.MOV.U32 R28, RZ, RZ, R17 ;  /* 0x000000ffff1c7224 */ /* 0x000fc600078e0011 */
[----:B0-----:R-:W5:Y:S04]  /*14250*/  LDL.LU.64 R18, [R1+0xab0] ;  /* 0x000ab00001127983 */ /* 0x001f680000300a00 */
[----:B------:R-:W5:Y:S04]  /*14260*/  LDL.LU.64 R16, [R1+0xaa8] ;  /* 0x000aa80001107983 */ /* 0x000f680000300a00 */
[----:B------:R0:W-:Y:S04]  /*14270*/  STL [R1+0xa60], R28 ;  /* 0x000a601c01007387 */ /* 0x0001e80000100800 */
[----:B0-----:R-:W2:Y:S01]  /*14280*/  LDL.LU R28, [R1+0x8d0] ;  /* 0x0008d000011c7983 */ /* 0x001ea20000300800 */
[----:B-----5:R-:W-:-:S15]  /*14290*/  HMMA.16816.F32 R16, R8, R4, R16 ;  /* 0x000000040810723c */ /* 0x020fde0000001810 */
[----:B------:R-:W-:-:S04]  /*142a0*/  NOP ;  /* 0x0000000000007918 */ /* 0x000fc80000000000 */
[----:B------:R-:W-:Y:S04]  /*142b0*/  STL.64 [R1+0x50], R16 ;  /* 0x0000501001007387 */ /* 0x000fe80000100a00 */
[----:B------:R0:W-:Y:S04]  /*142c0*/  STL.64 [R1+0x58], R18 ;  /* 0x0000581201007387 */ /* 0x0001e80000100a00 */
[----:B0-----:R-:W5:Y:S04]  /*142d0*/  LDL.LU.64 R18, [R1+0xaa0] ;  /* 0x000aa00001127983 */ /* 0x001f680000300a00 */
[----:B------:R-:W5:Y:S01]  /*142e0*/  LDL.LU.64 R16, [R1+0xa98] ;  /* 0x000a980001107983 */ /* 0x000f620000300a00 */
[----:B--2---:R-:W-:-:S02]  /*142f0*/  IMAD R12, R12, 0x100, R28 ;  /* 0x000001000c0c7824 */ /* 0x004fc400078e021c */
[----:B------:R-:W-:Y:S02]  /*14300*/  IMAD R13, R13, 0x100, R14 ;  /* 0x000001000d0d7824 */ /* 0x000fe400078e020e */
[----:B------:R-:W-:Y:S02]  /*14310*/  IMAD R14, R15, 0x100, R0 ;  /* 0x000001000f0e7824 */ /* 0x000fe400078e0200 */
[----:B----4-:R-:W-:Y:S01]  /*14320*/  IMAD R15, R27, 0x100, R26 ;  /* 0x000001001b0f7824 */ /* 0x010fe200078e021a */
[----:B-----5:R-:W-:Y:S01]  /*14330*/  HMMA.16816.F32 R8, R8, R2, R16 ;  /* 0x000000020808723c */ /* 0x020fe20000001810 */
[----:B------:R-:W2:Y:S04]  /*14340*/  LDL.LU.64 R18, [R1+0xa90] ;  /* 0x000a900001127983 */ /* 0x000ea80000300a00 */
[----:B------:R-:W2:-:S14]  /*14350*/  LDL.LU.64 R16, [R1+0xa88] ;  /* 0x000a880001107983 */ /* 0x000e9c0000300a00 */
[----:B------:R0:W-:Y:S04]  /*14360*/  STL.64 [R1+0x10], R8 ;  /* 0x0000100801007387 */ /* 0x0001e80000100a00 */
[----:B------:R1:W-:Y:S01]  /*14370*/  STL [R1+0x18], R10 ;  /* 0x0000180a01007387 */ /* 0x0003e20000100800 */
[----:B------:R-:W-:-:S03]  /*14380*/  IMAD.MOV.U32 R28, RZ, RZ, R11 ;  /* 0x000000ffff1c7224 */ /* 0x000fc600078e000b */
[----:B0-----:R-:W4:Y:S04]  /*14390*/  LDL.LU R8, [R1+0xd0] ;  /* 0x0000d00001087983 */ /* 0x001f280000300800 */
[----:B------:R-:W4:Y:S04]  /*143a0*/  LDL.LU R9, [R1+0xd4] ;  /* 0x0000d40001097983 */ /* 0x000f280000300800 */
[----:B-1----:R-:W4:Y:S04]  /*143b0*/  LDL.LU R10, [R1+0xd8] ;  /* 0x0000d800010a7983 */ /* 0x002f280000300800 */
[----:B------:R-:W4:Y:S01]  /*143c0*/  LDL.LU R11, [R1+0xdc] ;  /* 0x0000dc00010b7983 */ /* 0x000f220000300800 */
[----:B------:R-:W-:-:S02]  /*143d0*/  F2FP.F16.E4M3.UNPACK_B R12, R12 ;  /* 0x0000000cff0c723e */ /* 0x000fc400020006ff */
[----:B------:R-:W-:Y:S02]  /*143e0*/  F2FP.F16.E4M3.UNPACK_B R13, R13 ;  /* 0x0000000dff0d723e */ /* 0x000fe400020006ff */
[----:B------:R-:W-:Y:S02]  /*143f0*/  F2FP.F16.E4M3.UNPACK_B R14, R14 ;  /* 0x0000000eff0e723e */ /* 0x000fe400020006ff */
[----:B------:R-:W-:-:S07]  /*14400*/  F2FP.F16.E4M3.UNPACK_B R15, R15 ;  /* 0x0000000fff0f723e */ /* 0x000fce00020006ff */
[C---:B---3--:R-:W-:Y:S08]  /*14410*/  HMMA.16816.F32 R20, R12.reuse, R4, R20 ;  /* 0x000000040c14723c */ /* 0x048ff00000001814 */
[----:B--2---:R-:W-:Y:S01]  /*14420*/  HMMA.16816.F32 R24, R12, R24, R16 ;  /* 0x000000180c18723c */ /* 0x004fe20000001810 */
[----:B------:R-:W2:Y:S04]  /*14430*/  LDL.LU R16, [R1+0x8f0] ;  /* 0x0008f00001107983 */ /* 0x000ea80000300800 */
[----:B------:R-:W2:-:S14]  /*14440*/  LDL.LU R0, [R1+0x8ec] ;  /* 0x0008ec0001007983 */ /* 0x000e9c0000300800 */
[----:B------:R-:W-:Y:S04]  /*14450*/  STL.64 [R1], R24 ;  /* 0x0000001801007387 */ /* 0x000fe80000100a00 */
[----:B------:R4:W-:Y:S04]  /*14460*/  STL.64 [R1+0x8], R26 ;  /* 0x0000081a01007387 */ /* 0x0009e80000100a00 */
[----:B------:R-:W3:Y:S04]  /*14470*/  LDL.LU R17, [R1+0x8f8] ;  /* 0x0008f80001117983 */ /* 0x000ee80000300800 */
[----:B------:R-:W5:Y:S04]  /*14480*/  LDL.LU R18, [R1+0x900] ;  /* 0x0009000001127983 */ /* 0x000f680000300800 */
[----:B------:R-:W3:Y:S01]  /*14490*/  LDL.LU R19, [R1+0x908] ;  /* 0x0009080001137983 */ /* 0x000ee20000300800 */
[----:B----4-:R-:W-:Y:S03]  /*144a0*/  HMMA.16816.F32 R24, R12, R6, R8 ;  /* 0x000000060c18723c */ /* 0x010fe60000001808 */
[----:B------:R-:W3:-:S15]  /*144b0*/  LDL.LU R6, [R1+0x904] ;  /* 0x0009040001067983 */ /* 0x000ede0000300800 */
[----:B------:R-:W-:Y:S01]  /*144c0*/  NOP ;  /* 0x0000000000007918 */ /* 0x000fe20000000000 */
[----:B------:R-:W-:Y:S04]  /*144d0*/  STL.64 [R1+0x9b0], R26 ;  /* 0x0009b01a01007387 */ /* 0x000fe80000100a00 */
[----:B------:R0:W-:Y:S04]  /*144e0*/  STL.64 [R1+0x9a8], R24 ;  /* 0x0009a81801007387 */ /* 0x0001e80000100a00 */
[----:B------:R-:W4:Y:S04]  /*144f0*/  LDL.LU R4, [R1+0x8f4] ;  /* 0x0008f40001047983 */ /* 0x000f280000300800 */
[----:B------:R-:W5:Y:S04]  /*14500*/  LDL.LU R5, [R1+0x8fc] ;  /* 0x0008fc0001057983 */ /* 0x000f680000300800 */
[----:B0-----:R-:W5:Y:S04]  /*14510*/  LDL.LU R24, [R1+0x188] ;  /* 0x0001880001187983 */ /* 0x001f680000300800 */
[----:B------:R-:W5:Y:S04]  /*14520*/  LDL.LU R7, [R1+0x18c] ;  /* 0x00018c0001077983 */ /* 0x000f680000300800 */
[----:B------:R-:W5:Y:S04]  /*14530*/  LDL.LU R8, [R1+0x178] ;  /* 0x0001780001087983 */ /* 0x000f680000300800 */
[----:B------:R-:W5:Y:S04]  /*14540*/  LDL.LU R9, [R1+0x17c] ;  /* 0x00017c0001097983 */ /* 0x000f680000300800 */
[----:B------:R-:W5:Y:S04]  /*14550*/  LDL.LU R25, [R1+0x910] ;  /* 0x0009100001197983 */ /* 0x000f680000300800 */
[----:B------:R-:W5:Y:S04]  /*14560*/  LDL.LU R26, [R1+0x90c] ;  /* 0x00090c00011a7983 */ /* 0x000f680000300800 */
[----:B------:R-:W5:Y:S01]  /*14570*/  LDL.LU R27, [R1+0x918] ;  /* 0x00091800011b7983 */ /* 0x000f620000300800 */
[----:B--2---:R-:W-:-:S02]  /*14580*/  IMAD R0, R0, 0x100, R16 ;  /* 0x0000010000007824 */ /* 0x004fc400078e0210 */
[----:B---3--:R-:W-:Y:S02]  /*14590*/  IMAD R6, R6, 0x100, R19 ;  /* 0x0000010006067824 */ /* 0x008fe400078e0213 */
[----:B----4-:R-:W-:Y:S02]  /*145a0*/  IMAD R4, R4, 0x100, R17 ;  /* 0x0000010004047824 */ /* 0x010fe400078e0211 */
[----:B-----5:R-:W-:Y:S01]  /*145b0*/  IMAD R5, R5, 0x100, R18 ;  /* 0x0000010005057824 */ /* 0x020fe200078e0212 */
[----:B------:R-:W-:Y:S04]  /*145c0*/  STL.64 [R1+0xa70], R26 ;  /* 0x000a701a01007387 */ /* 0x000fe80000100a00 */
[----:B------:R0:W-:Y:S04]  /*145d0*/  STL.64 [R1+0xa68], R24 ;  /* 0x000a681801007387 */ /* 0x0001e80000100a00 */
[----:B0-----:R-:W2:Y:S04]  /*145e0*/  LDL.LU R24, [R1+0xc0] ;  /* 0x0000c00001187983 */ /* 0x001ea80000300800 */
[----:B------:R-:W2:Y:S04]  /*145f0*/  LDL.LU R25, [R1+0xc4] ;  /* 0x0000c40001197983 */ /* 0x000ea80000300800 */
[----:B------:R-:W2:Y:S04]  /*14600*/  LDL.LU R26, [R1+0xc8] ;  /* 0x0000c800011a7983 */ /* 0x000ea80000300800 */
[----:B------:R-:W3:Y:S01]  /*14610*/  LDL.LU R10, [R1+0x914] ;  /* 0x00091400010a7983 */ /* 0x000ee20000300800 */
[----:B------:R-:W-:-:S03]  /*14620*/  IMAD.MOV.U32 R27, RZ, RZ, R29 ;  /* 0x000000ffff1b7224 */ /* 0x000fc600078e001d */
[----:B------:R-:W4:Y:S04]  /*14630*/  LDL.LU R11, [R1+0x920] ;  /* 0x00092000010b7983 */ /* 0x000f280000300800 */
[----:B------:R-:W4:Y:S04]  /*14640*/  LDL.LU R29, [R1+0x91c] ;  /* 0x00091c00011d7983 */ /* 0x000f280000300800 */
[----:B------:R-:W-:Y:S04]  /*14650*/  STL.64 [R1+0x9c0], R22 ;  /* 0x0009c01601007387 */ /* 0x000fe80000100a00 */
[----:B------:R0:W-:Y:S04]  /*14660*/  STL.64 [R1+0x9b8], R20 ;  /* 0x0009b81401007387 */ /* 0x0001e80000100a00 */
[----:B0-----:R-:W5:Y:S04]  /*14670*/  LDL.LU R20, [R1+0xe0] ;  /* 0x0000e00001147983 */ /* 0x001f680000300800 */
[----:B------:R-:W5:Y:S04]  /*14680*/  LDL.LU R21, [R1+0xe4] ;  /* 0x0000e40001157983 */ /* 0x000f680000300800 */
[----:B------:R-:W5:Y:S04]  /*14690*/  LDL.LU R22, [R1+0xe8] ;  /* 0x0000e80001167983 */ /* 0x000f680000300800 */
[----:B------:R-:W5:Y:S04]  /*146a0*/  LDL.LU R23, [R1+0xec] ;  /* 0x0000ec0001177983 */ /* 0x000f680000300800 */
[----:B------:R-:W2:Y:S04]  /*146b0*/  LDL.LU R16, [R1+0xa84] ;  /* 0x000a840001107983 */ /* 0x000ea80000300800 */
[----:B------:R-:W2:Y:S04]  /*146c0*/  LDL.LU R17, [R1+0xa80] ;  /* 0x000a800001117983 */ /* 0x000ea80000300800 */
[----:B------:R-:W2:Y:S04]  /*146d0*/  LDL.LU R18, [R1+0xa7c] ;  /* 0x000a7c0001127983 */ /* 0x000ea80000300800 */
[----:B------:R-:W2:Y:S02]  /*146e0*/  LDL.LU R19, [R1+0xa78] ;  /* 0x000a780001137983 */ /* 0x000ea40000300800 */
[----:B--2---:R-:W-:Y:S02]  /*146f0*/  HMMA.16816.F32 R12, R12, R2, R16 ;  /* 0x000000020c0c723c */ /* 0x004fe40000001810 */
[----:B------:R-:W2:Y:S04]  /*14700*/  LDL.LU R18, [R1+0x158] ;  /* 0x0001580001127983 */ /* 0x000ea80000300800 */
[----:B------:R-:W3:Y:S01]  /*14710*/  LDL.LU R19, [R1+0x15c] ;  /* 0x00015c0001137983 */ /* 0x000ee20000300800 */
[----:B------:R-:W-:-:S02]  /*14720*/  F2FP.F16.E4M3.UNPACK_B R16, R0 ;  /* 0x00000000ff10723e */ /* 0x000fc400020006ff */
[----:B------:R-:W-:-:S10]  /*14730*/  F2FP.F16.E4M3.UNPACK_B R17, R4 ;  /* 0x00000004ff11723e */ /* 0x000fd400020006ff */
[----:B------:R0:W-:Y:S04]  /*14740*/  STL [R1+0xa18], R12 ;  /* 0x000a180c01007387 */ /* 0x0001e80000100800 */
[----:B------:R1:W-:Y:S04]  /*14750*/  STL [R1+0x9d0], R13 ;  /* 0x0009d00d01007387 */ /* 0x0003e80000100800 */
[----:B------:R1:W-:Y:S04]  /*14760*/  STL [R1+0x9cc], R14 ;  /* 0x0009cc0e01007387 */ /* 0x0003e80000100800 */
[----:B------:R4:W-:Y:S04]  /*14770*/  STL [R1+0x9c8], R15 ;  /* 0x0009c80f01007387 */ /* 0x0009e80000100800 */
[----:B0-----:R-:W5:Y:S04]  /*14780*/  LDL.LU R12, [R1+0xb0] ;  /* 0x0000b000010c7983 */ /* 0x001f680000300800 */
[----:B-1----:R-:W5:Y:S04]  /*14790*/  LDL.LU R13, [R1+0xb4] ;  /* 0x0000b400010d7983 */ /* 0x002f680000300800 */
[----:B------:R-:W5:Y:S04]  /*147a0*/  LDL.LU R14, [R1+0xb8] ;  /* 0x0000b800010e7983 */ /* 0x000f680000300800 */
[----:B----4-:R-:W5:Y:S04]  /*147b0*/  LDL.LU R15, [R1+0xbc] ;  /* 0x0000bc00010f7983 */ /* 0x010f680000300800 */
[----:B------:R-:W4:Y:S04]  /*147c0*/  LDL.LU R0, [R1+0x16c] ;  /* 0x00016c0001007983 */ /* 0x000f280000300800 */
[----:B------:R-:W4:Y:S01]  /*147d0*/  LDL.LU R4, [R1+0x168] ;  /* 0x0001680001047983 */ /* 0x000f220000300800 */
[----:B--2---:R-:W-:-:S02]  /*147e0*/  F2FP.F16.E4M3.UNPACK_B R2, R18.H1 ;  /* 0x00000012ff02723e */ /* 0x004fc400030006ff */
[----:B---3--:R-:W-:Y:S02]  /*147f0*/  F2FP.F16.E4M3.UNPACK_B R3, R19.H1 ;  /* 0x00000013ff03723e */ /* 0x008fe400030006ff */
[----:B------:R-:W-:Y:S02]  /*14800*/  F2FP.F16.E4M3.UNPACK_B R18, R5 ;  /* 0x00000005ff12723e */ /* 0x000fe400020006ff */
[----:B------:R-:W-:-:S07]  /*14810*/  F2FP.F16.E4M3.UNPACK_B R19, R6 ;  /* 0x00000006ff13723e */ /* 0x000fce00020006ff */
[----:B------:R-:W-:-:S15]  /*14820*/  HMMA.16816.F32 R24, R16, R2, R24 ;  /* 0x000000021018723c */ /* 0x000fde0000001818 */
[----:B------:R-:W-:-:S04]  /*14830*/  NOP ;  /* 0x0000000000007918 */ /* 0x000fc80000000000 */
[----:B------:R-:W-:Y:S04]  /*14840*/  STL.64 [R1+0x1b0], R24 ;  /* 0x0001b01801007387 */ /* 0x000fe80000100a00 */
[----:B------:R0:W-:Y:S04]  /*14850*/  STL.64 [R1+0x1b8], R26 ;  /* 0x0001b81a01007387 */ /* 0x0001e80000100a00 */
[----:B0-----:R-:W2:Y:S04]  /*14860*/  LDL.LU.64 R26, [R1+0xa70] ;  /* 0x000a7000011a7983 */ /* 0x001ea80000300a00 */
[----:B------:R-:W3:Y:S01]  /*14870*/  LDL.LU.64 R24, [R1+0xa68] ;  /* 0x000a680001187983 */ /* 0x000ee20000300a00 */
[----:B----4-:R-:W-:-:S02]  /*14880*/  F2FP.F16.E4M3.UNPACK_B R4, R4.H1 ;  /* 0x00000004ff04723e */ /* 0x010fc400030006ff */
[----:B------:R-:W-:-:S07]  /*14890*/  F2FP.F16.E4M3.UNPACK_B R5, R0.H1 ;  /* 0x00000000ff05723e */ /* 0x000fce00030006ff */
[----:B-----5:R-:W-:Y:S01]  /*148a0*/  HMMA.16816.F32 R12, R16, R4, R12 ;  /* 0x00000004100c723c */ /* 0x020fe2000000180c */
[----:B------:R-:W-:Y:S01]  /*148b0*/  F2FP.F16.E4M3.UNPACK_B R7, R7.H1 ;  /* 0x00000007ff07723e */ /* 0x000fe200030006ff */
[----:B------:R-:W-:-:S15]  /*148c0*/  STL [R1+0xa58], R3 ;  /* 0x000a580301007387 */ /* 0x000fde0000100800 */
[----:B------:R-:W-:Y:S02]  /*148d0*/  NOP ;  /* 0x0000000000007918 */ /* 0x000fe40000000000 */
[----:B------:R-:W-:Y:S04]  /*148e0*/  STL.64 [R1+0x200], R12 ;  /* 0x0002000c01007387 */ /* 0x000fe80000100a00 */
[----:B------:R0:W-:Y:S01]  /*148f0*/  STL.64 [R1+0x208], R14 ;  /* 0x0002080e01007387 */ /* 0x0001e20000100a00 */
[----:B------:R-:W-:Y:S01]  /*14900*/  IMAD R11, R29, 0x100, R11 ;  /* 0x000001001d0b7824 */ /* 0x000fe200078e020b */
[----:B---3--:R-:W-:-:S07]  /*14910*/  F2FP.F16.E4M3.UNPACK_B R6, R24.H1 ;  /* 0x00000018ff06723e */ /* 0x008fce00030006ff */
[----:B0-----:R-:W-:Y:S01]  /*14920*/  HMMA.16816.F32 R12, R16, R6, R20 ;  /* 0x00000006100c723c */ /* 0x001fe20000001814 */
[----:B------:R-:W-:Y:S04]  /*14930*/  STL.64 [R1+0xa50], R6 ;  /* 0x000a500601007387 */ /* 0x000fe80000100a00 */
[----:B------:R-:W-:-:S14]  /*14940*/  STL.64 [R1+0xa48], R4 ;  /* 0x000a480401007387 */ /* 0x000fdc0000100a00 */
[----:B------:R-:W-:Y:S04]  /*14950*/  STL.64 [R1+0x230], R12 ;  /* 0x0002300c01007387 */ /* 0x000fe80000100a00 */
[----:B------:R-:W-:Y:S04]  /*14960*/  STL.64 [R1+0x238], R14 ;  /* 0x0002380e01007387 */ /* 0x000fe80000100a00 */
[----:B------:R-:W3:Y:S01]  /*14970*/  LDL.LU R29, [R1+0x960] ;  /* 0x00096000011d7983 */ /* 0x000ee20000300800 */
[----:B------:R-:W-:-:S03]  /*14980*/  IMAD.MOV.U32 R23, RZ, RZ, R28 ;  /* 0x000000ffff177224 */ /* 0x000fc600078e001c */
[----:B---3--:R-:W-:Y:S04]  /*14990*/  STL [R1+0xa1c], R29 ;  /* 0x000a1c1d01007387 */ /* 0x008fe80000100800 */
[----:B------:R-:W3:Y:S04]  /*149a0*/  LDL.LU R20, [R1+0x10] ;  /* 0x0000100001147983 */ /* 0x000ee80000300800 */
[----:B------:R-:W3:Y:S04]  /*149b0*/  LDL.LU R21, [R1+0x14] ;  /* 0x0000140001157983 */ /* 0x000ee80000300800 */
[----:B------:R-:W4:Y:S04]  /*149c0*/  LDL.LU R22, [R1+0x18] ;  /* 0x0000180001167983 */ /* 0x000f280000300800 */
[----:B------:R-:W5:Y:S04]  /*149d0*/  LDL.LU R28, [R1+0xa60] ;  /* 0x000a6000011c7983 */ /* 0x000f680000300800 */
[----:B----4-:R-:W-:Y:S04]  /*149e0*/  STL.64 [R1+0x9e0], R22 ;  /* 0x0009e01601007387 */ /* 0x010fe80000100a00 */
[----:B---3--:R0:W-:Y:S04]  /*149f0*/  STL.64 [R1+0x9d8], R20 ;  /* 0x0009d81401007387 */ /* 0x0081e80000100a00 */
[----:B0-----:R-:W3:Y:S04]  /*14a00*/  LDL.LU R20, [R1+0x50] ;  /* 0x0000500001147983 */ /* 0x001ee80000300800 */
[----:B------:R-:W3:Y:S04]  /*14a10*/  LDL.LU R21, [R1+0x54] ;  /* 0x0000540001157983 */ /* 0x000ee80000300800 */
[----:B------:R-:W4:Y:S04]  /*14a20*/  LDL.LU R22, [R1+0x58] ;  /* 0x0000580001167983 */ /* 0x000f280000300800 */
[----:B------:R-:W4:Y:S04]  /*14a30*/  LDL.LU R23, [R1+0x5c] ;  /* 0x00005c0001177983 */ /* 0x000f280000300800 */
[----:B----4-:R-:W-:Y:S04]  /*14a40*/  STL.64 [R1+0x9f0], R22 ;  /* 0x0009f01601007387 */ /* 0x010fe80000100a00 */
[----:B---3--:R0:W-:Y:S04]  /*14a50*/  STL.64 [R1+0x9e8], R20 ;  /* 0x0009e81401007387 */ /* 0x0081e80000100a00 */
[----:B0-----:R-:W3:Y:S01]  /*14a60*/  LDL.LU R20, [R1+0x60] ;  /* 0x0000600001147983 */ /* 0x001ee20000300800 */
[----:B-----5:R-:W-:-:S03]  /*14a70*/  IMAD.MOV.U32 R21, RZ, RZ, R28 ;  /* 0x000000ffff157224 */ /* 0x020fc600078e001c */
[----:B------:R-:W4:Y:S04]  /*14a80*/  LDL.LU R28, [R1+0xa5c] ;  /* 0x000a5c00011c7983 */ /* 0x000f280000300800 */
[----:B------:R-:W5:Y:S04]  /*14a90*/  LDL.LU R22, [R1+0x68] ;  /* 0x0000680001167983 */ /* 0x000f680000300800 */
[----:B------:R-:W5:Y:S01]  /*14aa0*/  LDL.LU R23, [R1+0x6c] ;  /* 0x00006c0001177983 */ /* 0x000f620000300800 */
[----:B--2---:R-:W-:-:S03]  /*14ab0*/  IMAD R0, R26, 0x100, R25 ;  /* 0x000001001a007824 */ /* 0x004fc600078e0219 */
[----:B------:R-:W2:Y:S04]  /*14ac0*/  LDL.LU R24, [R1+0x30] ;  /* 0x0000300001187983 */ /* 0x000ea80000300800 */
[----:B------:R-:W2:Y:S01]  /*14ad0*/  LDL.LU R25, [R1+0x34] ;  /* 0x0000340001197983 */ /* 0x000ea20000300800 */
[----:B------:R-:W-:-:S03]  /*14ae0*/  IMAD R10, R10, 0x100, R27 ;  /* 0x000001000a0a7824 */ /* 0x000fc600078e021b */
[----:B------:R-:W2:Y:S04]  /*14af0*/  LDL.LU R26, [R1+0x38] ;  /* 0x00003800011a7983 */ /* 0x000ea80000300800 */
[----:B------:R-:W2:Y:S01]  /*14b00*/  LDL.LU R3, [R1+0x928] ;  /* 0x0009280001037983 */ /* 0x000ea20000300800 */
[----:B----4-:R-:W-:-:S03]  /*14b10*/  IMAD.MOV.U32 R27, RZ, RZ, R28 ;  /* 0x000000ffff1b7224 */ /* 0x010fc600078e001c */
[----:B------:R-:W2:Y:S04]  /*14b20*/  LDL.LU R28, [R1+0x924] ;  /* 0x00092400011c7983 */ /* 0x000ea80000300800 */
[----:B------:R-:W4:Y:S04]  /*14b30*/  LDL.LU R29, [R1+0x940] ;  /* 0x00094000011d7983 */ /* 0x000f280000300800 */
[----:B----4-:R0:W-:Y:S04]  /*14b40*/  STL [R1+0xa20], R29 ;  /* 0x000a201d01007387 */ /* 0x0101e80000100800 */
[----:B0-----:R-:W4:Y:S04]  /*14b50*/  LDL.LU R29, [R1+0x938] ;  /* 0x00093800011d7983 */ /* 0x001f280000300800 */
[----:B----4-:R0:W-:Y:S04]  /*14b60*/  STL [R1+0xa24], R29 ;  /* 0x000a241d01007387 */ /* 0x0101e80000100800 */
[----:B0-----:R-:W4:Y:S04]  /*14b70*/  LDL.LU R29, [R1+0x930] ;  /* 0x00093000011d7983 */ /* 0x001f280000300800 */
[----:B------:R-:W2:Y:S04]  /*14b80*/  LDL.LU R12, [R1+0x948] ;  /* 0x00094800010c7983 */ /* 0x000ea80000300800 */
[----:B-----5:R-:W-:Y:S04]  /*14b90*/  STL.64 [R1+0xa00], R22 ;  /* 0x000a001601007387 */ /* 0x020fe80000100a00 */
[----:B---3--:R0:W-:Y:S04]  /*14ba0*/  STL.64 [R1+0x9f8], R20 ;  /* 0x0009f81401007387 */ /* 0x0081e80000100a00 */
[----:B0-----:R-:W3:Y:S04]  /*14bb0*/  LDL.LU R20, [R1+0x70] ;  /* 0x0000700001147983 */ /* 0x001ee80000300800 */
[----:B------:R-:W3:Y:S04]  /*14bc0*/  LDL.LU R21, [R1+0x74] ;  /* 0x0000740001157983 */ /* 0x000ee80000300800 */
[----:B------:R-:W5:Y:S04]  /*14bd0*/  LDL.LU R22, [R1+0x78] ;  /* 0x0000780001167983 */ /* 0x000f680000300800 */
[----:B------:R-:W5:Y:S04]  /*14be0*/  LDL.LU R23, [R1+0x7c] ;  /* 0x00007c0001177983 */ /* 0x000f680000300800 */
[----:B------:R-:W2:Y:S04]  /*14bf0*/  LDL.LU R4, [R1+0xa0] ;  /* 0x0000a00001047983 */ /* 0x000ea80000300800 */
[----:B------:R-:W2:Y:S04]  /*14c00*/  LDL.LU R5, [R1+0xa4] ;  /* 0x0000a40001057983 */ /* 0x000ea80000300800 */
[----:B------:R-:W2:Y:S04]  /*14c10*/  LDL.LU R6, [R1+0xa8] ;  /* 0x0000a80001067983 */ /* 0x000ea80000300800 */
[----:B------:R-:W2:Y:S04]  /*14c20*/  LDL.LU R7, [R1+0xac] ;  /* 0x0000ac0001077983 */ /* 0x000ea80000300800 */
[----:B-----5:R-:W-:Y:S04]  /*14c30*/  STL.64 [R1+0xa10], R22 ;  /* 0x000a101601007387 */ /* 0x020fe80000100a00 */
[----:B---3--:R0:W-:Y:S04]  /*14c40*/  STL.64 [R1+0xa08], R20 ;  /* 0x000a081401007387 */ /* 0x0081e80000100a00 */
[----:B0-----:R-:W3:Y:S04]  /*14c50*/  LDL.LU R20, [R1+0x20] ;  /* 0x0000200001147983 */ /* 0x001ee80000300800 */
[----:B------:R-:W3:Y:S04]  /*14c60*/  LDL.LU R21, [R1+0x24] ;  /* 0x0000240001157983 */ /* 0x000ee80000300800 */
[----:B------:R-:W5:Y:S04]  /*14c70*/  LDL.LU R22, [R1+0x28] ;  /* 0x0000280001167983 */ /* 0x000f680000300800 */
[----:B------:R-:W5:Y:S04]  /*14c80*/  LDL.LU R23, [R1+0x2c] ;  /* 0x00002c0001177983 */ /* 0x000f680000300800 */
[----:B-----5:R-:W-:Y:S04]  /*14c90*/  STL.64 [R1+0xa30], R22 ;  /* 0x000a301601007387 */ /* 0x020fe80000100a00 */
[----:B---3--:R0:W-:Y:S04]  /*14ca0*/  STL.64 [R1+0xa28], R20 ;  /* 0x000a281401007387 */ /* 0x0081e80000100a00 */
[----:B0-----:R-:W3:Y:S04]  /*14cb0*/  LDL.LU R20, [R1+0x80] ;  /* 0x0000800001147983 */ /* 0x001ee80000300800 */
[----:B------:R-:W3:Y:S04]  /*14cc0*/  LDL.LU R21, [R1+0x84] ;  /* 0x0000840001157983 */ /* 0x000ee80000300800 */
[----:B------:R-:W5:Y:S04]  /*14cd0*/  LDL.LU R22, [R1+0x88] ;  /* 0x0000880001167983 */ /* 0x000f680000300800 */
[----:B------:R-:W5:Y:S01]  /*14ce0*/  LDL.LU R23, [R1+0x8c] ;  /* 0x00008c0001177983 */ /* 0x000f620000300800 */
[----:B--2---:R-:W-:Y:S01]  /*14cf0*/  IMAD R28, R28, 0x100, R3 ;  /* 0x000001001c1c7824 */ /* 0x004fe200078e0203 */
[----:B------:R-:W-:-:S02]  /*14d00*/  F2FP.F16.E4M3.UNPACK_B R8, R8.H1 ;  /* 0x00000008ff08723e */ /* 0x000fc400030006ff */
[----:B------:R-:W-:-:S07]  /*14d10*/  F2FP.F16.E4M3.UNPACK_B R9, R9.H1 ;  /* 0x00000009ff09723e */ /* 0x000fce00030006ff */
[----:B------:R-:W-:Y:S01]  /*14d20*/  HMMA.16816.F32 R16, R16, R8, R24 ;  /* 0x000000081010723c */ /* 0x000fe20000001818 */
        /* <DEDUP_REMOVED lines=9> */
[----:B------:R-:W2:Y:S04]  /*14dc0*/  LDL.LU R3, [R1+0xa58] ;  /* 0x000a580001037983 */ /* 0x000ea80000300800 */
[----:B------:R-:W3:Y:S04]  /*14dd0*/  LDL.LU R24, [R1] ;  /* 0x0000000001187983 */ /* 0x000ee80000300800 */
[----:B------:R0:W-:Y:S04]  /*14de0*/  STL.64 [R1+0x240], R16 ;  /* 0x0002401001007387 */ /* 0x0001e80000100a00 */
[----:B------:R1:W-:Y:S04]  /*14df0*/  STL.64 [R1+0x248], R18 ;  /* 0x0002481201007387 */ /* 0x0003e80000100a00 */
[----:B------:R-:W3:Y:S04]  /*14e00*/  LDL.LU R25, [R1+0x4] ;  /* 0x0000040001197983 */ /* 0x000ee80000300800 */
[----:B------:R-:W3:Y:S04]  /*14e10*/  LDL.LU R26, [R1+0x8] ;  /* 0x00000800011a7983 */ /* 0x000ee80000300800 */
[----:B------:R-:W3:Y:S01]  /*14e20*/  LDL.LU R27, [R1+0xc] ;  /* 0x00000c00011b7983 */ /* 0x000ee20000300800 */
[----:B0-----:R-:W-:-:S02]  /*14e30*/  F2FP.F16.E4M3.UNPACK_B R16, R0 ;  /* 0x00000000ff10723e */ /* 0x001fc400020006ff */
[----:B------:R-:W-:Y:S02]  /*14e40*/  F2FP.F16.E4M3.UNPACK_B R17, R10 ;  /* 0x0000000aff11723e */ /* 0x000fe400020006ff */
[----:B-1----:R-:W-:Y:S02]  /*14e50*/  F2FP.F16.E4M3.UNPACK_B R18, R11 ;  /* 0x0000000bff12723e */ /* 0x002fe400020006ff */
[----:B------:R-:W-:Y:S01]  /*14e60*/  F2FP.F16.E4M3.UNPACK_B R19, R28 ;  /* 0x0000001cff13723e */ /* 0x000fe200020006ff */
[----:B------:R-:W4:Y:S04]  /*14e70*/  LDL.LU R0, [R1+0x92c] ;  /* 0x00092c0001007983 */ /* 0x000f280000300800 */
[----:B------:R-:W3:Y:S04]  /*14e80*/  LDL.LU R10, [R1+0x934] ;  /* 0x00093400010a7983 */ /* 0x000ee80000300800 */
[----:B------:R-:W3:Y:S04]  /*14e90*/  LDL.LU R11, [R1+0x93c] ;  /* 0x00093c00010b7983 */ /* 0x000ee80000300800 */
[----:B------:R-:W3:Y:S01]  /*14ea0*/  LDL.LU R28, [R1+0x944] ;  /* 0x00094400011c7983 */ /* 0x000ee20000300800 */
        /* <DEDUP_REMOVED lines=11> */
[----:B------:R-:W2:Y:S01]  /*14f60*/  LDL.LU.64 R20, [R1+0xa38] ;  /* 0x000a380001147983 */ /* 0x000ea20000300a00 */
[----:B----4-:R-:W-:Y:S01]  /*14f70*/  IMAD R0, R0, 0x100, R29 ;  /* 0x0000010000007824 */ /* 0x010fe200078e021d */
[----:B--2---:R-:W-:-:S15]  /*14f80*/  HMMA.16816.F32 R20, R16, R6, R20 ;  /* 0x000000061014723c */ /* 0x004fde0000001814 */
[----:B------:R-:W-:-:S04]  /*14f90*/  NOP ;  /* 0x0000000000007918 */ /* 0x000fc80000000000 */
[----:B------:R-:W-:Y:S04]  /*14fa0*/  STL.64 [R1+0x1f0], R20 ;  /* 0x0001f01401007387 */ /* 0x000fe80000100a00 */
[----:B------:R0:W-:Y:S04]  /*14fb0*/  STL.64 [R1+0x1f8], R22 ;  /* 0x0001f81601007387 */ /* 0x0001e80000100a00 */
[----:B0-----:R-:W2:Y:S04]  /*14fc0*/  LDL.LU.64 R22, [R1+0xa30] ;  /* 0x000a300001167983 */ /* 0x001ea80000300a00 */
[----:B------:R-:W2:Y:S04]  /*14fd0*/  LDL.LU.64 R20, [R1+0xa28] ;  /* 0x000a280001147983 */ /* 0x000ea80000300a00 */
[----:B------:R-:W3:Y:S02]  /*14fe0*/  LDL.LU R29, [R1+0xa24] ;  /* 0x000a2400011d7983 */ /* 0x000ee40000300800 */
[----:B---3--:R-:W-:-:S02]  /*14ff0*/  IMAD R10, R10, 0x100, R29 ;  /* 0x000001000a0a7824 */ /* 0x008fc400078e021d */
[----:B------:R-:W3:Y:S01]  /*15000*/  LDL.LU R29, [R1+0xa20] ;  /* 0x000a2000011d7983 */ /* 0x000ee20000300800 */
[----:B------:R-:W-:Y:S01]  /*15010*/  IMAD R28, R28, 0x100, R12 ;  /* 0x000001001c1c7824 */ /* 0x000fe200078e020c */
[----:B--2---:R-:W-:Y:S01]  /*15020*/  HMMA.16816.F32 R16, R16, R8, R20 ;  /* 0x000000081010723c */ /* 0x004fe20000001814 */
[----:B---3--:R-:W-:Y:S02]  /*15030*/  IMAD R11, R11, 0x100, R29 ;  /* 0x000001000b0b7824 */ /* 0x008fe400078e021d */
[----:B------:R-:W2:Y:S04]  /*15040*/  LDL.LU R29, [R1+0xa1c] ;  /* 0x000a1c00011d7983 */ /* 0x000ea80000300800 */
[----:B------:R-:W3:Y:S04]  /*15050*/  LDL.LU R12, [R1+0xa18] ;  /* 0x000a1800010c7983 */ /* 0x000ee80000300800 */
[----:B------:R-:W4:Y:S04]  /*15060*/  LDL.LU.64 R22, [R1+0xa10] ;  /* 0x000a100001167983 */ /* 0x000f280000300a00 */
[----:B------:R-:W4:Y:S04]  /*15070*/  LDL.LU.64 R20, [R1+0xa08] ;  /* 0x000a080001147983 */ /* 0x000f280000300a00 */
[----:B------:R0:W-:Y:S04]  /*15080*/  STL.64 [R1+0x220], R16 ;  /* 0x0002201001007387 */ /* 0x0001e80000100a00 */
[----:B------:R1:W-:Y:S01]  /*15090*/  STL.64 [R1+0x228], R18 ;  /* 0x0002281201007387 */ /* 0x0003e20000100a00 */
[----:B0-----:R-:W-:-:S02]  /*150a0*/  F2FP.F16.E4M3.UNPACK_B R16, R0 ;  /* 0x00000000ff10723e */ /* 0x001fc400020006ff */
[----:B------:R-:W-:Y:S02]  /*150b0*/  F2FP.F16.E4M3.UNPACK_B R17, R10 ;  /* 0x0000000aff11723e */ /* 0x000fe400020006ff */
[----:B-1----:R-:W-:Y:S02]  /*150c0*/  F2FP.F16.E4M3.UNPACK_B R18, R11 ;  /* 0x0000000bff12723e */ /* 0x002fe400020006ff */
[----:B------:R-:W-:Y:S01]  /*150d0*/  F2FP.F16.E4M3.UNPACK_B R19, R28 ;  /* 0x0000001cff13723e */ /* 0x000fe200020006ff */
[----:B------:R-:W2:Y:S04]  /*150e0*/  LDL.LU R0, [R1+0x94c] ;  /* 0x00094c0001007983 */ /* 0x000ea80000300800 */
[----:B------:R-:W5:Y:S04]  /*150f0*/  LDL.LU R10, [R1+0x954] ;  /* 0x00095400010a7983 */ /* 0x000f680000300800 */
[----:B------:R-:W2:Y:S04]  /*15100*/  LDL.LU R11, [R1+0x964] ;  /* 0x00096400010b7983 */ /* 0x000ea80000300800 */
        /* <DEDUP_REMOVED lines=19> */
[----:B--2---:R-:W-:-:S02]  /*15240*/  IMAD R0, R0, 0x100, R13 ;  /* 0x0000010000007824 */ /* 0x004fc400078e020d */
[----:B-----5:R-:W-:Y:S01]  /*15250*/  IMAD R10, R10, 0x100, R14 ;  /* 0x000001000a0a7824 */ /* 0x020fe200078e020e */
[----:B------:R-:W3:Y:S04]  /*15260*/  LDL.LU R13, [R1+0x9d0] ;  /* 0x0009d000010d7983 */ /* 0x000ee80000300800 */
[----:B------:R-:W3:Y:S01]  /*15270*/  LDL.LU R14, [R1+0x9cc] ;  /* 0x0009cc00010e7983 */ /* 0x000ee20000300800 */
[----:B------:R-:W-:Y:S02]  /*15280*/  IMAD R11, R29, 0x100, R11 ;  /* 0x000001001d0b7824 */ /* 0x000fe400078e020b */
[----:B------:R-:W-:Y:S01]  /*15290*/  IMAD R28, R28, 0x100, R15 ;  /* 0x000001001c1c7824 */ /* 0x000fe200078e020f */
[----:B------:R-:W2:Y:S04]  /*152a0*/  LDL.LU R29, [R1+0x848] ;  /* 0x00084800011d7983 */ /* 0x000ea80000300800 */
[----:B------:R-:W3:Y:S01]  /*152b0*/  LDL.LU R15, [R1+0x9c8] ;  /* 0x0009c800010f7983 */ /* 0x000ee20000300800 */
[----:B----4-:R-:W-:Y:S03]  /*152c0*/  HMMA.16816.F32 R16, R16, R8, R20 ;  /* 0x000000081010723c */ /* 0x010fe60000001814 */
[----:B------:R-:W4:Y:S04]  /*152d0*/  LDL.LU.64 R22, [R1+0x9c0] ;  /* 0x0009c00001167983 */ /* 0x000f280000300a00 */
[----:B------:R-:W4:-:S12]  /*152e0*/  LDL.LU.64 R20, [R1+0x9b8] ;  /* 0x0009b80001147983 */ /* 0x000f180000300a00 */
        /* <DEDUP_REMOVED lines=8> */
[----:B------:R-:W2:Y:S04]  /*15370*/  LDL.LU R11, [R1+0x858] ;  /* 0x00085800010b7983 */ /* 0x000ea80000300800 */
[----:B------:R-:W2:Y:S01]  /*15380*/  LDL.LU R28, [R1+0x860] ;  /* 0x00086000011c7983 */ /* 0x000ea20000300800 */
[----:B------:R-:W-:-:S15]  /*15390*/  HMMA.16816.F32 R24, R16, R2, R24 ;  /* 0x000000021018723c */ /* 0x000fde0000001818 */
[----:B------:R-:W-:-:S04]  /*153a0*/  NOP ;  /* 0x0000000000007918 */ /* 0x000fc80000000000 */
[----:B------:R-:W-:Y:S04]  /*153b0*/  STL.64 [R1+0x140], R24 ;  /* 0x0001401801007387 */ /* 0x000fe80000100a00 */
[----:B------:R0:W-:Y:S04]  /*153c0*/  STL.64 [R1+0x148], R26 ;  /* 0x0001481a01007387 */ /* 0x0001e80000100a00 */
[----:B0-----:R-:W2:Y:S04]  /*153d0*/  LDL.LU.64 R26, [R1+0x9b0] ;  /* 0x0009b000011a7983 */ /* 0x001ea80000300a00 */
[----:B------:R-:W2:Y:S04]  /*153e0*/  LDL.LU.64 R24, [R1+0x9a8] ;  /* 0x0009a80001187983 */ /* 0x000ea80000300a00 */
[----:B------:R-:W3:Y:S04]  /*153f0*/  LDL.LU R3, [R1+0x868] ;  /* 0x0008680001037983 */ /* 0x000ee80000300800 */
[----:B------:R-:W3:Y:S01]  /*15400*/  LDL.LU R2, [R1+0x3b0] ;  /* 0x0003b00001027983 */ /* 0x000ee20000300800 */
[----:B--2---:R-:W-:-:S15]  /*15410*/  HMMA.16816.F32 R24, R16, R4, R24 ;  /* 0x000000041018723c */ /* 0x004fde0000001818 */
[----:B------:R-:W-:-:S04]  /*15420*/  NOP ;  /* 0x0000000000007918 */ /* 0x000fc80000000000 */
[----:B------:R0:W-:Y:S04]  /*15430*/  STL.64 [R1+0x160], R24 ;  /* 0x0001601801007387 */ /* 0x0001e80000100a00 */
[----:B------:R1:W-:Y:S04]  /*15440*/  STL.64 [R1+0x168], R26 ;  /* 0x0001681a01007387 */ /* 0x0003e80000100a00 */
[----:B0-----:R-:W2:Y:S04]  /*15450*/  LDL.LU R25, [R1+0x250] ;  /* 0x0002500001197983 */ /* 0x001ea80000300800 */
[----:B-1----:R-:W5:Y:S04]  /*15460*/  LDL.LU R26, [R1+0x878] ;  /* 0x00087800011a7983 */ /* 0x002f680000300800 */
[----:B------:R-:W5:Y:S01]  /*15470*/  LDL.LU R27, [R1+0x870] ;  /* 0x00087000011b7983 */ /* 0x000f620000300800 */
[----:B----4-:R-:W-:Y:S01]  /*15480*/  HMMA.16816.F32 R4, R16, R6, R20 ;  /* 0x000000061004723c */ /* 0x010fe20000001814 */
[----:B------:R-:W-:-:S15]  /*15490*/  USHF.L.U32 UR10, UR12, 0x7, URZ ;  /* 0x000000070c0a7899 */ /* 0x000fde00080006ff */
[----:B------:R-:W-:-:S03]  /*154a0*/  NOP ;  /* 0x0000000000007918 */ /* 0x000fc60000000000 */
[----:B------:R-:W-:Y:S04]  /*154b0*/  STL.64 [R1+0x180], R4 ;  /* 0x0001800401007387 */ /* 0x000fe80000100a00 */
[----:B------:R3:W-:Y:S02]  /*154c0*/  STL.64 [R1+0x188], R6 ;  /* 0x0001880601007387 */ /* 0x0007e40000100a00 */
[----:B---3--:R-:W-:Y:S01]  /*154d0*/  HMMA.16816.F32 R4, R16, R8, R12 ;  /* 0x000000081004723c */ /* 0x008fe2000000180c */
[----:B------:R-:W-:Y:S01]  /*154e0*/  VIADD R2, R2, 0x1 ;  /* 0x0000000102027836 */ /* 0x000fe20000000000 */
[----:B------:R-:W-:Y:S02]  /*154f0*/  IADD3 R3, P4, PT, R3, UR10, RZ ;  /* 0x0000000a03037c10 */ /* 0x000fe4000ff9e0ff */
[----:B------:R-:W-:-:S02]  /*15500*/  IADD3 R28, P3, PT, R28, UR10, RZ ;  /* 0x0000000a1c1c7c10 */ /* 0x000fc4000ff7e0ff */
[----:B------:R-:W-:-:S13]  /*15510*/  IADD3 R11, P2, PT, R11, UR10, RZ ;  /* 0x0000000a0b0b7c10 */ /* 0x000fda000ff5e0ff */
[----:B------:R-:W-:Y:S04]  /*15520*/  STL.64 [R1+0x1c0], R4 ;  /* 0x0001c00401007387 */ /* 0x000fe80000100a00 */
[----:B------:R-:W-:Y:S04]  /*15530*/  STL.64 [R1+0x1c8], R6 ;  /* 0x0001c80601007387 */ /* 0x000fe80000100a00 */
[----:B------:R-:W-:Y:S04]  /*15540*/  STL [R1+0x3b0], R2 ;  /* 0x0003b00201007387 */ /* 0x000fe80000100800 */
[----:B------:R0:W-:Y:S01]  /*15550*/  STL [R1+0x970], R2 ;  /* 0x0009700201007387 */ /* 0x0001e20000100800 */
[----:B--2---:R-:W-:-:S02]  /*15560*/  IADD3 R25, P5, PT, R25, UR10, RZ ;  /* 0x0000000a19197c10 */ /* 0x004fc4000ffbe0ff */
[----:B-----5:R-:W-:Y:S02]  /*15570*/  IADD3 R26, P1, PT, R26, UR10, RZ ;  /* 0x0000000a1a1a7c10 */ /* 0x020fe4000ff3e0ff */
[----:B------:R-:W-:Y:S01]  /*15580*/  IADD3 R27, P0, PT, R27, UR10, RZ ;  /* 0x0000000a1b1b7c10 */ /* 0x000fe2000ff1e0ff */
[----:B------:R-:W-:Y:S04]  /*15590*/  STL [R1+0x250], R25 ;  /* 0x0002501901007387 */ /* 0x000fe80000100800 */
[----:B------:R-:W-:Y:S04]  /*155a0*/  STL [R1+0x878], R26 ;  /* 0x0008781a01007387 */ /* 0x000fe80000100800 */
[----:B------:R-:W-:Y:S04]  /*155b0*/  STL [R1+0x870], R27 ;  /* 0x0008701b01007387 */ /* 0x000fe80000100800 */
[----:B------:R-:W-:Y:S04]  /*155c0*/  STL [R1+0x868], R3 ;  /* 0x0008680301007387 */ /* 0x000fe80000100800 */
[----:B------:R-:W-:Y:S04]  /*155d0*/  STL [R1+0x860], R28 ;  /* 0x0008601c01007387 */ /* 0x000fe80000100800 */
[----:B------:R-:W-:Y:S04]  /*155e0*/  STL [R1+0x858], R11 ;  /* 0x0008580b01007387 */ /* 0x000fe80000100800 */
[----:B0-----:R-:W2:Y:S01]  /*155f0*/  LDL.LU R2, [R1+0x86c] ;  /* 0x00086c0001027983 */ /* 0x001ea20000300800 */
[----:B------:R-:W-:-:S04]  /*15600*/  UIADD3 UR4, UPT, UPT, UR14, 0x7f, URZ ;  /* 0x0000007f0e047890 */ /* 0x000fc8000fffe0ff */
[----:B------:R-:W-:-:S04]  /*15610*/  USHF.R.S32.HI UR5, URZ, 0x1f, UR4 ;  /* 0x0000001fff057899 */ /* 0x000fc80008011404 */
[----:B------:R-:W-:Y:S02]  /*15620*/  ULEA.HI UR5, UR5, UR4, URZ, 0x7 ;  /* 0x0000000405057291 */ /* 0x000fe4000f8f38ff */
[----:B------:R-:W-:Y:S02]  /*15630*/  USHF.R.S32.HI UR4, URZ, 0x1f, UR10 ;  /* 0x0000001fff047899 */ /* 0x000fe4000801140a */
[----:B------:R-:W-:-:S04]  /*15640*/  IADD3 R10, P6, PT, R10, UR10, RZ ;  /* 0x0000000a0a0a7c10 */ /* 0x000fc8000ffde0ff */
[----:B------:R-:W-:Y:S01]  /*15650*/  IADD3.X R0, PT, PT, R0, UR4, RZ, P5, !PT ;  /* 0x0000000400007c10 */ /* 0x000fe2000affe4ff */
[----:B------:R-:W-:Y:S04]  /*15660*/  STL [R1+0x850], R10 ;  /* 0x0008500a01007387 */ /* 0x000fe80000100800 */
[----:B--2---:R0:W-:Y:S04]  /*15670*/  STL [R1+0x99c], R2 ;  /* 0x00099c0201007387 */ /* 0x0041e80000100800 */
[----:B------:R-:W-:Y:S04]  /*15680*/  STL [R1+0x1ac], R0 ;  /* 0x0001ac0001007387 */ /* 0x000fe80000100800 */
[----:B0-----:R-:W2:Y:S01]  /*15690*/  LDL.LU R2, [R1+0x840] ;  /* 0x0008400001027983 */ /* 0x001ea20000300800 */
[----:B------:R-:W-:-:S05]  /*156a0*/  IADD3 R29, P5, PT, R29, UR10, RZ ;  /* 0x0000000a1d1d7c10 */ /* 0x000fca000ffbe0ff */
[----:B------:R-:W-:Y:S04]  /*156b0*/  STL [R1+0x848], R29 ;  /* 0x0008481d01007387 */ /* 0x000fe80000100800 */
[----:B--2---:R0:W-:Y:S04]  /*156c0*/  STL [R1+0x9a0], R2 ;  /* 0x0009a00201007387 */ /* 0x0041e80000100800 */
[----:B0-----:R-:W2:Y:S04]  /*156d0*/  LDL.LU R2, [R1+0x874] ;  /* 0x0008740001027983 */ /* 0x001ea80000300800 */
[----:B------:R-:W3:Y:S04]  /*156e0*/  LDL.LU R16, [R1+0x838] ;  /* 0x0008380001107983 */ /* 0x000ee80000300800 */
[----:B------:R-:W4:Y:S04]  /*156f0*/  LDL.LU R17, [R1+0x864] ;  /* 0x0008640001117983 */ /* 0x000f280000300800 */
[----:B------:R-:W5:Y:S04]  /*15700*/  LDL.LU R18, [R1+0x830] ;  /* 0x0008300001127983 */ /* 0x000f680000300800 */
[----:B------:R-:W3:Y:S04]  /*15710*/  LDL.LU R19, [R1+0x85c] ;  /* 0x00085c0001137983 */ /* 0x000ee80000300800 */
        /* <DEDUP_REMOVED lines=23> */
[----:B------:R-:W3:Y:S01]  /*15890*/  LDL.LU R29, [R1+0x7fc] ;  /* 0x0007fc00011d7983 */ /* 0x000ee20000300800 */
[----:B--2---:R-:W-:-:S05]  /*158a0*/  IADD3.X R2, PT, PT, R2, UR4, RZ, P1, !PT ;  /* 0x0000000402027c10 */ /* 0x004fca0008ffe4ff */
[----:B------:R0:W-:Y:S04]  /*158b0*/  STL [R1+0x874], R2 ;  /* 0x0008740201007387 */ /* 0x0001e80000100800 */
[----:B0-----:R-:W2:Y:S02]  /*158c0*/  LDL.LU R2, [R1+0x9a0] ;  /* 0x0009a00001027983 */ /* 0x001ea40000300800 */
[----:B--2---:R-:W-:-:S05]  /*158d0*/  IADD3 R2, P1, PT, R2, UR10, RZ ;  /* 0x0000000a02027c10 */ /* 0x004fca000ff3e0ff */
[----:B------:R0:W-:Y:S04]  /*158e0*/  STL [R1+0x840], R2 ;  /* 0x0008400201007387 */ /* 0x0001e80000100800 */
[----:B0-----:R-:W2:Y:S01]  /*158f0*/  LDL.LU R2, [R1+0x99c] ;  /* 0x00099c0001027983 */ /* 0x001ea20000300800 */
[----:B----4-:R-:W-:Y:S02]  /*15900*/  IADD3.X R17, PT, PT, R17, UR4, RZ, P4, !PT ;  /* 0x0000000411117c10 */ /* 0x010fe4000a7fe4ff */
[----:B-----5:R-:W-:Y:S02]  /*15910*/  IADD3 R18, P4, PT, R18, UR10, RZ ;  /* 0x0000000a12127c10 */ /* 0x020fe4000ff9e0ff */
[----:B---3--:R-:W-:Y:S02]  /*15920*/  IADD3.X R19, PT, PT, R19, UR4, RZ, P3, !PT ;  /* 0x0000000413137c10 */ /* 0x008fe40009ffe4ff */
[----:B------:R-:W-:-:S02]  /*15930*/  IADD3 R8, P3, PT, R8, UR10, RZ ;  /* 0x0000000a08087c10 */ /* 0x000fc4000ff7e0ff */
[----:B------:R-:W-:Y:S02]  /*15940*/  IADD3.X R9, PT, PT, R9, UR4, RZ, P2, !PT ;  /* 0x0000000409097c10 */ /* 0x000fe400097fe4ff */
[----:B------:R-:W-:Y:S02]  /*15950*/  IADD3 R12, P2, PT, R12, UR10, RZ ;  /* 0x0000000a0c0c7c10 */ /* 0x000fe4000ff5e0ff */
[----:B------:R-:W-:Y:S02]  /*15960*/  IADD3.X R13, PT, PT, R13, UR4, RZ, P6, !PT ;  /* 0x000000040d0d7c10 */ /* 0x000fe4000b7fe4ff */
[----:B------:R-:W-:Y:S02]  /*15970*/  IADD3 R14, P6, PT, R14, UR10, RZ ;  /* 0x0000000a0e0e7c10 */ /* 0x000fe4000ffde0ff */
[----:B------:R-:W-:Y:S02]  /*15980*/  IADD3.X R15, PT, PT, R15, UR4, RZ, P5, !PT ;  /* 0x000000040f0f7c10 */ /* 0x000fe4000affe4ff */
        /* <DEDUP_REMOVED lines=13> */
[----:B--2---:R-:W-:Y:S02]  /*15a60*/  IADD3.X R2, PT, PT, R2, UR4, RZ, P0, !PT ;  /* 0x0000000402027c10 */ /* 0x004fe400087fe4ff */
[----:B------:R-:W-:-:S03]  /*15a70*/  IADD3 R16, P0, PT, R16, UR10, RZ ;  /* 0x0000000a10107c10 */ /* 0x000fc6000ff1e0ff */
        /* <DEDUP_REMOVED lines=10> */
[----:B------:R-:W-:-:S03]  /*15b20*/  IADD3.X R21, PT, PT, R21, UR4, RZ, P0, !PT ;  /* 0x0000000415157c10 */ /* 0x000fc600087fe4ff */
[----:B------:R-:W-:Y:S01]  /*15b30*/  STL [R1+0x844], R15 ;  /* 0x0008440f01007387 */ /* 0x000fe20000100800 */
[----:B------:R-:W-:-:S03]  /*15b40*/  IADD3 R22, P0, PT, R22, UR10, RZ ;  /* 0x0000000a16167c10 */ /* 0x000fc6000ff1e0ff */
        /* <DEDUP_REMOVED lines=15> */
[----:B0-----:R-:W2:Y:S01]  /*15c40*/  LDL.LU R2, [R1+0x7c0] ;  /* 0x0007c00001027983 */ /* 0x001ea20000300800 */
[----:B------:R-:W-:-:S02]  /*15c50*/  IADD3.X R10, PT, PT, R10, UR4, RZ, P1, !PT ;  /* 0x000000040a0a7c10 */ /* 0x000fc40008ffe4ff */
[----:B------:R-:W-:-:S03]  /*15c60*/  IADD3 R0, P1, PT, R0, UR10, RZ ;  /* 0x0000000a00007c10 */ /* 0x000fc6000ff3e0ff */
[----:B------:R-:W-:Y:S04]  /*15c70*/  STL [R1+0x804], R10 ;  /* 0x0008040a01007387 */ /* 0x000fe80000100800 */
[----:B--2---:R0:W-:Y:S04]  /*15c80*/  STL [R1+0x994], R2 ;  /* 0x0009940201007387 */ /* 0x0041e80000100800 */
[----:B------:R-:W-:Y:S04]  /*15c90*/  STL [R1+0x7d0], R0 ;  /* 0x0007d00001007387 */ /* 0x000fe80000100800 */
[----:B0-----:R-:W2:Y:S01]  /*15ca0*/  LDL.LU R2, [R1+0x7f4] ;  /* 0x0007f40001027983 */ /* 0x001ea20000300800 */
[----:B------:R-:W-:-:S05]  /*15cb0*/  IADD3.X R29, PT, PT, R29, UR4, RZ, P0, !PT ;  /* 0x000000041d1d7c10 */ /* 0x000fca00087fe4ff */
        /* <DEDUP_REMOVED lines=31> */
[----:B--2---:R-:W-:-:S05]  /*15eb0*/  IADD3 R2, P0, PT, R2, UR10, RZ ;  /* 0x0000000a02027c10 */ /* 0x004fca000ff1e0ff */
[----:B------:R0:W-:Y:S04]  /*15ec0*/  STL [R1+0x7c8], R2 ;  /* 0x0007c80201007387 */ /* 0x0001e80000100800 */
[----:B0-----:R-:W2:Y:S02]  /*15ed0*/  LDL.LU R2, [R1+0x998] ;  /* 0x0009980001027983 */ /* 0x001ea40000300800 */
[----:B--2---:R-:W-:-:S05]  /*15ee0*/  IADD3.X R2, PT, PT, R2, UR4, RZ, P4, !PT ;  /* 0x0000000402027c10 */ /* 0x004fca000a7fe4ff */
[----:B------:R0:W-:Y:S04]  /*15ef0*/  STL [R1+0x7f4], R2 ;  /* 0x0007f40201007387 */ /* 0x0001e80000100800 */
[----:B0-----:R-:W2:Y:S01]  /*15f00*/  LDL.LU R2, [R1+0x994] ;  /* 0x0009940001027983 */ /* 0x001ea20000300800 */
[----:B---3--:R-:W-:Y:S02]  /*15f10*/  IADD3.X R16, PT, PT, R16, UR4, RZ, P3, !PT ;  /* 0x0000000410107c10 */ /* 0x008fe40009ffe4ff */
[----:B----4-:R-:W-:Y:S02]  /*15f20*/  IADD3 R17, P3, PT, R17, UR10, RZ ;  /* 0x0000000a11117c10 */ /* 0x010fe4000ff7e0ff */
[----:B-----5:R-:W-:Y:S02]  /*15f30*/  IADD3.X R18, PT, PT, R18, UR4, RZ, P2, !PT ;  /* 0x0000000412127c10 */ /* 0x020fe400097fe4ff */
        /* <DEDUP_REMOVED lines=20> */
[----:B--2---:R-:W-:-:S05]  /*16080*/  IADD3 R2, P4, PT, R2, UR10, RZ ;  /* 0x0000000a02027c10 */ /* 0x004fca000ff9e0ff */
        /* <DEDUP_REMOVED lines=29> */
[----:B------:R-:W-:-:S02]  /*16260*/  IADD3 R10, P0, PT, R10, UR10, RZ ;  /* 0x0000000a0a0a7c10 */ /* 0x000fc4000ff1e0ff */
[----:B------:R-:W-:-:S03]  /*16270*/  IADD3.X R0, PT, PT, R0, UR4, RZ, P4, !PT ;  /* 0x0000000400007c10 */ /* 0x000fc6000a7fe4ff */
        /* <DEDUP_REMOVED lines=66> */
[----:B--2---:R-:W-:Y:S02]  /*166a0*/  IADD3.X R2, PT, PT, R2, UR4, RZ, P2, !PT ;  /* 0x0000000402027c10 */ /* 0x004fe400097fe4ff */
        /* <DEDUP_REMOVED lines=31> */
[----:B0-----:R-:W2:Y:S04]  /*168a0*/  LDL.LU R0, [R1+0x6d0] ;  /* 0x0006d00001007983 */ /* 0x001ea80000300800 */
[----:B------:R-:W3:Y:S01]  /*168b0*/  LDL.LU R2, [R1+0x6c8] ;  /* 0x0006c80001027983 */ /* 0x000ee20000300800 */
[----:B------:R-:W-:-:S03]  /*168c0*/  IADD3.X R29, PT, PT, R29, UR4, RZ, P2, !PT ;  /* 0x000000041d1d7c10 */ /* 0x000fc600097fe4ff */
[----:B---3--:R0:W-:Y:S04]  /*168d0*/  STL [R1+0x988], R2 ;  /* 0x0009880201007387 */ /* 0x0081e80000100800 */
[----:B------:R1:W-:Y:S04]  /*168e0*/  STL [R1+0x704], R29 ;  /* 0x0007041d01007387 */ /* 0x0003e80000100800 */
[----:B0-----:R-:W3:Y:S04]  /*168f0*/  LDL.LU R2, [R1+0x6fc] ;  /* 0x0006fc0001027983 */ /* 0x001ee80000300800 */
[----:B------:R-:W4:Y:S04]  /*16900*/  LDL.LU R16, [R1+0x6f4] ;  /* 0x0006f40001107983 */ /* 0x000f280000300800 */
[----:B------:R-:W5:Y:S04]  /*16910*/  LDL.LU R17, [R1+0x6c0] ;  /* 0x0006c00001117983 */ /* 0x000f680000300800 */
        /* <DEDUP_REMOVED lines=20> */
[----:B------:R-:W5:Y:S01]  /*16a60*/  LDL.LU R3, [R1+0x69c] ;  /* 0x00069c0001037983 */ /* 0x000f620000300800 */
[----:B--2---:R-:W-:-:S03]  /*16a70*/  IADD3 R0, P2, PT, R0, UR10, RZ ;  /* 0x0000000a00007c10 */ /* 0x004fc6000ff5e0ff */
[----:B------:R-:W2:Y:S04]  /*16a80*/  LDL.LU R28, [R1+0x668] ;  /* 0x00066800011c7983 */ /* 0x000ea80000300800 */
[----:B------:R-:W2:Y:S04]  /*16a90*/  LDL.LU R11, [R1+0x694] ;  /* 0x00069400010b7983 */ /* 0x000ea80000300800 */
[----:B------:R-:W2:Y:S04]  /*16aa0*/  LDL.LU R10, [R1+0x660] ;  /* 0x00066000010a7983 */ /* 0x000ea80000300800 */
[----:B-1----:R-:W2:Y:S04]  /*16ab0*/  LDL.LU R29, [R1+0x68c] ;  /* 0x00068c00011d7983 */ /* 0x002ea80000300800 */
[----:B------:R0:W-:Y:S04]  /*16ac0*/  STL [R1+0x6d0], R0 ;  /* 0x0006d00001007387 */ /* 0x0001e80000100800 */
[----:B0-----:R-:W2:Y:S01]  /*16ad0*/  LDL.LU R0, [R1+0x658] ;  /* 0x0006580001007983 */ /* 0x001ea20000300800 */
[----:B---3--:R-:W-:-:S05]  /*16ae0*/  IADD3.X R2, PT, PT, R2, UR4, RZ, P6, !PT ;  /* 0x0000000402027c10 */ /* 0x008fca000b7fe4ff */
[----:B------:R0:W-:Y:S04]  /*16af0*/  STL [R1+0x6fc], R2 ;  /* 0x0006fc0201007387 */ /* 0x0001e80000100800 */
[----:B0-----:R-:W3:Y:S01]  /*16b00*/  LDL.LU R2, [R1+0x988] ;  /* 0x0009880001027983 */ /* 0x001ee20000300800 */
[----:B----4-:R-:W-:Y:S02]  /*16b10*/  IADD3.X R16, PT, PT, R16, UR4, RZ, P5, !PT ;  /* 0x0000000410107c10 */ /* 0x010fe4000affe4ff */
[----:B-----5:R-:W-:Y:S02]  /*16b20*/  IADD3 R17, P5, PT, R17, UR10, RZ ;  /* 0x0000000a11117c10 */ /* 0x020fe4000ffbe0ff */
        /* <DEDUP_REMOVED lines=19> */
[----:B--2---:R-:W-:-:S02]  /*16c60*/  IADD3 R28, P3, PT, R28, UR10, RZ ;  /* 0x0000000a1c1c7c10 */ /* 0x004fc4000ff7e0ff */
[----:B------:R-:W-:Y:S02]  /*16c70*/  IADD3.X R11, PT, PT, R11, UR4, RZ, P2, !PT ;  /* 0x000000040b0b7c10 */ /* 0x000fe400097fe4ff */
[----:B------:R-:W-:Y:S02]  /*16c80*/  IADD3 R10, P2, PT, R10, UR10, RZ ;  /* 0x0000000a0a0a7c10 */ /* 0x000fe4000ff5e0ff */
[----:B---3--:R-:W-:-:S05]  /*16c90*/  IADD3 R2, P6, PT, R2, UR10, RZ ;  /* 0x0000000a02027c10 */ /* 0x008fca000ffde0ff */
        /* <DEDUP_REMOVED lines=24> */
[----:B------:R-:W-:Y:S04]  /*16e20*/  STL [R1+0x6a4], R26 ;  /* 0x0006a41a01007387 */ /* 0x000fe80000100800 */
[----:B------:R-:W-:Y:S04]  /*16e30*/  STL [R1+0x670], R27 ;  /* 0x0006701b01007387 */ /* 0x000fe80000100800 */
[----:B------:R-:W-:Y:S04]  /*16e40*/  STL [R1+0x69c], R3 ;  /* 0x00069c0301007387 */ /* 0x000fe80000100800 */
[----:B------:R-:W-:Y:S04]  /*16e50*/  STL [R1+0x668], R28 ;  /* 0x0006681c01007387 */ /* 0x000fe80000100800 */
[----:B------:R0:W-:Y:S04]  /*16e60*/  STL [R1+0x68c], R29 ;  /* 0x00068c1d01007387 */ /* 0x0001e80000100800 */
[----:B------:R-:W-:Y:S04]  /*16e70*/  STL [R1+0x694], R11 ;  /* 0x0006940b01007387 */ /* 0x000fe80000100800 */
[----:B0-----:R-:W2:Y:S04]  /*16e80*/  LDL.LU R29, [R1+0x684] ;  /* 0x00068400011d7983 */ /* 0x001ea80000300800 */
[----:B------:R-:W-:Y:S04]  /*16e90*/  STL [R1+0x660], R10 ;  /* 0x0006600a01007387 */ /* 0x000fe80000100800 */
[----:B------:R-:W3:Y:S01]  /*16ea0*/  LDL.LU R2, [R1+0x67c] ;  /* 0x00067c0001027983 */ /* 0x000ee20000300800 */
[----:B------:R-:W-:-:S03]  /*16eb0*/  IADD3 R0, P6, PT, R0, UR10, RZ ;  /* 0x0000000a00007c10 */ /* 0x000fc6000ffde0ff */
[----:B---3--:R0:W-:Y:S04]  /*16ec0*/  STL [R1+0x984], R2 ;  /* 0x0009840201007387 */ /* 0x0081e80000100800 */
[----:B0-----:R-:W3:Y:S04]  /*16ed0*/  LDL.LU R2, [R1+0x650] ;  /* 0x0006500001027983 */ /* 0x001ee80000300800 */
[----:B------:R0:W-:Y:S04]  /*16ee0*/  STL [R1+0x658], R0 ;  /* 0x0006580001007387 */ /* 0x0001e80000100800 */
[----:B------:R-:W4:Y:S04]  /*16ef0*/  LDL.LU R16, [R1+0x648] ;  /* 0x0006480001107983 */ /* 0x000f280000300800 */
[----:B------:R-:W5:Y:S04]  /*16f00*/  LDL.LU R17, [R1+0x674] ;  /* 0x0006740001117983 */ /* 0x000f680000300800 */
[----:B------:R-:W4:Y:S04]  /*16f10*/  LDL.LU R18, [R1+0x640] ;  /* 0x0006400001127983 */ /* 0x000f280000300800 */
        /* <DEDUP_REMOVED lines=19> */
[----:B------:R-:W4:Y:S01]  /*17050*/  LDL.LU R3, [R1+0x5f0] ;  /* 0x0005f00001037983 */ /* 0x000f220000300800 */
[----:B--2---:R-:W-:-:S03]  /*17060*/  IADD3.X R29, PT, PT, R29, UR4, RZ, P5, !PT ;  /* 0x000000041d1d7c10 */ /* 0x004fc6000affe4ff */
[----:B------:R-:W2:Y:S04]  /*17070*/  LDL.LU R28, [R1+0x61c] ;  /* 0x00061c00011c7983 */ /* 0x000ea80000300800 */
[----:B------:R-:W2:Y:S04]  /*17080*/  LDL.LU R11, [R1+0x5e8] ;  /* 0x0005e800010b7983 */ /* 0x000ea80000300800 */
[----:B0-----:R-:W2:Y:S04]  /*17090*/  LDL.LU R0, [R1+0x614] ;  /* 0x0006140001007983 */ /* 0x001ea80000300800 */
[----:B------:R-:W2:Y:S04]  /*170a0*/  LDL.LU R10, [R1+0x5e0] ;  /* 0x0005e000010a7983 */ /* 0x000ea80000300800 */
[----:B------:R0:W-:Y:S04]  /*170b0*/  STL [R1+0x684], R29 ;  /* 0x0006841d01007387 */ /* 0x0001e80000100800 */
[----:B0-----:R-:W2:Y:S01]  /*170c0*/  LDL.LU R29, [R1+0x60c] ;  /* 0x00060c00011d7983 */ /* 0x001ea20000300800 */
[----:B---3--:R-:W-:-:S05]  /*170d0*/  IADD3 R2, P5, PT, R2, UR10, RZ ;  /* 0x0000000a02027c10 */ /* 0x008fca000ffbe0ff */
[----:B------:R0:W-:Y:S04]  /*170e0*/  STL [R1+0x650], R2 ;  /* 0x0006500201007387 */ /* 0x0001e80000100800 */
[----:B0-----:R-:W3:Y:S01]  /*170f0*/  LDL.LU R2, [R1+0x984] ;  /* 0x0009840001027983 */ /* 0x001ee20000300800 */
[----:B-----5:R-:W-:Y:S02]  /*17100*/  IADD3.X R17, PT, PT, R17, UR4, RZ, P0, !PT ;  /* 0x0000000411117c10 */ /* 0x020fe400087fe4ff */
[----:B----4-:R-:W-:Y:S02]  /*17110*/  IADD3 R18, P0, PT, R18, UR10, RZ ;  /* 0x0000000a12127c10 */ /* 0x010fe4000ff1e0ff */
        /* <DEDUP_REMOVED lines=18> */
[----:B--2---:R-:W-:Y:S02]  /*17240*/  IADD3.X R0, PT, PT, R0, UR4, RZ, P5, !PT ;  /* 0x0000000400007c10 */ /* 0x004fe4000affe4ff */
[----:B------:R-:W-:-:S02]  /*17250*/  IADD3.X R28, PT, PT, R28, UR4, RZ, P6, !PT ;  /* 0x000000041c1c7c10 */ /* 0x000fc4000b7fe4ff */
[----:B------:R-:W-:Y:S02]  /*17260*/  IADD3 R11, P6, PT, R11, UR10, RZ ;  /* 0x0000000a0b0b7c10 */ /* 0x000fe4000ffde0ff */
[----:B---3--:R-:W-:Y:S02]  /*17270*/  IADD3.X R2, PT, PT, R2, UR4, RZ, P1, !PT ;  /* 0x0000000402027c10 */ /* 0x008fe40008ffe4ff */
        /* <DEDUP_REMOVED lines=32> */
[----:B------:R-:W-:-:S02]  /*17480*/  IADD3 R10, P5, PT, R10, UR10, RZ ;  /* 0x0000000a0a0a7c10 */ /* 0x000fc4000ffbe0ff */
[----:B------:R-:W-:Y:S01]  /*17490*/  IADD3.X R29, PT, PT, R29, UR4, RZ, P1, !PT ;  /* 0x000000041d1d7c10 */ /* 0x000fe20008ffe4ff */
[----:B---3--:R0:W-:Y:S04]  /*174a0*/  STL [R1+0x980], R2 ;  /* 0x0009800201007387 */ /* 0x0081e80000100800 */
[----:B------:R-:W-:Y:S04]  /*174b0*/  STL [R1+0x5e0], R10 ;  /* 0x0005e00a01007387 */ /* 0x000fe80000100800 */
[----:B0-----:R-:W3:Y:S04]  /*174c0*/  LDL.LU R2, [R1+0x604] ;  /* 0x0006040001027983 */ /* 0x001ee80000300800 */
[----:B------:R0:W-:Y:S04]  /*174d0*/  STL [R1+0x60c], R29 ;  /* 0x00060c1d01007387 */ /* 0x0001e80000100800 */
[----:B------:R-:W4:Y:S04]  /*174e0*/  LDL.LU R16, [R1+0x5fc] ;  /* 0x0005fc0001107983 */ /* 0x000f280000300800 */
[----:B------:R-:W5:Y:S04]  /*174f0*/  LDL.LU R17, [R1+0x5c8] ;  /* 0x0005c80001117983 */ /* 0x000f680000300800 */
        /* <DEDUP_REMOVED lines=23> */
[----:B0-----:R-:W2:Y:S04]  /*17670*/  LDL.LU R29, [R1+0x59c] ;  /* 0x00059c00011d7983 */ /* 0x001ea80000300800 */
[----:B------:R-:W2:Y:S04]  /*17680*/  LDL.LU R11, [R1+0x568] ;  /* 0x00056800010b7983 */ /* 0x000ea80000300800 */
[----:B------:R-:W2:Y:S04]  /*17690*/  LDL.LU R10, [R1+0x594] ;  /* 0x00059400010a7983 */ /* 0x000ea80000300800 */
        /* <DEDUP_REMOVED lines=60> */
[----:B------:R-:W-:-:S03]  /*17a60*/  IADD3.X R10, PT, PT, R10, UR4, RZ, P0, !PT ;  /* 0x000000040a0a7c10 */ /* 0x000fc600087fe4ff */
[----:B------:R-:W-:Y:S01]  /*17a70*/  STL [R1+0x568], R11 ;  /* 0x0005680b01007387 */ /* 0x000fe20000100800 */
[----:B------:R-:W-:-:S03]  /*17a80*/  IADD3 R0, P0, PT, R0, UR10, RZ ;  /* 0x0000000a00007c10 */ /* 0x000fc6000ff1e0ff */
[----:B---3--:R0:W-:Y:S04]  /*17a90*/  STL [R1+0x97c], R2 ;  /* 0x00097c0201007387 */ /* 0x0081e80000100800 */
[----:B------:R-:W-:Y:S04]  /*17aa0*/  STL [R1+0x594], R10 ;  /* 0x0005940a01007387 */ /* 0x000fe80000100800 */
        /* <DEDUP_REMOVED lines=26> */
[----:B0-----:R-:W2:Y:S04]  /*17c50*/  LDL.LU R0, [R1+0x524] ;  /* 0x0005240001007983 */ /* 0x001ea80000300800 */
[----:B------:R-:W2:Y:S04]  /*17c60*/  LDL.LU R28, [R1+0x4f0] ;  /* 0x0004f000011c7983 */ /* 0x000ea80000300800 */
[----:B------:R-:W2:Y:S04]  /*17c70*/  LDL.LU R11, [R1+0x51c] ;  /* 0x00051c00010b7983 */ /* 0x000ea80000300800 */
        /* <DEDUP_REMOVED lines=25> */
[----:B------:R-:W-:Y:S02]  /*17e10*/  IADD3.X R27, PT, PT, R27, UR4, RZ, P1, !PT ;  /* 0x000000041b1b7c10 */ /* 0x000fe40008ffe4ff */
[----:B------:R-:W-:Y:S02]  /*17e20*/  IADD3 R3, P1, PT, R3, UR10, RZ ;  /* 0x0000000a03037c10 */ /* 0x000fe4000ff3e0ff */
[----:B------:R-:W-:-:S02]  /*17e30*/  IADD3 R28, P0, PT, R28, UR10, RZ ;  /* 0x0000000a1c1c7c10 */ /* 0x000fc4000ff1e0ff */
        /* <DEDUP_REMOVED lines=30> */
[----:B------:R-:W-:Y:S04]  /*18020*/  STL [R1+0x4f0], R28 ;  /* 0x0004f01c01007387 */ /* 0x000fe80000100800 */
[----:B------:R-:W3:Y:S01]  /*18030*/  LDL.LU R2, [R1+0x4d8] ;  /* 0x0004d80001027983 */ /* 0x000ee20000300800 */
[----:B------:R-:W-:-:S02]  /*18040*/  IADD3.X R11, PT, PT, R11, UR4, RZ, P4, !PT ;  /* 0x000000040b0b7c10 */ /* 0x000fc4000a7fe4ff */
[----:B------:R-:W-:-:S03]  /*18050*/  IADD3 R10, P4, PT, R10, UR10, RZ ;  /* 0x0000000a0a0a7c10 */ /* 0x000fc6000ff9e0ff */
[----:B------:R-:W-:Y:S01]  /*18060*/  STL [R1+0x51c], R11 ;  /* 0x00051c0b01007387 */ /* 0x000fe20000100800 */
[----:B------:R-:W-:-:S03]  /*18070*/  IADD3.X R29, PT, PT, R29, UR4, RZ, P3, !PT ;  /* 0x000000041d1d7c10 */ /* 0x000fc60009ffe4ff */
        /* <DEDUP_REMOVED lines=27> */
[----:B0-----:R-:W2:Y:S04]  /*18230*/  LDL.LU R29, [R1+0x4ac] ;  /* 0x0004ac00011d7983 */ /* 0x001ea80000300800 */
[----:B------:R-:W2:Y:S04]  /*18240*/  LDL.LU R3, [R1+0x478] ;  /* 0x0004780001037983 */ /* 0x000ea80000300800 */
[----:B------:R-:W2:Y:S04]  /*18250*/  LDL.LU R28, [R1+0x4a4] ;  /* 0x0004a400011c7983 */ /* 0x000ea80000300800 */
[----:B------:R-:W2:Y:S04]  /*18260*/  LDL.LU R11, [R1+0x470] ;  /* 0x00047000010b7983 */ /* 0x000ea80000300800 */
[----:B------:R0:W-:Y:S04]  /*18270*/  STL [R1+0x4e0], R0 ;  /* 0x0004e00001007387 */ /* 0x0001e80000100800 */
[----:B------:R-:W2:Y:S04]  /*18280*/  LDL.LU R10, [R1+0x49c] ;  /* 0x00049c00010a7983 */ /* 0x000ea80000300800 */
        /* <DEDUP_REMOVED lines=18> */
[----:B------:R-:W-:Y:S01]  /*183b0*/  IADD3.X R4, PT, PT, R4, UR4, RZ, P5, !PT ;  /* 0x0000000404047c10 */ /* 0x000fe2000affe4ff */
[----:B------:R-:W-:Y:S01]  /*183c0*/  USHF.L.U32 UR8, UR13, 0x7, URZ ;  /* 0x000000070d087899 */ /* 0x000fe200080006ff */
[----:B------:R-:W-:-:S02]  /*183d0*/  IADD3 R5, P5, PT, R5, UR10, RZ ;  /* 0x0000000a05057c10 */ /* 0x000fc4000ffbe0ff */
[----:B------:R-:W-:Y:S02]  /*183e0*/  IADD3.X R24, PT, PT, R24, UR4, RZ, P1, !PT ;  /* 0x0000000418187c10 */ /* 0x000fe40008ffe4ff */
[----:B------:R-:W-:Y:S02]  /*183f0*/  IADD3 R25, P1, PT, R25, UR10, RZ ;  /* 0x0000000a19197c10 */ /* 0x000fe4000ff3e0ff */
[----:B--2---:R-:W-:Y:S02]  /*18400*/  IADD3.X R29, PT, PT, R29, UR4, RZ, P4, !PT ;  /* 0x000000041d1d7c10 */ /* 0x004fe4000a7fe4ff */
[----:B------:R-:W-:Y:S02]  /*18410*/  IADD3.X R26, PT, PT, R26, UR4, RZ, P0, !PT ;  /* 0x000000041a1a7c10 */ /* 0x000fe400087fe4ff */
[----:B------:R-:W-:Y:S02]  /*18420*/  IADD3 R27, P0, PT, R27, UR8, RZ ;  /* 0x000000081b1b7c10 */ /* 0x000fe4000ff1e0ff */
[----:B------:R-:W-:-:S02]  /*18430*/  IADD3 R3, P4, PT, R3, UR8, RZ ;  /* 0x0000000803037c10 */ /* 0x000fc4000ff9e0ff */
[----:B------:R-:W-:Y:S02]  /*18440*/  IADD3.X R28, PT, PT, R28, UR4, RZ, P3, !PT ;  /* 0x000000041c1c7c10 */ /* 0x000fe40009ffe4ff */
        /* <DEDUP_REMOVED lines=29> */
[----:B------:R-:W-:Y:S04]  /*18620*/  STL [R1+0x4a4], R28 ;  /* 0x0004a41c01007387 */ /* 0x000fe80000100800 */
[----:B------:R-:W3:Y:S01]  /*18630*/  LDL.LU R2, [R1+0x48c] ;  /* 0x00048c0001027983 */ /* 0x000ee20000300800 */
[----:B------:R-:W-:-:S02]  /*18640*/  IADD3 R11, P3, PT, R11, UR8, RZ ;  /* 0x000000080b0b7c10 */ /* 0x000fc4000ff7e0ff */
[----:B------:R-:W-:-:S03]  /*18650*/  IADD3.X R10, PT, PT, R10, UR4, RZ, P2, !PT ;  /* 0x000000040a0a7c10 */ /* 0x000fc600097fe4ff */
[----:B------:R-:W-:Y:S01]  /*18660*/  STL [R1+0x470], R11 ;  /* 0x0004700b01007387 */ /* 0x000fe20000100800 */
[----:B------:R-:W-:-:S03]  /*18670*/  IADD3 R0, P2, PT, R0, UR8, RZ ;  /* 0x0000000800007c10 */ /* 0x000fc6000ff5e0ff */
[----:B---3--:R0:W-:Y:S04]  /*18680*/  STL [R1+0x974], R2 ;  /* 0x0009740201007387 */ /* 0x0081e80000100800 */
[----:B------:R1:W-:Y:S04]  /*18690*/  STL [R1+0x49c], R10 ;  /* 0x00049c0a01007387 */ /* 0x0003e80000100800 */
        /* <DEDUP_REMOVED lines=26> */
[----:B------:R-:W2:Y:S04]  /*18840*/  LDL.LU R28, [R1+0x88c] ;  /* 0x00088c00011c7983 */ /* 0x000ea80000300800 */
[----:B------:R-:W2:Y:S04]  /*18850*/  LDL.LU R11, [R1+0x894] ;  /* 0x00089400010b7983 */ /* 0x000ea80000300800 */
[----:B------:R0:W-:Y:S04]  /*18860*/  STL [R1+0x494], R29 ;  /* 0x0004941d01007387 */ /* 0x0001e80000100800 */
[----:B-1----:R-:W2:Y:S04]  /*18870*/  LDL.LU R10, [R1+0x89c] ;  /* 0x00089c00010a7983 */ /* 0x002ea80000300800 */
[----:B0-----:R-:W2:Y:S04]  /*18880*/  LDL.LU R0, [R1+0x8a4] ;  /* 0x0008a40001007983 */ /* 0x001ea80000300800 */
[----:B------:R-:W2:Y:S01]  /*18890*/  LDL.LU R29, [R1+0x8ac] ;  /* 0x0008ac00011d7983 */ /* 0x000ea20000300800 */
[----:B---3--:R-:W-:-:S05]  /*188a0*/  IADD3 R2, P6, PT, R2, UR8, RZ ;  /* 0x0000000802027c10 */ /* 0x008fca000ffde0ff */
[----:B------:R0:W-:Y:S04]  /*188b0*/  STL [R1+0x888], R2 ;  /* 0x0008880201007387 */ /* 0x0001e80000100800 */
[----:B0-----:R-:W3:Y:S01]  /*188c0*/  LDL.LU R2, [R1+0x974] ;  /* 0x0009740001027983 */ /* 0x001ee20000300800 */
[----:B------:R-:W-:Y:S01]  /*188d0*/  USHF.R.S32.HI UR9, URZ, 0x1f, UR8 ;  /* 0x0000001fff097899 */ /* 0x000fe20008011408 */
[----:B-----5:R-:W-:Y:S02]  /*188e0*/  IADD3.X R17, PT, PT, R17, UR4, RZ, P1, !PT ;  /* 0x0000000411117c10 */ /* 0x020fe40008ffe4ff */
[----:B----4-:R-:W-:-:S03]  /*188f0*/  IADD3 R18, P1, PT, R18, UR8, RZ ;  /* 0x0000000812127c10 */ /* 0x010fc6000ff3e0ff */
        /* <DEDUP_REMOVED lines=10> */
[----:B---3--:R-:W-:-:S05]  /*189a0*/  IADD3.X R2, PT, PT, R2, UR4, RZ, P5, !PT ;  /* 0x0000000402027c10 */ /* 0x008fca000affe4ff */
[----:B------:R0:W-:Y:S04]  /*189b0*/  STL [R1+0x48c], R2 ;  /* 0x00048c0201007387 */ /* 0x0001e80000100800 */
[----:B0-----:R-:W3:Y:S01]  /*189c0*/  LDL.LU R2, [R1+0x970] ;  /* 0x0009700001027983 */ /* 0x001ee20000300800 */
[----:B------:R-:W-:-:S05]  /*189d0*/  IADD3 R16, P5, PT, R16, UR8, RZ ;  /* 0x0000000810107c10 */ /* 0x000fca000ffbe0ff */
[----:B------:R0:W-:Y:S04]  /*189e0*/  STL [R1+0x890], R16 ;  /* 0x0008901001007387 */ /* 0x0001e80000100800 */
[----:B------:R0:W-:Y:S04]  /*189f0*/  STL [R1+0x484], R17 ;  /* 0x0004841101007387 */ /* 0x0001e80000100800 */
[----:B------:R0:W-:Y:S04]  /*18a00*/  STL [R1+0x898], R18 ;  /* 0x0008981201007387 */ /* 0x0001e80000100800 */
[----:B------:R0:W-:Y:S04]  /*18a10*/  STL [R1+0x47c], R19 ;  /* 0x00047c1301007387 */ /* 0x0001e80000100800 */
[----:B------:R0:W-:Y:S04]  /*18a20*/  STL [R1+0x8a0], R8 ;  /* 0x0008a00801007387 */ /* 0x0001e80000100800 */
[----:B------:R0:W-:Y:S04]  /*18a30*/  STL [R1+0x474], R9 ;  /* 0x0004740901007387 */ /* 0x0001e80000100800 */
[----:B------:R0:W-:Y:S04]  /*18a40*/  STL [R1+0x8a8], R12 ;  /* 0x0008a80c01007387 */ /* 0x0001e80000100800 */
[----:B------:R0:W-:Y:S04]  /*18a50*/  STL [R1+0x46c], R13 ;  /* 0x00046c0d01007387 */ /* 0x0001e80000100800 */
[----:B------:R0:W-:Y:S01]  /*18a60*/  STL [R1+0x8b0], R14 ;  /* 0x0008b00e01007387 */ /* 0x0001e20000100800 */
[----:B------:R-:W-:-:S03]  /*18a70*/  IADD3.X R21, PT, PT, R21, UR9, RZ, P5, !PT ;  /* 0x0000000915157c10 */ /* 0x000fc6000affe4ff */
[----:B------:R0:W-:Y:S01]  /*18a80*/  STL [R1+0x468], R15 ;  /* 0x0004680f01007387 */ /* 0x0001e20000100800 */
[----:B------:R-:W-:-:S03]  /*18a90*/  IADD3 R22, P5, PT, R22, UR8, RZ ;  /* 0x0000000816167c10 */ /* 0x000fc6000ffbe0ff */
        /* <DEDUP_REMOVED lines=13> */
[----:B--2---:R-:W-:-:S03]  /*18b70*/  IADD3.X R27, PT, PT, R27, UR9, RZ, P3, !PT ;  /* 0x000000091b1b7c10 */ /* 0x004fc60009ffe4ff */
[----:B------:R0:W-:Y:S01]  /*18b80*/  STL [R1+0x458], R5 ;  /* 0x0004580501007387 */ /* 0x0001e20000100800 */
[----:B------:R-:W-:-:S03]  /*18b90*/  IADD3.X R3, PT, PT, R3, UR9, RZ, P2, !PT ;  /* 0x0000000903037c10 */ /* 0x000fc600097fe4ff */
        /* <DEDUP_REMOVED lines=10> */
[----:B------:R0:W-:Y:S04]  /*18c40*/  STL [R1+0x88c], R28 ;  /* 0x00088c1c01007387 */ /* 0x0001e80000100800 */
[----:B------:R0:W-:Y:S04]  /*18c50*/  STL [R1+0x894], R11 ;  /* 0x0008940b01007387 */ /* 0x0001e80000100800 */
[----:B------:R0:W-:Y:S01]  /*18c60*/  STL [R1+0x8ac], R29 ;  /* 0x0008ac1d01007387 */ /* 0x0001e20000100800 */
[----:B------:R-:W-:-:S03]  /*18c70*/  USHF.R.S32.HI UR5, URZ, 0x7, UR5 ;  /* 0x00000007ff057899 */ /* 0x000fc60008011405 */
[----:B------:R0:W-:Y:S04]  /*18c80*/  STL [R1+0x89c], R10 ;  /* 0x00089c0a01007387 */ /* 0x0001e80000100800 */
[----:B------:R0:W-:Y:S01]  /*18c90*/  STL [R1+0x8a4], R0 ;  /* 0x0008a40001007387 */ /* 0x0001e20000100800 */
[----:B---3--:R-:W-:-:S13]  /*18ca0*/  ISETP.NE.U32.AND P3, PT, R2, UR5, PT ;  /* 0x0000000502007c0c */ /* 0x008fda000bf65070 */
[----:B0-----:R-:W-:Y:S05]  /*18cb0*/  @P3 BRA `(.L_x_1) ;  /* 0xfffffebc00383947 */ /* 0x001fea000383ffff */
.L_x_0:
[----:B------:R-:W2:Y:S01]  /*18cc0*/  LDL.LU R29, [R1+0x1b0] ;  /* 0x0001b000011d7983 */ /* 0x000ea20000300800 */
[----:B---3--:R-:W0:Y:S01]  /*18cd0*/  S2R R14, SR_TID.X ;  /* 0x00000000000e7919 */ /* 0x008e220000002100 */
[----:B------:R-:W1:Y:S01]  /*18ce0*/  S2UR UR5, SR_CgaCtaId ;  /* 0x00000000000579c3 */ /* 0x000e620000008800 */
[----:B------:R-:W-:Y:S01]  /*18cf0*/  UMOV UR4, 0x400 ;  /* 0x0000040000047882 */ /* 0x000fe20000000000 */
[----:B------:R-:W3:Y:S01]  /*18d00*/  LDCU.128 UR8, c[0x0][0x390] ;  /* 0x00007200ff0877ac */ /* 0x000ee20008000c00 */
[----:B------:R-:W2:Y:S04]  /*18d10*/  LDL.LU R24, [R1+0x1b4] ;  /* 0x0001b40001187983 */ /* 0x000ea80000300800 */
[----:B------:R-:W4:Y:S04]  /*18d20*/  LDL.LU R22, [R1+0x1b8] ;  /* 0x0001b80001167983 */ /* 0x000f280000300800 */
[----:B------:R-:W4:Y:S04]  /*18d30*/  LDL.LU R13, [R1+0x1bc] ;  /* 0x0001bc00010d7983 */ /* 0x000f280000300800 */
[----:B------:R-:W5:Y:S04]  /*18d40*/  LDL.LU R4, [R1+0x204] ;  /* 0x0002040001047983 */ /* 0x000f680000300800 */
[----:B------:R-:W2:Y:S04]  /*18d50*/  LDL.LU R10, [R1+0x208] ;  /* 0x00020800010a7983 */ /* 0x000ea80000300800 */
[----:B------:R-:W2:Y:S04]  /*18d60*/  LDL.LU R5, [R1+0x20c] ;  /* 0x00020c0001057983 */ /* 0x000ea80000300800 */
[----:B------:R-:W2:Y:S04]  /*18d70*/  LDL.LU R28, [R1+0x234] ;  /* 0x00023400011c7983 */ /* 0x000ea80000300800 */
[----:B------:R-:W2:Y:S04]  /*18d80*/  LDL.LU R27, [R1+0x238] ;  /* 0x00023800011b7983 */ /* 0x000ea80000300800 */
[----:B------:R-:W2:Y:S04]  /*18d90*/  LDL.LU R15, [R1+0x23c] ;  /* 0x00023c00010f7983 */ /* 0x000ea80000300800 */
[----:B------:R-:W2:Y:S04]  /*18da0*/  LDL.LU R26, [R1+0x244] ;  /* 0x00024400011a7983 */ /* 0x000ea80000300800 */
[----:B------:R-:W2:Y:S01]  /*18db0*/  LDL.LU R25, [R1+0x24c] ;  /* 0x00024c0001197983 */ /* 0x000ea20000300800 */
[----:B------:R-:W-:Y:S06]  /*18dc0*/  BAR.SYNC.DEFER_BLOCKING 0x0 ;  /* 0x0000000000007b1d */ /* 0x000fec0000010000 */
[----:B--2---:R2:W-:Y:S04]  /*18dd0*/  STL [R1+0x9b0], R25 ;  /* 0x0009b01901007387 */ /* 0x0045e80000100800 */
[----:B--2---:R-:W2:Y:S04]  /*18de0*/  LDL.LU R25, [R1+0x240] ;  /* 0x0002400001197983 */ /* 0x004ea80000300800 */
[----:B------:R-:W2:Y:S04]  /*18df0*/  LDL.LU R17, [R1+0x174] ;  /* 0x0001740001117983 */ /* 0x000ea80000300800 */
        /* <DEDUP_REMOVED lines=35> */
[----:B------:R-:W2:Y:S01]  /*19030*/  LDL.LU R21, [R1+0x1e0] ;  /* 0x0001e00001157983 */ /* 0x000ea20000300800 */
[----:B------:R-:W-:-:S02]  /*19040*/  F2FP.SATFINITE.E4M3.F32.PACK_AB_MERGE_C R24, R24, R29, RZ ;  /* 0x0000001d1818723e */ /* 0x000fc400048070ff */
[----:B----4-:R-:W-:Y:S01]  /*19050*/  F2FP.SATFINITE.E4M3.F32.PACK_AB_MERGE_C R22, R13, R22, RZ ;  /* 0x000000160d16723e */ /* 0x010fe200048070ff */
[----:B--2---:R2:W-:Y:S04]  /*19060*/  STL [R1+0x97c], R21 ;  /* 0x00097c1501007387 */ /* 0x0045e80000100800 */
[----:B--2---:R-:W2:Y:S04]  /*19070*/  LDL.LU R21, [R1+0x198] ;  /* 0x0001980001157983 */ /* 0x004ea80000300800 */
[----:B------:R-:W4:Y:S04]  /*19080*/  LDL.LU R20, [R1+0x1e4] ;  /* 0x0001e40001147983 */ /* 0x000f280000300800 */
[----:B------:R-:W2:Y:S04]  /*19090*/  LDL.LU R12, [R1+0x1e8] ;  /* 0x0001e800010c7983 */ /* 0x000ea80000300800 */
[----:B------:R-:W2:Y:S04]  /*190a0*/  LDL.LU R11, [R1+0x1ec] ;  /* 0x0001ec00010b7983 */ /* 0x000ea80000300800 */
[----:B------:R0:W-:Y:S04]  /*190b0*/  STL [R1+0x970], R24 ;  /* 0x0009701801007387 */ /* 0x0001e80000100800 */
[----:B0-----:R-:W5:Y:S04]  /*190c0*/  LDL.LU R24, [R1+0x200] ;  /* 0x0002000001187983 */ /* 0x001f680000300800 */
[----:B------:R-:W2:Y:S04]  /*190d0*/  LDL.LU R29, [R1+0x210] ;  /* 0x00021000011d7983 */ /* 0x000ea80000300800 */
[----:B------:R-:W2:Y:S04]  /*190e0*/  LDL.LU R13, [R1+0x214] ;  /* 0x00021400010d7983 */ /* 0x000ea80000300800 */
[----:B------:R0:W-:Y:S04]  /*190f0*/  STL [R1+0x974], R22 ;  /* 0x0009741601007387 */ /* 0x0001e80000100800 */
[----:B0-----:R-:W2:Y:S01]  /*19100*/  LDL.LU R22, [R1+0x230] ;  /* 0x0002300001167983 */ /* 0x001ea20000300800 */
[----:B------:R-:W-:-:S02]  /*19110*/  F2FP.SATFINITE.E4M3.F32.PACK_AB_MERGE_C R5, R5, R10, RZ ;  /* 0x0000000a0505723e */ /* 0x000fc400048070ff */
[----:B------:R-:W-:Y:S02]  /*19120*/  F2FP.SATFINITE.E4M3.F32.PACK_AB_MERGE_C R27, R15, R27, RZ ;  /* 0x0000001b0f1b723e */ /* 0x000fe400048070ff */
[----:B------:R-:W-:Y:S02]  /*19130*/  F2FP.SATFINITE.E4M3.F32.PACK_AB_MERGE_C R26, R26, R25, RZ ;  /* 0x000000191a1a723e */ /* 0x000fe400048070ff */
[----:B-----5:R-:W-:-:S05]  /*19140*/  F2FP.SATFINITE.E4M3.F32.PACK_AB_MERGE_C R4, R4, R24, RZ ;  /* 0x000000180404723e */ /* 0x020fca00048070ff */
[----:B------:R0:W-:Y:S04]  /*19150*/  STL [R1+0x978], R4 ;  /* 0x0009780401007387 */ /* 0x0001e80000100800 */
[----:B------:R-:W5:Y:S04]  /*19160*/  LDL.LU R24, [R1+0x140] ;  /* 0x0001400001187983 */ /* 0x000f680000300800 */
[----:B------:R-:W5:Y:S04]  /*19170*/  LDL.LU R10, [R1+0x144] ;  /* 0x00014400010a7983 */ /* 0x000f680000300800 */
[----:B0-----:R-:W3:Y:S01]  /*19180*/  LDL.LU R4, [R1+0x148] ;  /* 0x0001480001047983 */ /* 0x001ee20000300800 */
[----:B--2---:R-:W-:-:S03]  /*19190*/  F2FP.SATFINITE.E4M3.F32.PACK_AB_MERGE_C R28, R28, R22, RZ ;  /* 0x000000161c1c723e */ /* 0x004fc600048070ff */
[----:B------:R-:W2:Y:S04]  /*191a0*/  LDL.LU R22, [R1+0x160] ;  /* 0x0001600001167983 */ /* 0x000ea80000300800 */
[----:B------:R-:W2:Y:S04]  /*191b0*/  LDL.LU R15, [R1+0x16c] ;  /* 0x00016c00010f7983 */ /* 0x000ea80000300800 */
[----:B------:R-:W2:Y:S02]  /*191c0*/  LDL.LU R25, [R1+0x9b0] ;  /* 0x0009b00001197983 */ /* 0x000ea40000300800 */
[----:B--2---:R-:W-:-:S02]  /*191d0*/  F2FP.SATFINITE.E4M3.F32.PACK_AB_MERGE_C R25, R25, R17, RZ ;  /* 0x000000111919723e */ /* 0x004fc400048070ff */
[----:B------:R-:W2:Y:S02]  /*191e0*/  LDL.LU R17, [R1+0x9ac] ;  /* 0x0009ac0001117983 */ /* 0x000ea40000300800 */
[----:B--2---:R-:W-:Y:S02]  /*191f0*/  F2FP.SATFINITE.E4M3.F32.PACK_AB_MERGE_C R17, R17, R9, RZ ;  /* 0x000000091111723e */ /* 0x004fe400048070ff */
[----:B------:R-:W2:Y:S02]  /*19200*/  LDL.LU R9, [R1+0x9a8] ;  /* 0x0009a80001097983 */ /* 0x000ea40000300800 */
[----:B--2---:R-:W-:Y:S02]  /*19210*/  F2FP.SATFINITE.E4M3.F32.PACK_AB_MERGE_C R9, R9, R6, RZ ;  /* 0x000000060909723e */ /* 0x004fe400048070ff */
        /* <DEDUP_REMOVED lines=18> */
[----:B------:R-:W2:Y:S01]  /*19340*/  LDL.LU R2, [R1+0x980] ;  /* 0x0009800001027983 */ /* 0x000ea20000300800 */
[----:B------:R-:W-:Y:S02]  /*19350*/  F2FP.SATFINITE.E4M3.F32.PACK_AB_MERGE_C R13, R13, R29, RZ ;  /* 0x0000001d0d0d723e */ /* 0x000fe400048070ff */
[----:B--2---:R-:W-:-:S02]  /*19360*/  F2FP.SATFINITE.E4M3.F32.PACK_AB_MERGE_C R2, R2, R21, RZ ;  /* 0x000000150202723e */ /* 0x004fc400048070ff */
[----:B------:R-:W4:Y:S04]  /*19370*/  LDL.LU R21, [R1+0x97c] ;  /* 0x00097c0001157983 */ /* 0x000f280000300800 */
[----:B------:R-:W2:Y:S01]  /*19380*/  LDL.LU R29, [R1+0x168] ;  /* 0x00016800011d7983 */ /* 0x000ea20000300800 */
[----:B-1----:R-:W-:Y:S01]  /*19390*/  ULEA UR4, UR5, UR4, 0x18 ;  /* 0x0000000405047291 */ /* 0x002fe2000f8ec0ff */
[----:B-----5:R-:W-:Y:S01]  /*193a0*/  F2FP.SATFINITE.E4M3.F32.PACK_AB_MERGE_C R10, R10, R24, RZ ;  /* 0x000000180a0a723e */ /* 0x020fe200048070ff */
[----:B------:R-:W0:Y:S01]  /*193b0*/  LDCU UR5, c[0x0][0x3b8] ;  /* 0x00007700ff0577ac */ /* 0x000e220008000800 */
[----:B----4-:R-:W-:Y:S02]  /*193c0*/  F2FP.SATFINITE.E4M3.F32.PACK_AB_MERGE_C R21, R20, R21, RZ ;  /* 0x000000151415723e */ /* 0x010fe400048070ff */
[----:B------:R-:W-:Y:S01]  /*193d0*/  F2FP.SATFINITE.E4M3.F32.PACK_AB_MERGE_C R20, R11, R12, RZ ;  /* 0x0000000c0b14723e */ /* 0x000fe200048070ff */
[----:B------:R-:W-:-:S02]  /*193e0*/  IMAD.SHL.U32 R11, R14, 0x80, RZ ;  /* 0x000000800e0b7824 */ /* 0x000fc400078e00ff */
[C---:B------:R-:W-:Y:S02]  /*193f0*/  IMAD.SHL.U32 R12, R14.reuse, 0x100, RZ ;  /* 0x000001000e0c7824 */ /* 0x040fe400078e00ff */
[----:B------:R-:W-:Y:S01]  /*19400*/  IMAD.SHL.U32 R14, R14, 0x10, RZ ;  /* 0x000000100e0e7824 */ /* 0x000fe200078e00ff */
[----:B------:R-:W-:Y:S02]  /*19410*/  LOP3.LUT R11, R11, 0x800, RZ, 0xc0, !PT ;  /* 0x000008000b0b7812 */ /* 0x000fe400078ec0ff */
[----:B------:R-:W-:Y:S02]  /*19420*/  LOP3.LUT R12, R12, 0x2000, RZ, 0xc0, !PT ;  /* 0x000020000c0c7812 */ /* 0x000fe400078ec0ff */
[----:B------:R-:W-:Y:S02]  /*19430*/  LOP3.LUT R24, R14, 0xf0, RZ, 0xc0, !PT ;  /* 0x000000f00e187812 */ /* 0x000fe400078ec0ff */
[----:B------:R-:W-:Y:S02]  /*19440*/  IADD3 R12, PT, PT, R12, UR4, R11 ;  /* 0x000000040c0c7c10 */ /* 0x000fe4000fffe00b */
[----:B------:R-:W3:Y:S04]  /*19450*/  LDL.LU R11, [R1+0x14c] ;  /* 0x00014c00010b7983 */ /* 0x000ee80000300800 */
[----:B------:R-:W4:Y:S01]  /*19460*/  LDL.LU R14, [R1+0x164] ;  /* 0x00016400010e7983 */ /* 0x000f220000300800 */
[----:B--2---:R-:W-:-:S02]  /*19470*/  F2FP.SATFINITE.E4M3.F32.PACK_AB_MERGE_C R15, R15, R29, RZ ;  /* 0x0000001d0f0f723e */ /* 0x004fc400048070ff */
[----:B------:R-:W1:Y:S02]  /*19480*/  S2R R29, SR_TID.X ;  /* 0x00000000001d7919 */ /* 0x000e640000002100 */
[----:B-1----:R-:W-:-:S05]  /*19490*/  IMAD.SHL.U32 R29, R29, 0x4, RZ ;  /* 0x000000041d1d7824 */ /* 0x002fca00078e00ff */
[----:B------:R-:W-:-:S04]  /*194a0*/  LOP3.LUT R29, R29, 0x700, RZ, 0xc0, !PT ;  /* 0x000007001d1d7812 */ /* 0x000fc800078ec0ff */
[----:B------:R-:W-:Y:S02]  /*194b0*/  IADD3 R12, PT, PT, R29, R12, R24 ;  /* 0x0000000c1d0c7210 */ /* 0x000fe40007ffe018 */
[----:B---3--:R-:W-:Y:S02]  /*194c0*/  F2FP.SATFINITE.E4M3.F32.PACK_AB_MERGE_C R11, R11, R4, RZ ;  /* 0x000000040b0b723e */ /* 0x008fe400048070ff */
[----:B------:R-:W2:Y:S01]  /*194d0*/  LDL.LU R4, [R1+0x978] ;  /* 0x0009780001047983 */ /* 0x000ea20000300800 */
[----:B----4-:R-:W-:-:S03]  /*194e0*/  F2FP.SATFINITE.E4M3.F32.PACK_AB_MERGE_C R14, R14, R22, RZ ;  /* 0x000000160e0e723e */ /* 0x010fc600048070ff */
[----:B------:R-:W3:Y:S04]  /*194f0*/  LDL.LU R22, [R1+0x974] ;  /* 0x0009740001167983 */ /* 0x000ee80000300800 */
[----:B------:R-:W2:Y:S01]  /*19500*/  LDL.LU R24, [R1+0x970] ;  /* 0x0009700001187983 */ /* 0x000ea20000300800 */
[----:B------:R-:W1:Y:S01]  /*19510*/  S2R R29, SR_TID.X ;  /* 0x00000000001d7919 */ /* 0x000e620000002100 */
[----:B------:R-:W-:Y:S02]  /*19520*/  PRMT R6, R17, 0x5410, R6 ;  /* 0x0000541011067816 */ /* 0x000fe40000000006 */
[----:B------:R-:W-:Y:S02]  /*19530*/  PRMT R7, R9, 0x5410, R7 ;  /* 0x0000541009077816 */ /* 0x000fe40000000007 */
[----:B------:R-:W-:-:S02]  /*19540*/  PRMT R8, R8, 0x5410, R0 ;  /* 0x0000541008087816 */ /* 0x000fc40000000000 */
[----:B------:R-:W-:Y:S02]  /*19550*/  PRMT R9, R3, 0x5410, R2 ;  /* 0x0000541003097816 */ /* 0x000fe40000000002 */
[----:B------:R-:W-:Y:S02]  /*19560*/  PRMT R10, R10, 0x5410, R14 ;  /* 0x000054100a0a7816 */ /* 0x000fe4000000000e */
[----:B------:R-:W-:Y:S02]  /*19570*/  PRMT R11, R11, 0x5410, R15 ;  /* 0x000054100b0b7816 */ /* 0x000fe4000000000f */
[----:B-1----:R-:W-:-:S04]  /*19580*/  LOP3.LUT R17, R29, 0x1ff, RZ, 0xc0, !PT ;  /* 0x000001ff1d117812 */ /* 0x002fc800078ec0ff */
[----:B------:R-:W-:Y:S01]  /*19590*/  LEA R0, R17, UR4, 0x4 ;  /* 0x0000000411007c11 */ /* 0x000fe2000f8e20ff */
[----:B------:R-:W1:Y:S01]  /*195a0*/  LDCU UR4, c[0x0][0x3b4] ;  /* 0x00007680ff0477ac */ /* 0x000e620008000800 */
[----:B---3--:R-:W-:Y:S02]  /*195b0*/  PRMT R5, R22, 0x5410, R5 ;  /* 0x0000541016057816 */ /* 0x008fe40000000005 */
[----:B------:R-:W3:Y:S01]  /*195c0*/  LDL.LU R22, [R1+0x1cc] ;  /* 0x0001cc0001167983 */ /* 0x000ee20000300800 */
[----:B--2---:R-:W-:-:S03]  /*195d0*/  PRMT R4, R24, 0x5410, R4 ;  /* 0x0000541018047816 */ /* 0x004fc60000000004 */
[----:B------:R-:W2:Y:S04]  /*195e0*/  LDL.LU R29, [R1+0x96c] ;  /* 0x00096c00011d7983 */ /* 0x000ea80000300800 */
[----:B------:R-:W4:Y:S04]  /*195f0*/  LDL.LU R24, [R1+0x37c] ;  /* 0x00037c0001187983 */ /* 0x000f280000300800 */
[----:B------:R-:W5:Y:S04]  /*19600*/  LDL.LU R2, [R1+0x21c] ;  /* 0x00021c0001027983 */ /* 0x000f680000300800 */
[----:B------:R-:W3:Y:S04]  /*19610*/  LDL.LU R3, [R1+0x184] ;  /* 0x0001840001037983 */ /* 0x000ee80000300800 */
[----:B------:R-:W3:Y:S04]  /*19620*/  LDL.LU R17, [R1+0x1c8] ;  /* 0x0001c80001117983 */ /* 0x000ee80000300800 */
[----:B------:R-:W-:Y:S04]  /*19630*/  STSM.16.M88.4 [R12], R4 ;  /* 0x000000040c007844 */ /* 0x000fe80000000200 */
[----:B------:R-:W5:Y:S04]  /*19640*/  LDL.LU R14, [R1+0x18c] ;  /* 0x00018c00010e7983 */ /* 0x000f680000300800 */
[----:B------:R-:W5:Y:S04]  /*19650*/  LDL.LU R15, [R1+0x1c4] ;  /* 0x0001c400010f7983 */ /* 0x000f680000300800 */
[----:B------:R0:W-:Y:S01]  /*19660*/  STSM.16.M88.4 [R12+0x1000], R8 ;  /* 0x001000080c007844 */ /* 0x0001e20000000200 */
[----:B------:R-:W-:Y:S06]  /*19670*/  BAR.SYNC.DEFER_BLOCKING 0x0 ;  /* 0x0000000000007b1d */ /* 0x000fec0000010000 */
[----:B0-----:R-:W5:Y:S04]  /*19680*/  LDL.LU R8, [R1+0x218] ;  /* 0x0002180001087983 */ /* 0x001f680000300800 */
[----:B------:R-:W5:Y:S04]  /*19690*/  LDL.LU R9, [R1+0x180] ;  /* 0x0001800001097983 */ /* 0x000f680000300800 */
[----:B------:R-:W5:Y:S04]  /*196a0*/  LDL.LU R10, [R1+0x188] ;  /* 0x00018800010a7983 */ /* 0x000f680000300800 */
[----:B------:R-:W5:Y:S04]  /*196b0*/  LDL.LU R11, [R1+0x1c0] ;  /* 0x0001c000010b7983 */ /* 0x000f680000300800 */
[----:B------:R-:W0:Y:S01]  /*196c0*/  LDS.128 R4, [R0] ;  /* 0x0000000000047984 */ /* 0x000e220000000c00 */
[----:B--2---:R-:W-:-:S02]  /*196d0*/  ISETP.GE.AND P0, PT, R29, UR10, PT ;  /* 0x0000000a1d007c0c */ /* 0x004fc4000bf06270 */
[----:B---3--:R-:W-:Y:S01]  /*196e0*/  F2FP.SATFINITE.E4M3.F32.PACK_AB_MERGE_C R22, R22, R17, RZ ;  /* 0x000000111616723e */ /* 0x008fe200048070ff */
[----:B----4-:R-:W-:-:S05]  /*196f0*/  VIADD R17, R24, 0x1 ;  /* 0x0000000118117836 */ /* 0x010fca0000000000 */
[----:B------:R-:W-:Y:S02]  /*19700*/  ISETP.LT.AND P5, PT, R17, UR11, !P0 ;  /* 0x0000000b11007c0c */ /* 0x000fe4000c7a1270 */
[----:B-----5:R-:W-:Y:S01]  /*19710*/  F2FP.SATFINITE.E4M3.F32.PACK_AB_MERGE_C R14, R14, R10, RZ ;  /* 0x0000000a0e0e723e */ /* 0x020fe200048070ff */
[----:B------:R-:W-:Y:S01]  /*19720*/  VIADD R10, R24, 0x3 ;  /* 0x00000003180a7836 */ /* 0x000fe20000000000 */
[----:B------:R-:W-:-:S04]  /*19730*/  F2FP.SATFINITE.E4M3.F32.PACK_AB_MERGE_C R15, R15, R11, RZ ;  /* 0x0000000b0f0f723e */ /* 0x000fc800048070ff */
[----:B------:R-:W-:Y:S02]  /*19740*/  ISETP.LT.AND P4, PT, R10, UR11, !P0 ;  /* 0x0000000b0a007c0c */ /* 0x000fe4000c781270 */
[----:B------:R-:W-:Y:S02]  /*19750*/  PRMT R10, R23, 0x5410, R18 ;  /* 0x00005410170a7816 */ /* 0x000fe40000000012 */
[----:B------:R-:W-:Y:S02]  /*19760*/  PRMT R11, R19, 0x5410, R16 ;  /* 0x00005410130b7816 */ /* 0x000fe40000000010 */
[----:B------:R-:W2:Y:S01]  /*19770*/  LDS.128 R16, [R0+0x2000] ;  /* 0x0020000000107984 */ /* 0x000ea20000000c00 */
[----:B------:R-:W-:Y:S01]  /*19780*/  F2FP.SATFINITE.E4M3.F32.PACK_AB_MERGE_C R2, R2, R8, RZ ;  /* 0x000000080202723e */ /* 0x000fe200048070ff */
[C---:B------:R-:W-:Y:S01]  /*19790*/  VIADD R8, R24.reuse, 0x2 ;  /* 0x0000000218087836 */ /* 0x040fe20000000000 */
[----:B------:R-:W-:Y:S01]  /*197a0*/  F2FP.SATFINITE.E4M3.F32.PACK_AB_MERGE_C R3, R3, R9, RZ ;  /* 0x000000090303723e */ /* 0x000fe200048070ff */
[----:B------:R-:W-:Y:S01]  /*197b0*/  VIADD R9, R24, 0x4 ;  /* 0x0000000418097836 */ /* 0x000fe20000000000 */
[----:B------:R-:W-:Y:S02]  /*197c0*/  BAR.SYNC.DEFER_BLOCKING 0x0 ;  /* 0x0000000000007b1d */ /* 0x000fe40000010000 */
[----:B------:R-:W-:-:S02]  /*197d0*/  ISETP.LT.AND P1, PT, R8, UR11, !P0 ;  /* 0x0000000b08007c0c */ /* 0x000fc4000c721270 */
[----:B------:R-:W-:Y:S02]  /*197e0*/  ISETP.LT.AND P3, PT, R9, UR11, !P0 ;  /* 0x0000000b09007c0c */ /* 0x000fe4000c761270 */
[----:B------:R-:W-:Y:S02]  /*197f0*/  PRMT R8, R28, 0x5410, R26 ;  /* 0x000054101c087816 */ /* 0x000fe4000000001a */
[----:B------:R-:W-:Y:S01]  /*19800*/  PRMT R9, R27, 0x5410, R25 ;  /* 0x000054101b097816 */ /* 0x000fe20000000019 */
[----:B-1----:R-:W-:-:S04]  /*19810*/  IMAD R23, R29, UR4, RZ ;  /* 0x000000041d177c24 */ /* 0x002fc8000f8e02ff */
[----:B------:R1:W-:Y:S02]  /*19820*/  STSM.16.M88.4 [R12], R8 ;  /* 0x000000080c007844 */ /* 0x0003e40000000200 */
[----:B-1----:R-:W-:Y:S02]  /*19830*/  PRMT R8, R21, 0x5410, R13 ;  /* 0x0000541015087816 */ /* 0x002fe4000000000d */
[----:B------:R-:W-:Y:S02]  /*19840*/  PRMT R9, R20, 0x5410, R2 ;  /* 0x0000541014097816 */ /* 0x000fe40000000002 */
[----:B------:R-:W-:Y:S02]  /*19850*/  PRMT R10, R3, 0x5410, R15 ;  /* 0x00005410030a7816 */ /* 0x000fe4000000000f */
[----:B------:R-:W-:Y:S01]  /*19860*/  PRMT R11, R14, 0x5410, R22 ;  /* 0x000054100e0b7816 */ /* 0x000fe20000000016 */
[----:B------:R-:W-:Y:S01]  /*19870*/  IMAD R21, R24, UR5, RZ ;  /* 0x0000000518157c24 */ /* 0x000fe2000f8e02ff */
[----:B------:R-:W-:-:S03]  /*19880*/  IADD3 R13, P6, PT, R23, UR8, RZ ;  /* 0x00000008170d7c10 */ /* 0x000fc6000ffde0ff */
[----:B------:R1:W-:Y:S01]  /*19890*/  STSM.16.M88.4 [R12+0x1000], R8 ;  /* 0x001000080c007844 */ /* 0x0003e20000000200 */
[----:B------:R-:W-:Y:S01]  /*198a0*/  LEA.HI.X.SX32 R2, R23, UR9, 0x1, P6 ;  /* 0x0000000917027c11 */ /* 0x000fe2000b0f0eff */
[C---:B------:R-:W-:Y:S01]  /*198b0*/  VIADD R15, R21.reuse, UR5 ;  /* 0x00000005150f7c36 */ /* 0x040fe20008000000 */
[-C--:B------:R-:W-:Y:S02]  /*198c0*/  IADD3 R20, P6, PT, R21, R13.reuse, RZ ;  /* 0x0000000d15147210 */ /* 0x080fe40007fde0ff */
[----:B------:R-:W-:Y:S01]  /*198d0*/  ISETP.LT.AND P2, PT, R24, UR11, !P0 ;  /* 0x0000000b18007c0c */ /* 0x000fe2000c741270 */
[----:B------:R-:W-:Y:S01]  /*198e0*/  VIADD R22, R15, UR5 ;  /* 0x000000050f167c36 */ /* 0x000fe20008000000 */
[----:B------:R-:W-:Y:S01]  /*198f0*/  LEA.HI.X.SX32 R21, R21, R2, 0x1, P6 ;  /* 0x0000000215157211 */ /* 0x000fe200030f0eff */
[----:B------:R-:W-:Y:S01]  /*19900*/  BAR.SYNC.DEFER_BLOCKING 0x0 ;  /* 0x0000000000007b1d */ /* 0x000fe20000010000 */
[----:B------:R-:W-:-:S04]  /*19910*/  IADD3 R14, P6, PT, R15, R13, RZ ;  /* 0x0000000d0f0e7210 */ /* 0x000fc80007fde0ff */
[-C--:B------:R-:W-:Y:S02]  /*19920*/  LEA.HI.X.SX32 R15, R15, R2.reuse, 0x1, P6 ;  /* 0x000000020f0f7211 */ /* 0x080fe400030f0eff */
[CC--:B-1----:R-:W-:Y:S01]  /*19930*/  IADD3 R8, P6, PT, R22.reuse, R13.reuse, RZ ;  /* 0x0000000d16087210 */ /* 0x0c2fe20007fde0ff */
[----:B------:R-:W-:Y:S01]  /*19940*/  VIADD R11, R22, UR5 ;  /* 0x00000005160b7c36 */ /* 0x000fe20008000000 */
[C---:B0-----:R-:W-:Y:S02]  /*19950*/  PRMT R27, R4.reuse, 0x7770, RZ ;  /* 0x00007770041b7816 */ /* 0x041fe400000000ff */
[----:B------:R-:W-:Y:S01]  /*19960*/  PRMT R23, R4, 0x7771, RZ ;  /* 0x0000777104177816 */ /* 0x000fe200000000ff */
[C---:B------:R-:W-:Y:S01]  /*19970*/  VIADD R12, R11.reuse, UR5 ;  /* 0x000000050b0c7c36 */ /* 0x040fe20008000000 */
[----:B------:R-:W-:Y:S02]  /*19980*/  LEA.HI.X.SX32 R9, R22, R2, 0x1, P6 ;  /* 0x0000000216097211 */ /* 0x000fe400030f0eff */
[----:B------:R-:W-:-:S02]  /*19990*/  IADD3 R10, P6, PT, R11, R13, RZ ;  /* 0x0000000d0b0a7210 */ /* 0x000fc40007fde0ff */
[----:B------:R-:W-:Y:S02]  /*199a0*/  PRMT R25, R5, 0x7770, RZ ;  /* 0x0000777005197816 */ /* 0x000fe400000000ff */
[----:B------:R-:W-:Y:S01]  /*199b0*/  LEA.HI.X.SX32 R11, R11, R2, 0x1, P6 ;  /* 0x000000020b0b7211 */ /* 0x000fe200030f0eff */
[----:B------:R-:W-:Y:S01]  /*199c0*/  VIADD R3, R24, 0x5 ;  /* 0x0000000518037836 */ /* 0x000fe20000000000 */
[----:B------:R0:W-:Y:S04]  /*199d0*/  @P2 STG.E.U8 desc[UR6][R20.64], R27 ;  /* 0x0000001b14002986 */ /* 0x0001e8000c101106 */
[----:B------:R1:W-:Y:S01]  /*199e0*/  @P5 STG.E.U8 desc[UR6][R14.64], R23 ;  /* 0x000000170e005986 */ /* 0x0003e2000c101106 */
[----:B------:R-:W-:-:S03]  /*199f0*/  ISETP.LT.AND P2, PT, R3, UR11, !P0 ;  /* 0x0000000b03007c0c */ /* 0x000fc6000c741270 */
[----:B------:R3:W-:Y:S01]  /*19a00*/  @P1 STG.E.U8 desc[UR6][R8.64], R25 ;  /* 0x0000001908001986 */ /* 0x0007e2000c101106 */
[C---:B0-----:R-:W-:Y:S01]  /*19a10*/  VIADD R20, R12.reuse, UR5 ;  /* 0x000000050c147c36 */ /* 0x041fe20008000000 */
[----:B-1----:R-:W-:Y:S01]  /*19a20*/  IADD3 R14, P6, PT, R12, R13, RZ ;  /* 0x0000000d0c0e7210 */ /* 0x002fe20007fde0ff */
[----:B------:R-:W-:-:S03]  /*19a30*/  VIADD R3, R24, 0x6 ;  /* 0x0000000618037836 */ /* 0x000fc60000000000 */
[----:B------:R-:W-:Y:S01]  /*19a40*/  LEA.HI.X.SX32 R15, R12, R2, 0x1, P6 ;  /* 0x000000020c0f7211 */ /* 0x000fe200030f0eff */
[C---:B------:R-:W-:Y:S01]  /*19a50*/  VIADD R12, R20.reuse, UR5 ;  /* 0x00000005140c7c36 */ /* 0x040fe20008000000 */
[----:B---3--:R-:W-:-:S04]  /*19a60*/  IADD3 R8, P6, PT, R20, R13, RZ ;  /* 0x0000000d14087210 */ /* 0x008fc80007fde0ff */
[-C--:B------:R-:W-:Y:S02]  /*19a70*/  LEA.HI.X.SX32 R9, R20, R2.reuse, 0x1, P6 ;  /* 0x0000000214097211 */ /* 0x080fe400030f0eff */
[----:B------:R-:W-:Y:S02]  /*19a80*/  IADD3 R20, P6, PT, R12, R13, RZ ;  /* 0x0000000d0c147210 */ /* 0x000fe40007fde0ff */
[----:B------:R-:W-:Y:S01]  /*19a90*/  ISETP.LT.AND P5, PT, R3, UR11, !P0 ;  /* 0x0000000b03007c0c */ /* 0x000fe2000c7a1270 */
[----:B------:R-:W-:Y:S01]  /*19aa0*/  VIADD R3, R24, 0x7 ;  /* 0x0000000718037836 */ /* 0x000fe20000000000 */
[----:B------:R-:W-:Y:S02]  /*19ab0*/  PRMT R23, R5, 0x7771, RZ ;  /* 0x0000777105177816 */ /* 0x000fe400000000ff */
[----:B------:R-:W-:Y:S02]  /*19ac0*/  PRMT R27, R6, 0x7770, RZ ;  /* 0x00007770061b7816 */ /* 0x000fe400000000ff */
[C---:B------:R-:W-:Y:S01]  /*19ad0*/  LEA.HI.X.SX32 R21, R12.reuse, R2, 0x1, P6 ;  /* 0x000000020c157211 */ /* 0x040fe200030f0eff */
[----:B------:R-:W-:Y:S01]  /*19ae0*/  VIADD R12, R12, UR5 ;  /* 0x000000050c0c7c36 */ /* 0x000fe20008000000 */
[----:B------:R-:W-:Y:S01]  /*19af0*/  ISETP.LT.AND P1, PT, R3, UR11, !P0 ;  /* 0x0000000b03007c0c */ /* 0x000fe2000c721270 */
[----:B------:R0:W-:Y:S01]  /*19b00*/  @P4 STG.E.U8 desc[UR6][R10.64], R23 ;  /* 0x000000170a004986 */ /* 0x0001e2000c101106 */
[----:B------:R-:W-:Y:S01]  /*19b10*/  VIADD R3, R24, 0x8 ;  /* 0x0000000818037836 */ /* 0x000fe20000000000 */
[----:B------:R-:W-:-:S02]  /*19b20*/  PRMT R25, R6, 0x7771, RZ ;  /* 0x0000777106197816 */ /* 0x000fc400000000ff */
[----:B------:R1:W-:Y:S02]  /*19b30*/  @P3 STG.E.U8 desc[UR6][R14.64], R27 ;  /* 0x0000001b0e003986 */ /* 0x0003e4000c101106 */
[----:B------:R-:W-:Y:S01]  /*19b40*/  ISETP.LT.AND P4, PT, R3, UR11, !P0 ;  /* 0x0000000b03007c0c */ /* 0x000fe2000c781270 */
[----:B------:R-:W-:Y:S01]  /*19b50*/  VIADD R3, R24, 0x9 ;  /* 0x0000000918037836 */ /* 0x000fe20000000000 */
[----:B------:R3:W-:Y:S01]  /*19b60*/  @P2 STG.E.U8 desc[UR6][R8.64], R25 ;  /* 0x0000001908002986 */ /* 0x0007e2000c101106 */
[C---:B0-----:R-:W-:Y:S01]  /*19b70*/  IADD3 R10, P6, PT, R12.reuse, R13, RZ ;  /* 0x0000000d0c0a7210 */ /* 0x041fe20007fde0ff */
[----:B-1----:R-:W-:-:S03]  /*19b80*/  VIADD R15, R12, UR5 ;  /* 0x000000050c0f7c36 */ /* 0x002fc60008000000 */
[-C--:B------:R-:W-:Y:S01]  /*19b90*/  LEA.HI.X.SX32 R11, R12, R2.reuse, 0x1, P6 ;  /* 0x000000020c0b7211 */ /* 0x080fe200030f0eff */
[C---:B---3--:R-:W-:Y:S01]  /*19ba0*/  VIADD R9, R15.reuse, UR5 ;  /* 0x000000050f097c36 */ /* 0x048fe20008000000 */
[-C--:B------:R-:W-:Y:S02]  /*19bb0*/  IADD3 R14, P6, PT, R15, R13.reuse, RZ ;  /* 0x0000000d0f0e7210 */ /* 0x080fe40007fde0ff */
[----:B------:R-:W-:Y:S01]  /*19bc0*/  ISETP.LT.AND P3, PT, R3, UR11, !P0 ;  /* 0x0000000b03007c0c */ /* 0x000fe2000c761270 */
[----:B------:R-:W-:Y:S01]  /*19bd0*/  VIADD R12, R9, UR5 ;  /* 0x00000005090c7c36 */ /* 0x000fe20008000000 */
[----:B------:R-:W-:Y:S01]  /*19be0*/  LEA.HI.X.SX32 R15, R15, R2, 0x1, P6 ;  /* 0x000000020f0f7211 */ /* 0x000fe200030f0eff */
[----:B------:R-:W-:Y:S01]  /*19bf0*/  VIADD R3, R24, 0xa ;  /* 0x0000000a18037836 */ /* 0x000fe20000000000 */
[----:B------:R-:W-:Y:S02]  /*19c00*/  IADD3 R8, P6, PT, R9, R13, RZ ;  /* 0x0000000d09087210 */ /* 0x000fe40007fde0ff */
[----:B------:R-:W-:-:S02]  /*19c10*/  PRMT R23, R7, 0x7770, RZ ;  /* 0x0000777007177816 */ /* 0x000fc400000000ff */
[-C--:B------:R-:W-:Y:S02]  /*19c20*/  LEA.HI.X.SX32 R9, R9, R2.reuse, 0x1, P6 ;  /* 0x0000000209097211 */ /* 0x080fe400030f0eff */
[----:B------:R-:W-:Y:S02]  /*19c30*/  IADD3 R22, P6, PT, R12, R13, RZ ;  /* 0x0000000d0c167210 */ /* 0x000fe40007fde0ff */
[----:B------:R-:W-:Y:S01]  /*19c40*/  ISETP.LT.AND P2, PT, R3, UR11, !P0 ;  /* 0x0000000b03007c0c */ /* 0x000fe2000c741270 */
[----:B------:R-:W-:Y:S01]  /*19c50*/  VIADD R3, R24, 0xb ;  /* 0x0000000b18037836 */ /* 0x000fe20000000000 */
[----:B------:R0:W-:Y:S01]  /*19c60*/  @P5 STG.E.U8 desc[UR6][R20.64], R23 ;  /* 0x0000001714005986 */ /* 0x0001e2000c101106 */
[----:B------:R-:W-:Y:S02]  /*19c70*/  PRMT R25, R7, 0x7771, RZ ;  /* 0x0000777107197816 */ /* 0x000fe400000000ff */
[----:B--2---:R-:W-:Y:S02]  /*19c80*/  PRMT R27, R16, 0x7770, RZ ;  /* 0x00007770101b7816 */ /* 0x004fe400000000ff */
[----:B------:R-:W-:Y:S01]  /*19c90*/  ISETP.LT.AND P5, PT, R3, UR11, !P0 ;  /* 0x0000000b03007c0c */ /* 0x000fe2000c7a1270 */
[----:B------:R-:W-:Y:S01]  /*19ca0*/  VIADD R3, R24, 0xc ;  /* 0x0000000c18037836 */ /* 0x000fe20000000000 */
[----:B------:R1:W-:Y:S01]  /*19cb0*/  @P1 STG.E.U8 desc[UR6][R10.64], R25 ;  /* 0x000000190a001986 */ /* 0x0003e2000c101106 */
[C---:B0-----:R-:W-:Y:S01]  /*19cc0*/  LEA.HI.X.SX32 R23, R12.reuse, R2, 0x1, P6 ;  /* 0x000000020c177211 */ /* 0x041fe200030f0eff */
[----:B------:R-:W-:-:S02]  /*19cd0*/  VIADD R12, R12, UR5 ;  /* 0x000000050c0c7c36 */ /* 0x000fc40008000000 */
[----:B------:R0:W-:Y:S01]  /*19ce0*/  @P4 STG.E.U8 desc[UR6][R14.64], R27 ;  /* 0x0000001b0e004986 */ /* 0x0001e2000c101106 */
[----:B------:R-:W-:Y:S02]  /*19cf0*/  PRMT R21, R16, 0x7771, RZ ;  /* 0x0000777110157816 */ /* 0x000fe400000000ff */
[----:B-1----:R-:W-:-:S03]  /*19d00*/  IADD3 R10, P6, PT, R12, R13, RZ ;  /* 0x0000000d0c0a7210 */ /* 0x002fc60007fde0ff */
[----:B------:R1:W-:Y:S01]  /*19d10*/  @P3 STG.E.U8 desc[UR6][R8.64], R21 ;  /* 0x0000001508003986 */ /* 0x0003e2000c101106 */
[----:B------:R-:W-:Y:S01]  /*19d20*/  ISETP.LT.AND P1, PT, R3, UR11, !P0 ;  /* 0x0000000b03007c0c */ /* 0x000fe2000c721270 */
[----:B------:R-:W-:Y:S02]  /*19d30*/  VIADD R3, R24, 0xd ;  /* 0x0000000d18037836 */ /* 0x000fe40000000000 */
[C---:B0-----:R-:W-:Y:S01]  /*19d40*/  VIADD R14, R12.reuse, UR5 ;  /* 0x000000050c0e7c36 */ /* 0x041fe20008000000 */
[----:B------:R-:W-:-:S04]  /*19d50*/  LEA.HI.X.SX32 R11, R12, R2, 0x1, P6 ;  /* 0x000000020c0b7211 */ /* 0x000fc800030f0eff */
[CC--:B------:R-:W-:Y:S01]  /*19d60*/  IADD3 R20, P6, PT, R14.reuse, R13.reuse, RZ ;  /* 0x0000000d0e147210 */ /* 0x0c0fe20007fde0ff */
[----:B-1----:R-:W-:Y:S01]  /*19d70*/  VIADD R9, R14, UR5 ;  /* 0x000000050e097c36 */ /* 0x002fe20008000000 */
[----:B------:R-:W-:Y:S01]  /*19d80*/  ISETP.LT.AND P4, PT, R3, UR11, !P0 ;  /* 0x0000000b03007c0c */ /* 0x000fe2000c781270 */
[----:B------:R-:W-:Y:S01]  /*19d90*/  VIADD R3, R24, 0xe ;  /* 0x0000000e18037836 */ /* 0x000fe20000000000 */
[-C--:B------:R-:W-:Y:S01]  /*19da0*/  LEA.HI.X.SX32 R21, R14, R2.reuse, 0x1, P6 ;  /* 0x000000020e157211 */ /* 0x080fe200030f0eff */
[C---:B------:R-:W-:Y:S01]  /*19db0*/  VIADD R12, R9.reuse, UR5 ;  /* 0x00000005090c7c36 */ /* 0x040fe20008000000 */
[----:B------:R-:W-:Y:S02]  /*19dc0*/  IADD3 R8, P6, PT, R9, R13, RZ ;  /* 0x0000000d09087210 */ /* 0x000fe40007fde0ff */
[----:B------:R-:W-:Y:S02]  /*19dd0*/  PRMT R29, R17, 0x7770, RZ ;  /* 0x00007770111d7816 */ /* 0x000fe400000000ff */
[----:B------:R-:W-:-:S02]  /*19de0*/  LEA.HI.X.SX32 R9, R9, R2, 0x1, P6 ;  /* 0x0000000209097211 */ /* 0x000fc400030f0eff */
[----:B------:R-:W-:Y:S01]  /*19df0*/  ISETP.LT.AND P3, PT, R3, UR11, !P0 ;  /* 0x0000000b03007c0c */ /* 0x000fe2000c761270 */
[----:B------:R-:W-:Y:S01]  /*19e00*/  VIADD R3, R24, 0xf ;  /* 0x0000000f18037836 */ /* 0x000fe20000000000 */
[----:B------:R-:W-:Y:S02]  /*19e10*/  IADD3 R14, P6, PT, R12, R13, RZ ;  /* 0x0000000d0c0e7210 */ /* 0x000fe40007fde0ff */
[----:B------:R-:W-:Y:S01]  /*19e20*/  PRMT R25, R17, 0x7771, RZ ;  /* 0x0000777111197816 */ /* 0x000fe200000000ff */
[----:B------:R0:W-:Y:S01]  /*19e30*/  @P2 STG.E.U8 desc[UR6][R22.64], R29 ;  /* 0x0000001d16002986 */ /* 0x0001e2000c101106 */
[----:B------:R-:W-:Y:S02]  /*19e40*/  PRMT R27, R18, 0x7770, RZ ;  /* 0x00007770121b7816 */ /* 0x000fe400000000ff */
[C---:B------:R-:W-:Y:S01]  /*19e50*/  LEA.HI.X.SX32 R15, R12.reuse, R2, 0x1, P6 ;  /* 0x000000020c0f7211 */ /* 0x040fe200030f0eff */
[----:B------:R-:W-:Y:S01]  /*19e60*/  VIADD R12, R12, UR5 ;  /* 0x000000050c0c7c36 */ /* 0x000fe20008000000 */
[----:B------:R-:W-:Y:S01]  /*19e70*/  ISETP.LT.AND P2, PT, R3, UR11, !P0 ;  /* 0x0000000b03007c0c */ /* 0x000fe2000c741270 */
[----:B------:R-:W-:Y:S01]  /*19e80*/  VIADD R3, R24, 0x10 ;  /* 0x0000001018037836 */ /* 0x000fe20000000000 */
[----:B------:R1:W-:Y:S04]  /*19e90*/  @P5 STG.E.U8 desc[UR6][R10.64], R25 ;  /* 0x000000190a005986 */ /* 0x0003e8000c101106 */
[----:B------:R2:W-:Y:S01]  /*19ea0*/  @P1 STG.E.U8 desc[UR6][R20.64], R27 ;  /* 0x0000001b14001986 */ /* 0x0005e2000c101106 */
[----:B0-----:R-:W-:-:S02]  /*19eb0*/  PRMT R23, R18, 0x7771, RZ ;  /* 0x0000777112177816 */ /* 0x001fc400000000ff */
[----:B------:R-:W-:Y:S01]  /*19ec0*/  ISETP.LT.AND P5, PT, R3, UR11, !P0 ;  /* 0x0000000b03007c0c */ /* 0x000fe2000c7a1270 */
[----:B------:R-:W-:Y:S01]  /*19ed0*/  VIADD R3, R24, 0x11 ;  /* 0x0000001118037836 */ /* 0x000fe20000000000 */
[CC--:B-1----:R-:W-:Y:S01]  /*19ee0*/  IADD3 R10, P6, PT, R12.reuse, R13.reuse, RZ ;  /* 0x0000000d0c0a7210 */ /* 0x0c2fe20007fde0ff */
[C---:B--2---:R-:W-:Y:S01]  /*19ef0*/  VIADD R21, R12.reuse, UR5 ;  /* 0x000000050c157c36 */ /* 0x044fe20008000000 */
[----:B------:R0:W-:Y:S02]  /*19f00*/  @P4 STG.E.U8 desc[UR6][R8.64], R23 ;  /* 0x0000001708004986 */ /* 0x0001e4000c101106 */
[-C--:B------:R-:W-:Y:S02]  /*19f10*/  LEA.HI.X.SX32 R11, R12, R2.reuse, 0x1, P6 ;  /* 0x000000020c0b7211 */ /* 0x080fe400030f0eff */
[----:B------:R-:W-:Y:S02]  /*19f20*/  IADD3 R20, P6, PT, R21, R13, RZ ;  /* 0x0000000d15147210 */ /* 0x000fe40007fde0ff */
[----:B------:R-:W-:Y:S01]  /*19f30*/  ISETP.LT.AND P1, PT, R3, UR11, !P0 ;  /* 0x0000000b03007c0c */ /* 0x000fe2000c721270 */
[----:B------:R-:W-:Y:S01]  /*19f40*/  VIADD R3, R24, 0x12 ;  /* 0x0000001218037836 */ /* 0x000fe20000000000 */
[----:B------:R-:W-:Y:S01]  /*19f50*/  PRMT R25, R19, 0x7770, RZ ;  /* 0x0000777013197816 */ /* 0x000fe200000000ff */
[C---:B0-----:R-:W-:Y:S01]  /*19f60*/  VIADD R9, R21.reuse, UR5 ;  /* 0x0000000515097c36 */ /* 0x041fe20008000000 */
[----:B------:R-:W-:-:S03]  /*19f70*/  LEA.HI.X.SX32 R21, R21, R2, 0x1, P6 ;  /* 0x0000000215157211 */ /* 0x000fc600030f0eff */
[C---:B------:R-:W-:Y:S01]  /*19f80*/  VIADD R12, R9.reuse, UR5 ;  /* 0x00000005090c7c36 */ /* 0x040fe20008000000 */
[-C--:B------:R-:W-:Y:S01]  /*19f90*/  IADD3 R8, P6, PT, R9, R13.reuse, RZ ;  /* 0x0000000d09087210 */ /* 0x080fe20007fde0ff */
[----:B------:R0:W-:Y:S01]  /*19fa0*/  @P3 STG.E.U8 desc[UR6][R14.64], R25 ;  /* 0x000000190e003986 */ /* 0x0001e2000c101106 */
[----:B------:R-:W-:Y:S01]  /*19fb0*/  ISETP.LT.AND P4, PT, R3, UR11, !P0 ;  /* 0x0000000b03007c0c */ /* 0x000fe2000c781270 */
[----:B------:R-:W-:Y:S01]  /*19fc0*/  VIADD R3, R24, 0x13 ;  /* 0x0000001318037836 */ /* 0x000fe20000000000 */
[----:B------:R-:W-:Y:S02]  /*19fd0*/  LEA.HI.X.SX32 R9, R9, R2, 0x1, P6 ;  /* 0x0000000209097211 */ /* 0x000fe400030f0eff */
[----:B------:R-:W-:Y:S02]  /*19fe0*/  PRMT R23, R19, 0x7771, RZ ;  /* 0x0000777113177816 */ /* 0x000fe400000000ff */
[----:B------:R-:W-:Y:S02]  /*19ff0*/  PRMT R27, R4, 0x7772, RZ ;  /* 0x00007772041b7816 */ /* 0x000fe400000000ff */
[----:B0-----:R-:W-:-:S02]  /*1a000*/  IADD3 R14, P6, PT, R12, R13, RZ ;  /* 0x0000000d0c0e7210 */ /* 0x001fc40007fde0ff */
[----:B------:R-:W-:Y:S02]  /*1a010*/  ISETP.LT.AND P3, PT, R3, UR11, !P0 ;  /* 0x0000000b03007c0c */ /* 0x000fe4000c761270 */
[C---:B------:R-:W-:Y:S01]  /*1a020*/  LEA.HI.X.SX32 R15, R12.reuse, R2, 0x1, P6 ;  /* 0x000000020c0f7211 */ /* 0x040fe200030f0eff */
[----:B------:R-:W-:Y:S02]  /*1a030*/  VIADD R12, R12, UR5 ;  /* 0x000000050c0c7c36 */ /* 0x000fe40008000000 */
[----:B------:R-:W-:Y:S01]  /*1a040*/  VIADD R3, R24, 0x14 ;  /* 0x0000001418037836 */ /* 0x000fe20000000000 */
[----:B------:R0:W-:Y:S01]  /*1a050*/  @P2 STG.E.U8 desc[UR6][R10.64], R23 ;  /* 0x000000170a002986 */ /* 0x0001e2000c101106 */
[----:B------:R-:W-:-:S03]  /*1a060*/  PRMT R25, R4, 0x7773, RZ ;  /* 0x0000777304197816 */ /* 0x000fc600000000ff */
[----:B------:R1:W-:Y:S01]  /*1a070*/  @P5 STG.E.U8 desc[UR6][R20.64], R27 ;  /* 0x0000001b14005986 */ /* 0x0003e2000c101106 */
[----:B------:R-:W-:Y:S01]  /*1a080*/  ISETP.LT.AND P2, PT, R3, UR11, !P0 ;  /* 0x0000000b03007c0c */ /* 0x000fe2000c741270 */
[----:B------:R-:W-:Y:S02]  /*1a090*/  VIADD R3, R24, 0x15 ;  /* 0x0000001518037836 */ /* 0x000fe40000000000 */
[----:B------:R2:W-:Y:S01]  /*1a0a0*/  @P1 STG.E.U8 desc[UR6][R8.64], R25 ;  /* 0x0000001908001986 */ /* 0x0005e2000c101106 */
[C---:B0-----:R-:W-:Y:S01]  /*1a0b0*/  IADD3 R10, P6, PT, R12.reuse, R13, RZ ;  /* 0x0000000d0c0a7210 */ /* 0x041fe20007fde0ff */
[----:B-1----:R-:W-:-:S03]  /*1a0c0*/  VIADD R20, R12, UR5 ;  /* 0x000000050c147c36 */ /* 0x002fc60008000000 */
[-C--:B------:R-:W-:Y:S01]  /*1a0d0*/  LEA.HI.X.SX32 R11, R12, R2.reuse, 0x1, P6 ;  /* 0x000000020c0b7211 */ /* 0x080fe200030f0eff */
[C---:B--2---:R-:W-:Y:S01]  /*1a0e0*/  VIADD R9, R20.reuse, UR5 ;  /* 0x0000000514097c36 */ /* 0x044fe20008000000 */
[----:B------:R-:W-:Y:S02]  /*1a0f0*/  IADD3 R4, P6, PT, R20, R13, RZ ;  /* 0x0000000d14047210 */ /* 0x000fe40007fde0ff */
[----:B------:R-:W-:Y:S01]  /*1a100*/  ISETP.LT.AND P5, PT, R3, UR11, !P0 ;  /* 0x0000000b03007c0c */ /* 0x000fe2000c7a1270 */
[----:B------:R-:W-:Y:S01]  /*1a110*/  VIADD R3, R24, 0x16 ;  /* 0x0000001618037836 */ /* 0x000fe20000000000 */
[C---:B------:R-:W-:Y:S02]  /*1a120*/  PRMT R23, R5.reuse, 0x7772, RZ ;  /* 0x0000777205177816 */ /* 0x040fe400000000ff */
[----:B------:R-:W-:Y:S01]  /*1a130*/  PRMT R25, R5, 0x7773, RZ ;  /* 0x0000777305197816 */ /* 0x000fe200000000ff */
[----:B------:R-:W-:Y:S01]  /*1a140*/  VIADD R12, R9, UR5 ;  /* 0x00000005090c7c36 */ /* 0x000fe20008000000 */
[----:B------:R-:W-:-:S02]  /*1a150*/  LEA.HI.X.SX32 R5, R20, R2, 0x1, P6 ;  /* 0x0000000214057211 */ /* 0x000fc400030f0eff */
[-C--:B------:R-:W-:Y:S01]  /*1a160*/  IADD3 R8, P6, PT, R9, R13.reuse, RZ ;  /* 0x0000000d09087210 */ /* 0x080fe20007fde0ff */
[----:B------:R0:W-:Y:S01]  /*1a170*/  @P4 STG.E.U8 desc[UR6][R14.64], R23 ;  /* 0x000000170e004986 */ /* 0x0001e2000c101106 */
[----:B------:R-:W-:Y:S01]  /*1a180*/  ISETP.LT.AND P1, PT, R3, UR11, !P0 ;  /* 0x0000000b03007c0c */ /* 0x000fe2000c721270 */
[----:B------:R-:W-:Y:S01]  /*1a190*/  VIADD R3, R24, 0x17 ;  /* 0x0000001718037836 */ /* 0x000fe20000000000 */
[----:B------:R-:W-:Y:S02]  /*1a1a0*/  LEA.HI.X.SX32 R9, R9, R2, 0x1, P6 ;  /* 0x0000000209097211 */ /* 0x000fe400030f0eff */
[----:B------:R-:W-:Y:S02]  /*1a1b0*/  PRMT R21, R6, 0x7772, RZ ;  /* 0x0000777206157816 */ /* 0x000fe400000000ff */
[----:B------:R-:W-:Y:S02]  /*1a1c0*/  ISETP.LT.AND P4, PT, R3, UR11, !P0 ;  /* 0x0000000b03007c0c */ /* 0x000fe4000c781270 */
[----:B0-----:R-:W-:Y:S01]  /*1a1d0*/  IADD3 R14, P6, PT, R12, R13, RZ ;  /* 0x0000000d0c0e7210 */ /* 0x001fe20007fde0ff */
[----:B------:R-:W-:Y:S01]  /*1a1e0*/  VIADD R3, R24, 0x18 ;  /* 0x0000001818037836 */ /* 0x000fe20000000000 */
[----:B------:R-:W-:-:S02]  /*1a1f0*/  PRMT R23, R6, 0x7773, RZ ;  /* 0x0000777306177816 */ /* 0x000fc400000000ff */
[C---:B------:R-:W-:Y:S01]  /*1a200*/  LEA.HI.X.SX32 R15, R12.reuse, R2, 0x1, P6 ;  /* 0x000000020c0f7211 */ /* 0x040fe200030f0eff */
[----:B------:R-:W-:Y:S01]  /*1a210*/  VIADD R12, R12, UR5 ;  /* 0x000000050c0c7c36 */ /* 0x000fe20008000000 */
[----:B------:R0:W-:Y:S01]  /*1a220*/  @P3 STG.E.U8 desc[UR6][R10.64], R25 ;  /* 0x000000190a003986 */ /* 0x0001e2000c101106 */
[----:B------:R-:W-:-:S03]  /*1a230*/  ISETP.LT.AND P3, PT, R3, UR11, !P0 ;  /* 0x0000000b03007c0c */ /* 0x000fc6000c761270 */
[----:B------:R1:W-:Y:S01]  /*1a240*/  @P2 STG.E.U8 desc[UR6][R4.64], R21 ;  /* 0x0000001504002986 */ /* 0x0003e2000c101106 */
[----:B------:R-:W-:-:S03]  /*1a250*/  VIADD R3, R24, 0x19 ;  /* 0x0000001918037836 */ /* 0x000fc60000000000 */
[----:B------:R2:W-:Y:S01]  /*1a260*/  @P5 STG.E.U8 desc[UR6][R8.64], R23 ;  /* 0x0000001708005986 */ /* 0x0005e2000c101106 */
[C---:B0-----:R-:W-:Y:S01]  /*1a270*/  VIADD R10, R12.reuse, UR5 ;  /* 0x000000050c0a7c36 */ /* 0x041fe20008000000 */
[C---:B------:R-:W-:Y:S02]  /*1a280*/  PRMT R11, R7.reuse, 0x7772, RZ ;  /* 0x00007772070b7816 */ /* 0x040fe400000000ff */
[CC--:B-1----:R-:W-:Y:S02]  /*1a290*/  IADD3 R4, P5, PT, R12.reuse, R13.reuse, RZ ;  /* 0x0000000d0c047210 */ /* 0x0c2fe40007fbe0ff */
[----:B------:R-:W-:Y:S02]  /*1a2a0*/  PRMT R21, R7, 0x7773, RZ ;  /* 0x0000777307157816 */ /* 0x000fe400000000ff */
[----:B------:R-:W-:Y:S01]  /*1a2b0*/  LEA.HI.X.SX32 R5, R12, R2, 0x1, P5 ;  /* 0x000000020c057211 */ /* 0x000fe200028f0eff */
[C---:B--2---:R-:W-:Y:S01]  /*1a2c0*/  VIADD R9, R10.reuse, UR5 ;  /* 0x000000050a097c36 */ /* 0x044fe20008000000 */
[----:B------:R-:W-:-:S02]  /*1a2d0*/  IADD3 R6, P5, PT, R10, R13, RZ ;  /* 0x0000000d0a067210 */ /* 0x000fc40007fbe0ff */
[----:B------:R-:W-:Y:S01]  /*1a2e0*/  ISETP.LT.AND P2, PT, R3, UR11, !P0 ;  /* 0x0000000b03007c0c */ /* 0x000fe2000c741270 */
[----:B------:R0:W-:Y:S01]  /*1a2f0*/  @P1 STG.E.U8 desc[UR6][R14.64], R11 ;  /* 0x0000000b0e001986 */ /* 0x0001e2000c101106 */
[-C--:B------:R-:W-:Y:S01]  /*1a300*/  LEA.HI.X.SX32 R7, R10, R2.reuse, 0x1, P5 ;  /* 0x000000020a077211 */ /* 0x080fe200028f0eff */
[C---:B------:R-:W-:Y:S02]  /*1a310*/  VIADD R3, R24.reuse, 0x1a ;  /* 0x0000001a18037836 */ /* 0x040fe40000000000 */
[----:B------:R1:W-:Y:S01]  /*1a320*/  @P4 STG.E.U8 desc[UR6][R4.64], R21 ;  /* 0x0000001504004986 */ /* 0x0003e2000c101106 */
[----:B------:R-:W-:Y:S01]  /*1a330*/  IADD3 R10, P4, PT, R9, R13, RZ ;  /* 0x0000000d090a7210 */ /* 0x000fe20007f9e0ff */
[----:B------:R-:W-:Y:S01]  /*1a340*/  VIADD R8, R24, 0x1d ;  /* 0x0000001d18087836 */ /* 0x000fe20000000000 */
[----:B------:R-:W-:Y:S02]  /*1a350*/  PRMT R23, R16, 0x7772, RZ ;  /* 0x0000777210177816 */ /* 0x000fe400000000ff */
[----:B------:R-:W-:Y:S01]  /*1a360*/  ISETP.LT.AND P6, PT, R3, UR11, !P0 ;  /* 0x0000000b03007c0c */ /* 0x000fe2000c7c1270 */
[----:B------:R-:W-:Y:S01]  /*1a370*/  VIADD R3, R24, 0x1b ;  /* 0x0000001b18037836 */ /* 0x000fe20000000000 */
[C---:B0-----:R-:W-:Y:S01]  /*1a380*/  LEA.HI.X.SX32 R11, R9.reuse, R2, 0x1, P4 ;  /* 0x00000002090b7211 */ /* 0x041fe200020f0eff */
[----:B------:R-:W-:Y:S01]  /*1a390*/  VIADD R9, R9, UR5 ;  /* 0x0000000509097c36 */ /* 0x000fe20008000000 */
[----:B------:R-:W-:Y:S01]  /*1a3a0*/  PRMT R15, R16, 0x7773, RZ ;  /* 0x00007773100f7816 */ /* 0x000fe200000000ff */
[----:B------:R-:W-:Y:S01]  /*1a3b0*/  @P3 STG.E.U8 desc[UR6][R6.64], R23 ;  /* 0x0000001706003986 */ /* 0x000fe2000c101106 */
[----:B------:R-:W-:Y:S01]  /*1a3c0*/  ISETP.LT.AND P4, PT, R8, UR11, !P0 ;  /* 0x0000000b08007c0c */ /* 0x000fe2000c781270 */
[----:B------:R-:W-:-:S02]  /*1a3d0*/  VIADD R12, R9, UR5 ;  /* 0x00000005090c7c36 */ /* 0x000fc40008000000 */
[----:B------:R0:W-:Y:S01]  /*1a3e0*/  @P2 STG.E.U8 desc[UR6][R10.64], R15 ;  /* 0x0000000f0a002986 */ /* 0x0001e2000c101106 */
[-C--:B------:R-:W-:Y:S02]  /*1a3f0*/  IADD3 R8, P2, PT, R9, R13.reuse, RZ ;  /* 0x0000000d09087210 */ /* 0x080fe40007f5e0ff */
[----:B------:R-:W-:Y:S01]  /*1a400*/  ISETP.LT.AND P1, PT, R3, UR11, !P0 ;  /* 0x0000000b03007c0c */ /* 0x000fe2000c721270 */
[----:B------:R-:W-:Y:S01]  /*1a410*/  VIADD R3, R24, 0x1c ;  /* 0x0000001c18037836 */ /* 0x000fe20000000000 */
[-C--:B------:R-:W-:Y:S01]  /*1a420*/  LEA.HI.X.SX32 R9, R9, R2.reuse, 0x1, P2 ;  /* 0x0000000209097211 */ /* 0x080fe200010f0eff */
[C---:B------:R-:W-:Y:S01]  /*1a430*/  VIADD R14, R12.reuse, UR5 ;  /* 0x000000050c0e7c36 */ /* 0x040fe20008000000 */
[----:B-1----:R-:W-:Y:S01]  /*1a440*/  PRMT R21, R17, 0x7772, RZ ;  /* 0x0000777211157816 */ /* 0x002fe200000000ff */
[----:B------:R-:W1:Y:S01]  /*1a450*/  LDS.128 R4, [R0] ;  /* 0x0000000000047984 */ /* 0x000e620000000c00 */
[-C--:B------:R-:W-:Y:S02]  /*1a460*/  IADD3 R16, P2, PT, R12, R13.reuse, RZ ;  /* 0x0000000d0c107210 */ /* 0x080fe40007f5e0ff */
[----:B------:R-:W-:Y:S01]  /*1a470*/  ISETP.LT.AND P5, PT, R3, UR11, !P0 ;  /* 0x0000000b03007c0c */ /* 0x000fe2000c7a1270 */
[----:B------:R-:W-:Y:S01]  /*1a480*/  VIADD R3, R24, 0x1e ;  /* 0x0000001e18037836 */ /* 0x000fe20000000000 */
[----:B------:R-:W-:Y:S01]  /*1a490*/  PRMT R25, R17, 0x7773, RZ ;  /* 0x0000777311197816 */ /* 0x000fe200000000ff */
[----:B------:R2:W-:Y:S01]  /*1a4a0*/  @P6 STG.E.U8 desc[UR6][R8.64], R21 ;  /* 0x0000001508006986 */ /* 0x0005e2000c101106 */
[----:B------:R-:W-:Y:S01]  /*1a4b0*/  LEA.HI.X.SX32 R17, R12, R2, 0x1, P2 ;  /* 0x000000020c117211 */ /* 0x000fe200010f0eff */
[C---:B------:R-:W-:Y:S01]  /*1a4c0*/  VIADD R12, R14.reuse, UR5 ;  /* 0x000000050e0c7c36 */ /* 0x040fe20008000000 */
[----:B0-----:R-:W-:-:S02]  /*1a4d0*/  IADD3 R10, P6, PT, R14, R13, RZ ;  /* 0x0000000d0e0a7210 */ /* 0x001fc40007fde0ff */
[----:B------:R-:W-:Y:S01]  /*1a4e0*/  ISETP.LT.AND P3, PT, R3, UR11, !P0 ;  /* 0x0000000b03007c0c */ /* 0x000fe2000c761270 */
[----:B------:R-:W-:Y:S01]  /*1a4f0*/  VIADD R3, R24, 0x1f ;  /* 0x0000001f18037836 */ /* 0x000fe20000000000 */
[-C--:B------:R-:W-:Y:S02]  /*1a500*/  LEA.HI.X.SX32 R11, R14, R2.reuse, 0x1, P6 ;  /* 0x000000020e0b7211 */ /* 0x080fe400030f0eff */
[----:B------:R-:W-:Y:S02]  /*1a510*/  IADD3 R14, P6, PT, R12, R13, RZ ;  /* 0x0000000d0c0e7210 */ /* 0x000fe40007fde0ff */
[----:B------:R-:W-:Y:S01]  /*1a520*/  ISETP.LT.AND P2, PT, R3, UR11, !P0 ;  /* 0x0000000b03007c0c */ /* 0x000fe2000c741270 */
[----:B------:R-:W-:Y:S01]  /*1a530*/  VIADD R3, R24, 0x20 ;  /* 0x0000002018037836 */ /* 0x000fe20000000000 */
[C---:B------:R-:W-:Y:S01]  /*1a540*/  LEA.HI.X.SX32 R15, R12.reuse, R2, 0x1, P6 ;  /* 0x000000020c0f7211 */ /* 0x040fe200030f0eff */
[----:B------:R-:W-:Y:S01]  /*1a550*/  VIADD R12, R12, UR5 ;  /* 0x000000050c0c7c36 */ /* 0x000fe20008000000 */
[----:B------:R0:W-:Y:S01]  /*1a560*/  @P1 STG.E.U8 desc[UR6][R16.64], R25 ;  /* 0x0000001910001986 */ /* 0x0001e2000c101106 */
[----:B------:R-:W-:-:S02]  /*1a570*/  PRMT R23, R18, 0x7772, RZ ;  /* 0x0000777212177816 */ /* 0x000fc400000000ff */
[----:B------:R-:W-:Y:S01]  /*1a580*/  ISETP.LT.AND P1, PT, R3, UR11, !P0 ;  /* 0x0000000b03007c0c */ /* 0x000fe2000c721270 */
[----:B------:R-:W-:Y:S01]  /*1a590*/  VIADD R3, R24, 0x21 ;  /* 0x0000002118037836 */ /* 0x000fe20000000000 */
[-C--:B--2---:R-:W-:Y:S01]  /*1a5a0*/  IADD3 R8, P6, PT, R12, R13.reuse, RZ ;  /* 0x0000000d0c087210 */ /* 0x084fe20007fde0ff */
[----:B------:R2:W-:Y:S01]  /*1a5b0*/  @P5 STG.E.U8 desc[UR6][R10.64], R23 ;  /* 0x000000170a005986 */ /* 0x0005e2000c101106 */
[----:B------:R-:W-:Y:S01]  /*1a5c0*/  PRMT R21, R18, 0x7773, RZ ;  /* 0x0000777312157816 */ /* 0x000fe200000000ff */
[C---:B0-----:R-:W-:Y:S01]  /*1a5d0*/  VIADD R16, R12.reuse, UR5 ;  /* 0x000000050c107c36 */ /* 0x041fe20008000000 */
[-C--:B------:R-:W-:Y:S02]  /*1a5e0*/  LEA.HI.X.SX32 R9, R12, R2.reuse, 0x1, P6 ;  /* 0x000000020c097211 */ /* 0x080fe400030f0eff */
[----:B------:R-:W-:Y:S01]  /*1a5f0*/  ISETP.LT.AND P5, PT, R3, UR11, !P0 ;  /* 0x0000000b03007c0c */ /* 0x000fe2000c7a1270 */
[C---:B------:R-:W-:Y:S01]  /*1a600*/  VIADD R12, R16.reuse, UR5 ;  /* 0x00000005100c7c36 */ /* 0x040fe20008000000 */
[----:B--2---:R-:W-:Y:S01]  /*1a610*/  IADD3 R10, P6, PT, R16, R13, RZ ;  /* 0x0000000d100a7210 */ /* 0x004fe20007fde0ff */
[----:B------:R-:W-:Y:S01]  /*1a620*/  VIADD R3, R24, 0x22 ;  /* 0x0000002218037836 */ /* 0x000fe20000000000 */
[----:B------:R0:W-:Y:S02]  /*1a630*/  @P4 STG.E.U8 desc[UR6][R14.64], R21 ;  /* 0x000000150e004986 */ /* 0x0001e4000c101106 */
[----:B------:R-:W-:-:S02]  /*1a640*/  LEA.HI.X.SX32 R11, R16, R2, 0x1, P6 ;  /* 0x00000002100b7211 */ /* 0x000fc400030f0eff */
[----:B------:R-:W-:Y:S02]  /*1a650*/  PRMT R17, R19, 0x7773, RZ ;  /* 0x0000777313117816 */ /* 0x000fe400000000ff */
[----:B------:R-:W-:Y:S01]  /*1a660*/  ISETP.LT.AND P4, PT, R3, UR11, !P0 ;  /* 0x0000000b03007c0c */ /* 0x000fe2000c781270 */
[----:B------:R-:W-:Y:S01]  /*1a670*/  VIADD R3, R24, 0x23 ;  /* 0x0000002318037836 */ /* 0x000fe20000000000 */
[----:B------:R-:W-:Y:S02]  /*1a680*/  PRMT R19, R19, 0x7772, RZ ;  /* 0x0000777213137816 */ /* 0x000fe400000000ff */
[----:B0-----:R-:W-:-:S03]  /*1a690*/  IADD3 R14, P6, PT, R12, R13, RZ ;  /* 0x0000000d0c0e7210 */ /* 0x001fc60007fde0ff */
[----:B------:R0:W-:Y:S01]  /*1a6a0*/  @P3 STG.E.U8 desc[UR6][R8.64], R19 ;  /* 0x0000001308003986 */ /* 0x0001e2000c101106 */
[C---:B------:R-:W-:Y:S01]  /*1a6b0*/  LEA.HI.X.SX32 R15, R12.reuse, R2, 0x1, P6 ;  /* 0x000000020c0f7211 */ /* 0x040fe200030f0eff */
[----:B------:R-:W-:Y:S01]  /*1a6c0*/  VIADD R12, R12, UR5 ;  /* 0x000000050c0c7c36 */ /* 0x000fe20008000000 */
[----:B------:R-:W-:Y:S01]  /*1a6d0*/  ISETP.LT.AND P3, PT, R3, UR11, !P0 ;  /* 0x0000000b03007c0c */ /* 0x000fe2000c761270 */
[----:B------:R-:W-:-:S03]  /*1a6e0*/  VIADD R3, R24, 0x24 ;  /* 0x0000002418037836 */ /* 0x000fc60000000000 */
[CC--:B------:R-:W-:Y:S01]  /*1a6f0*/  IADD3 R18, P6, PT, R12.reuse, R13.reuse, RZ ;  /* 0x0000000d0c127210 */ /* 0x0c0fe20007fde0ff */
[----:B0-----:R-:W-:Y:S01]  /*1a700*/  VIADD R8, R12, UR5 ;  /* 0x000000050c087c36 */ /* 0x001fe20008000000 */
[----:B------:R-:W-:Y:S01]  /*1a710*/  @P2 STG.E.U8 desc[UR6][R10.64], R17 ;  /* 0x000000110a002986 */ /* 0x000fe2000c101106 */
[----:B-1----:R-:W-:Y:S02]  /*1a720*/  PRMT R25, R4, 0x7770, RZ ;  /* 0x0000777004197816 */ /* 0x002fe400000000ff */
[----:B------:R-:W-:Y:S01]  /*1a730*/  ISETP.LT.AND P2, PT, R3, UR11, !P0 ;  /* 0x0000000b03007c0c */ /* 0x000fe2000c741270 */
[----:B------:R-:W-:Y:S01]  /*1a740*/  VIADD R3, R24, 0x25 ;  /* 0x0000002518037836 */ /* 0x000fe20000000000 */
[----:B------:R-:W-:Y:S01]  /*1a750*/  LEA.HI.X.SX32 R19, R12, R2, 0x1, P6 ;  /* 0x000000020c137211 */ /* 0x000fe200030f0eff */
[C---:B------:R-:W-:Y:S01]  /*1a760*/  VIADD R9, R8.reuse, UR5 ;  /* 0x0000000508097c36 */ /* 0x040fe20008000000 */
[----:B------:R-:W-:Y:S01]  /*1a770*/  IADD3 R20, P6, PT, R8, R13, RZ ;  /* 0x0000000d08147210 */ /* 0x000fe20007fde0ff */
[----:B------:R0:W-:Y:S01]  /*1a780*/  @P1 STG.E.U8 desc[UR6][R14.64], R25 ;  /* 0x000000190e001986 */ /* 0x0001e2000c101106 */
[----:B------:R-:W-:-:S02]  /*1a790*/  ISETP.LT.AND P1, PT, R3, UR11, !P0 ;  /* 0x0000000b03007c0c */ /* 0x000fc4000c721270 */
[----:B------:R-:W-:Y:S01]  /*1a7a0*/  LEA.HI.X.SX32 R21, R8, R2, 0x1, P6 ;  /* 0x0000000208157211 */ /* 0x000fe200030f0eff */
[----:B------:R-:W-:Y:S01]  /*1a7b0*/  VIADD R3, R24, 0x26 ;  /* 0x0000002618037836 */ /* 0x000fe20000000000 */
[----:B------:R-:W-:Y:S01]  /*1a7c0*/  PRMT R27, R4, 0x7771, RZ ;  /* 0x00007771041b7816 */ /* 0x000fe200000000ff */
[C---:B------:R-:W-:Y:S01]  /*1a7d0*/  VIADD R12, R9.reuse, UR5 ;  /* 0x00000005090c7c36 */ /* 0x040fe20008000000 */
[----:B0-----:R-:W-:-:S03]  /*1a7e0*/  IADD3 R14, P6, PT, R9, R13, RZ ;  /* 0x0000000d090e7210 */ /* 0x001fc60007fde0ff */
[----:B------:R0:W-:Y:S01]  /*1a7f0*/  @P5 STG.E.U8 desc[UR6][R18.64], R27 ;  /* 0x0000001b12005986 */ /* 0x0001e2000c101106 */
[----:B------:R-:W-:Y:S02]  /*1a800*/  PRMT R23, R5, 0x7770, RZ ;  /* 0x0000777005177816 */ /* 0x000fe400000000ff */
[-C--:B------:R-:W-:Y:S02]  /*1a810*/  LEA.HI.X.SX32 R15, R9, R2.reuse, 0x1, P6 ;  /* 0x00000002090f7211 */ /* 0x080fe400030f0eff */
[----:B------:R-:W1:Y:S01]  /*1a820*/  LDS.128 R8, [R0+0x2000] ;  /* 0x0020000000087984 */ /* 0x000e620000000c00 */
[----:B------:R-:W-:Y:S01]  /*1a830*/  ISETP.LT.AND P5, PT, R3, UR11, !P0 ;  /* 0x0000000b03007c0c */ /* 0x000fe2000c7a1270 */
[----:B------:R-:W-:Y:S01]  /*1a840*/  VIADD R3, R24, 0x27 ;  /* 0x0000002718037836 */ /* 0x000fe20000000000 */
[C---:B------:R-:W-:Y:S01]  /*1a850*/  IADD3 R16, P6, PT, R12.reuse, R13, RZ ;  /* 0x0000000d0c107210 */ /* 0x040fe20007fde0ff */
[----:B------:R2:W-:Y:S01]  /*1a860*/  @P4 STG.E.U8 desc[UR6][R20.64], R23 ;  /* 0x0000001714004986 */ /* 0x0005e2000c101106 */
[----:B------:R-:W-:Y:S01]  /*1a870*/  PRMT R25, R5, 0x7771, RZ ;  /* 0x0000777105197816 */ /* 0x000fe200000000ff */
[----:B0-----:R-:W-:Y:S01]  /*1a880*/  VIADD R18, R12, UR5 ;  /* 0x000000050c127c36 */ /* 0x001fe20008000000 */
[----:B------:R-:W-:Y:S01]  /*1a890*/  ISETP.LT.AND P4, PT, R3, UR11, !P0 ;  /* 0x0000000b03007c0c */ /* 0x000fe2000c781270 */
[----:B------:R-:W-:Y:S01]  /*1a8a0*/  VIADD R3, R24, 0x28 ;  /* 0x0000002818037836 */ /* 0x000fe20000000000 */
[----:B------:R-:W-:Y:S01]  /*1a8b0*/  LEA.HI.X.SX32 R17, R12, R2, 0x1, P6 ;  /* 0x000000020c117211 */ /* 0x000fe200030f0eff */
[----:B------:R0:W-:Y:S01]  /*1a8c0*/  @P3 STG.E.U8 desc[UR6][R14.64], R25 ;  /* 0x000000190e003986 */ /* 0x0001e2000c101106 */
[----:B------:R-:W-:-:S02]  /*1a8d0*/  PRMT R19, R6, 0x7770, RZ ;  /* 0x0000777006137816 */ /* 0x000fc400000000ff */
[-C--:B--2---:R-:W-:Y:S02]  /*1a8e0*/  IADD3 R20, P6, PT, R18, R13.reuse, RZ ;  /* 0x0000000d12147210 */ /* 0x084fe40007fde0ff */
[----:B------:R-:W-:Y:S01]  /*1a8f0*/  ISETP.LT.AND P3, PT, R3, UR11, !P0 ;  /* 0x0000000b03007c0c */ /* 0x000fe2000c761270 */
[----:B------:R-:W-:Y:S01]  /*1a900*/  VIADD R3, R24, 0x29 ;  /* 0x0000002918037836 */ /* 0x000fe20000000000 */
[CC--:B------:R-:W-:Y:S01]  /*1a910*/  LEA.HI.X.SX32 R21, R18.reuse, R2.reuse, 0x1, P6 ;  /* 0x0000000212157211 */ /* 0x0c0fe200030f0eff */
[----:B------:R-:W-:Y:S01]  /*1a920*/  VIADD R18, R18, UR5 ;  /* 0x0000000512127c36 */ /* 0x000fe20008000000 */
[----:B------:R2:W-:Y:S02]  /*1a930*/  @P2 STG.E.U8 desc[UR6][R16.64], R19 ;  /* 0x0000001310002986 */ /* 0x0005e4000c101106 */
[----:B------:R-:W-:Y:S01]  /*1a940*/  ISETP.LT.AND P2, PT, R3, UR11, !P0 ;  /* 0x0000000b03007c0c */ /* 0x000fe2000c741270 */
[C---:B------:R-:W-:Y:S01]  /*1a950*/  VIADD R3, R18.reuse, UR5 ;  /* 0x0000000512037c36 */ /* 0x040fe20008000000 */
[----:B0-----:R-:W-:Y:S01]  /*1a960*/  IADD3 R14, P6, PT, R18, R13, RZ ;  /* 0x0000000d120e7210 */ /* 0x001fe20007fde0ff */
[----:B------:R-:W-:Y:S01]  /*1a970*/  VIADD R0, R24, 0x2a ;  /* 0x0000002a18007836 */ /* 0x000fe20000000000 */
[----:B------:R-:W-:Y:S01]  /*1a980*/  PRMT R23, R6, 0x7771, RZ ;  /* 0x0000777106177816 */ /* 0x000fe200000000ff */
[----:B------:R-:W-:Y:S01]  /*1a990*/  VIADD R12, R3, UR5 ;  /* 0x00000005030c7c36 */ /* 0x000fe20008000000 */
[----:B------:R-:W-:-:S02]  /*1a9a0*/  LEA.HI.X.SX32 R15, R18, R2, 0x1, P6 ;  /* 0x00000002120f7211 */ /* 0x000fc400030f0eff */
[-C--:B------:R-:W-:Y:S01]  /*1a9b0*/  IADD3 R18, P6, PT, R3, R13.reuse, RZ ;  /* 0x0000000d03127210 */ /* 0x080fe20007fde0ff */
[----:B------:R1:W-:Y:S01]  /*1a9c0*/  @P1 STG.E.U8 desc[UR6][R20.64], R23 ;  /* 0x0000001714001986 */ /* 0x0003e2000c101106 */
[----:B------:R-:W-:Y:S01]  /*1a9d0*/  ISETP.LT.AND P1, PT, R0, UR11, !P0 ;  /* 0x0000000b00007c0c */ /* 0x000fe2000c721270 */
[----:B------:R-:W-:Y:S01]  /*1a9e0*/  VIADD R0, R24, 0x2b ;  /* 0x0000002b18007836 */ /* 0x000fe20000000000 */
[----:B------:R-:W-:Y:S02]  /*1a9f0*/  PRMT R27, R7, 0x7770, RZ ;  /* 0x00007770071b7816 */ /* 0x000fe400000000ff */
[----:B--2---:R-:W-:Y:S01]  /*1aa00*/  LEA.HI.X.SX32 R19, R3, R2, 0x1, P6 ;  /* 0x0000000203137211 */ /* 0x004fe200030f0eff */
[C---:B------:R-:W-:Y:S01]  /*1aa10*/  VIADD R3, R12.reuse, UR5 ;  /* 0x000000050c037c36 */ /* 0x040fe20008000000 */
[----:B------:R-:W-:Y:S01]  /*1aa20*/  IADD3 R16, P6, PT, R12, R13, RZ ;  /* 0x0000000d0c107210 */ /* 0x000fe20007fde0ff */
[----:B------:R0:W-:Y:S01]  /*1aa30*/  @P5 STG.E.U8 desc[UR6][R14.64], R27 ;  /* 0x0000001b0e005986 */ /* 0x0001e2000c101106 */
[----:B------:R-:W-:-:S02]  /*1aa40*/  PRMT R25, R7, 0x7771, RZ ;  /* 0x0000777107197816 */ /* 0x000fc400000000ff */
[----:B------:R-:W-:Y:S01]  /*1aa50*/  ISETP.LT.AND P5, PT, R0, UR11, !P0 ;  /* 0x0000000b00007c0c */ /* 0x000fe2000c7a1270 */
[----:B------:R-:W-:Y:S01]  /*1aa60*/  VIADD R0, R24, 0x2c ;  /* 0x0000002c18007836 */ /* 0x000fe20000000000 */
[-C--:B------:R-:W-:Y:S02]  /*1aa70*/  LEA.HI.X.SX32 R17, R12, R2.reuse, 0x1, P6 ;  /* 0x000000020c117211 */ /* 0x080fe400030f0eff */
[CC--:B------:R-:W-:Y:S01]  /*1aa80*/  IADD3 R22, P6, PT, R3.reuse, R13.reuse, RZ ;  /* 0x0000000d03167210 */ /* 0x0c0fe20007fde0ff */
[----:B------:R2:W-:Y:S01]  /*1aa90*/  @P4 STG.E.U8 desc[UR6][R18.64], R25 ;  /* 0x0000001912004986 */ /* 0x0005e2000c101106 */
[----:B-1----:R-:W-:Y:S02]  /*1aaa0*/  PRMT R21, R8, 0x7770, RZ ;  /* 0x0000777008157816 */ /* 0x002fe400000000ff */
[C---:B------:R-:W-:Y:S01]  /*1aab0*/  LEA.HI.X.SX32 R23, R3.reuse, R2, 0x1, P6 ;  /* 0x0000000203177211 */ /* 0x040fe200030f0eff */
[----:B------:R-:W-:Y:S01]  /*1aac0*/  VIADD R3, R3, UR5 ;  /* 0x0000000503037c36 */ /* 0x000fe20008000000 */
[----:B------:R-:W-:Y:S01]  /*1aad0*/  ISETP.LT.AND P4, PT, R0, UR11, !P0 ;  /* 0x0000000b00007c0c */ /* 0x000fe2000c781270 */
[----:B------:R-:W-:Y:S01]  /*1aae0*/  VIADD R0, R24, 0x2d ;  /* 0x0000002d18007836 */ /* 0x000fe20000000000 */
[----:B------:R1:W-:Y:S01]  /*1aaf0*/  @P3 STG.E.U8 desc[UR6][R16.64], R21 ;  /* 0x0000001510003986 */ /* 0x0003e2000c101106 */
[C---:B------:R-:W-:Y:S01]  /*1ab00*/  VIADD R12, R3.reuse, UR5 ;  /* 0x00000005030c7c36 */ /* 0x040fe20008000000 */
[----:B0-----:R-:W-:-:S02]  /*1ab10*/  IADD3 R14, P6, PT, R3, R13, RZ ;  /* 0x0000000d030e7210 */ /* 0x001fc40007fde0ff */
[----:B------:R-:W-:Y:S02]  /*1ab20*/  PRMT R29, R8, 0x7771, RZ ;  /* 0x00007771081d7816 */ /* 0x000fe400000000ff */
[----:B------:R-:W-:Y:S01]  /*1ab30*/  ISETP.LT.AND P3, PT, R0, UR11, !P0 ;  /* 0x0000000b00007c0c */ /* 0x000fe2000c761270 */
[----:B------:R-:W-:Y:S01]  /*1ab40*/  VIADD R0, R24, 0x2e ;  /* 0x0000002e18007836 */ /* 0x000fe20000000000 */
[----:B------:R-:W-:Y:S01]  /*1ab50*/  LEA.HI.X.SX32 R15, R3, R2, 0x1, P6 ;  /* 0x00000002030f7211 */ /* 0x000fe200030f0eff */
[C---:B------:R-:W-:Y:S01]  /*1ab60*/  VIADD R3, R12.reuse, UR5 ;  /* 0x000000050c037c36 */ /* 0x040fe20008000000 */
[----:B------:R-:W-:Y:S01]  /*1ab70*/  IADD3 R20, P6, PT, R12, R13, RZ ;  /* 0x0000000d0c147210 */ /* 0x000fe20007fde0ff */
[----:B------:R0:W-:Y:S01]  /*1ab80*/  @P2 STG.E.U8 desc[UR6][R22.64], R29 ;  /* 0x0000001d16002986 */ /* 0x0001e2000c101106 */
[----:B------:R-:W-:Y:S01]  /*1ab90*/  ISETP.LT.AND P2, PT, R0, UR11, !P0 ;  /* 0x0000000b00007c0c */ /* 0x000fe2000c741270 */
[----:B------:R-:W-:Y:S01]  /*1aba0*/  VIADD R0, R24, 0x2f ;  /* 0x0000002f18007836 */ /* 0x000fe20000000000 */
[----:B--2---:R-:W-:-:S02]  /*1abb0*/  PRMT R25, R9, 0x7770, RZ ;  /* 0x0000777009197816 */ /* 0x004fc400000000ff */
[-C--:B-1----:R-:W-:Y:S01]  /*1abc0*/  LEA.HI.X.SX32 R21, R12, R2.reuse, 0x1, P6 ;  /* 0x000000020c157211 */ /* 0x082fe200030f0eff */
[C---:B------:R-:W-:Y:S01]  /*1abd0*/  VIADD R12, R3.reuse, UR5 ;  /* 0x00000005030c7c36 */ /* 0x040fe20008000000 */
[-C--:B------:R-:W-:Y:S01]  /*1abe0*/  IADD3 R16, P6, PT, R3, R13.reuse, RZ ;  /* 0x0000000d03107210 */ /* 0x080fe20007fde0ff */
[----:B------:R1:W-:Y:S01]  /*1abf0*/  @P1 STG.E.U8 desc[UR6][R14.64], R25 ;  /* 0x000000190e001986 */ /* 0x0003e2000c101106 */
[----:B------:R-:W-:Y:S02]  /*1ac00*/  PRMT R27, R9, 0x7771, RZ ;  /* 0x00007771091b7816 */ /* 0x000fe400000000ff */
[----:B------:R-:W-:Y:S01]  /*1ac10*/  ISETP.LT.AND P1, PT, R0, UR11, !P0 ;  /* 0x0000000b00007c0c */ /* 0x000fe2000c721270 */
[----:B------:R-:W-:Y:S01]  /*1ac20*/  VIADD R0, R24, 0x30 ;  /* 0x0000003018007836 */ /* 0x000fe20000000000 */
[----:B------:R-:W-:Y:S02]  /*1ac30*/  LEA.HI.X.SX32 R17, R3, R2, 0x1, P6 ;  /* 0x0000000203117211 */ /* 0x000fe400030f0eff */
[----:B------:R-:W-:Y:S01]  /*1ac40*/  IADD3 R18, P6, PT, R12, R13, RZ ;  /* 0x0000000d0c127210 */ /* 0x000fe20007fde0ff */
[----:B------:R2:W-:Y:S01]  /*1ac50*/  @P5 STG.E.U8 desc[UR6][R20.64], R27 ;  /* 0x0000001b14005986 */ /* 0x0005e2000c101106 */
[----:B0-----:R-:W-:-:S02]  /*1ac60*/  PRMT R23, R10, 0x7770, RZ ;  /* 0x000077700a177816 */ /* 0x001fc400000000ff */
[----:B------:R-:W-:Y:S01]  /*1ac70*/  ISETP.LT.AND P5, PT, R0, UR11, !P0 ;  /* 0x0000000b00007c0c */ /* 0x000fe2000c7a1270 */
[----:B------:R-:W-:Y:S01]  /*1ac80*/  VIADD R0, R24, 0x31 ;  /* 0x0000003118007836 */ /* 0x000fe20000000000 */
[CC--:B------:R-:W-:Y:S01]  /*1ac90*/  LEA.HI.X.SX32 R19, R12.reuse, R2.reuse, 0x1, P6 ;  /* 0x000000020c137211 */ /* 0x0c0fe200030f0eff */
[----:B------:R-:W-:Y:S01]  /*1aca0*/  VIADD R12, R12, UR5 ;  /* 0x000000050c0c7c36 */ /* 0x000fe20008000000 */
[----:B------:R0:W-:Y:S01]  /*1acb0*/  @P4 STG.E.U8 desc[UR6][R16.64], R23 ;  /* 0x0000001710004986 */ /* 0x0001e2000c101106 */
[----:B-1----:R-:W-:Y:S02]  /*1acc0*/  PRMT R25, R10, 0x7771, RZ ;  /* 0x000077710a197816 */ /* 0x002fe400000000ff */
[----:B------:R-:W-:Y:S01]  /*1acd0*/  ISETP.LT.AND P4, PT, R0, UR11, !P0 ;  /* 0x0000000b00007c0c */ /* 0x000fe2000c781270 */
[C---:B------:R-:W-:Y:S01]  /*1ace0*/  VIADD R3, R12.reuse, UR5 ;  /* 0x000000050c037c36 */ /* 0x040fe20008000000 */
[-C--:B------:R-:W-:Y:S01]  /*1acf0*/  IADD3 R14, P6, PT, R12, R13.reuse, RZ ;  /* 0x0000000d0c0e7210 */ /* 0x080fe20007fde0ff */
[----:B------:R-:W-:Y:S01]  /*1ad00*/  VIADD R0, R24, 0x32 ;  /* 0x0000003218007836 */ /* 0x000fe20000000000 */
[----:B------:R1:W-:Y:S02]  /*1ad10*/  @P3 STG.E.U8 desc[UR6][R18.64], R25 ;  /* 0x0000001912003986 */ /* 0x0003e4000c101106 */
[----:B------:R-:W-:Y:S01]  /*1ad20*/  LEA.HI.X.SX32 R15, R12, R2, 0x1, P6 ;  /* 0x000000020c0f7211 */ /* 0x000fe200030f0eff */
[C---:B------:R-:W-:Y:S01]  /*1ad30*/  VIADD R12, R3.reuse, UR5 ;  /* 0x00000005030c7c36 */ /* 0x040fe20008000000 */
[----:B--2---:R-:W-:-:S02]  /*1ad40*/  IADD3 R20, P6, PT, R3, R13, RZ ;  /* 0x0000000d03147210 */ /* 0x004fc40007fde0ff */
[----:B------:R-:W-:Y:S01]  /*1ad50*/  ISETP.LT.AND P3, PT, R0, UR11, !P0 ;  /* 0x0000000b00007c0c */ /* 0x000fe2000c761270 */
[----:B------:R-:W-:Y:S01]  /*1ad60*/  VIADD R0, R24, 0x33 ;  /* 0x0000003318007836 */ /* 0x000fe20000000000 */
[----:B0-----:R-:W-:Y:S02]  /*1ad70*/  PRMT R23, R11, 0x7770, RZ ;  /* 0x000077700b177816 */ /* 0x001fe400000000ff */
[-C--:B------:R-:W-:Y:S01]  /*1ad80*/  LEA.HI.X.SX32 R21, R3, R2.reuse, 0x1, P6 ;  /* 0x0000000203157211 */ /* 0x080fe200030f0eff */
[C---:B------:R-:W-:Y:S01]  /*1ad90*/  VIADD R3, R12.reuse, UR5 ;  /* 0x000000050c037c36 */ /* 0x040fe20008000000 */
[----:B------:R-:W-:Y:S01]  /*1ada0*/  IADD3 R16, P6, PT, R12, R13, RZ ;  /* 0x0000000d0c107210 */ /* 0x000fe20007fde0ff */
[----:B------:R0:W-:Y:S01]  /*1adb0*/  @P2 STG.E.U8 desc[UR6][R14.64], R23 ;  /* 0x000000170e002986 */ /* 0x0001e2000c101106 */
[----:B------:R-:W-:Y:S02]  /*1adc0*/  PRMT R27, R11, 0x7771, RZ ;  /* 0x000077710b1b7816 */ /* 0x000fe400000000ff */
[----:B------:R-:W-:Y:S01]  /*1add0*/  ISETP.LT.AND P2, PT, R0, UR11, !P0 ;  /* 0x0000000b00007c0c */ /* 0x000fe2000c741270 */
[----:B------:R-:W-:Y:S01]  /*1ade0*/  VIADD R0, R24, 0x34 ;  /* 0x0000003418007836 */ /* 0x000fe20000000000 */
[----:B------:R-:W-:-:S02]  /*1adf0*/  LEA.HI.X.SX32 R17, R12, R2, 0x1, P6 ;  /* 0x000000020c117211 */ /* 0x000fc400030f0eff */
[CC--:B-1----:R-:W-:Y:S01]  /*1ae00*/  IADD3 R18, P6, PT, R3.reuse, R13.reuse, RZ ;  /* 0x0000000d03127210 */ /* 0x0c2fe20007fde0ff */
[----:B------:R-:W-:Y:S01]  /*1ae10*/  @P1 STG.E.U8 desc[UR6][R20.64], R27 ;  /* 0x0000001b14001986 */ /* 0x000fe2000c101106 */
[----:B------:R-:W-:Y:S02]  /*1ae20*/  PRMT R25, R4, 0x7772, RZ ;  /* 0x0000777204197816 */ /* 0x000fe400000000ff */
[----:B------:R-:W-:Y:S01]  /*1ae30*/  ISETP.LT.AND P1, PT, R0, UR11, !P0 ;  /* 0x0000000b00007c0c */ /* 0x000fe2000c721270 */
[----:B------:R-:W-:Y:S01]  /*1ae40*/  VIADD R0, R24, 0x35 ;  /* 0x0000003518007836 */ /* 0x000fe20000000000 */
[CC--:B------:R-:W-:Y:S01]  /*1ae50*/  LEA.HI.X.SX32 R19, R3.reuse, R2.reuse, 0x1, P6 ;  /* 0x0000000203137211 */ /* 0x0c0fe200030f0eff */
[----:B------:R-:W-:Y:S01]  /*1ae60*/  VIADD R3, R3, UR5 ;  /* 0x0000000503037c36 */ /* 0x000fe20008000000 */
[----:B------:R1:W-:Y:S01]  /*1ae70*/  @P5 STG.E.U8 desc[UR6][R16.64], R25 ;  /* 0x0000001910005986 */ /* 0x0003e2000c101106 */
[----:B0-----:R-:W-:Y:S02]  /*1ae80*/  PRMT R23, R4, 0x7773, RZ ;  /* 0x0000777304177816 */ /* 0x001fe400000000ff */
[----:B------:R-:W-:Y:S01]  /*1ae90*/  ISETP.LT.AND P5, PT, R0, UR11, !P0 ;  /* 0x0000000b00007c0c */ /* 0x000fe2000c7a1270 */
[----:B------:R-:W-:Y:S01]  /*1aea0*/  VIADD R0, R24, 0x36 ;  /* 0x0000003618007836 */ /* 0x000fe20000000000 */
[CC--:B------:R-:W-:Y:S01]  /*1aeb0*/  IADD3 R14, P6, PT, R3.reuse, R13.reuse, RZ ;  /* 0x0000000d030e7210 */ /* 0x0c0fe20007fde0ff */
[C---:B------:R-:W-:Y:S01]  /*1aec0*/  VIADD R12, R3.reuse, UR5 ;  /* 0x00000005030c7c36 */ /* 0x040fe20008000000 */
[----:B------:R0:W-:Y:S02]  /*1aed0*/  @P4 STG.E.U8 desc[UR6][R18.64], R23 ;  /* 0x0000001712004986 */ /* 0x0001e4000c101106 */
[----:B------:R-:W-:Y:S01]  /*1aee0*/  LEA.HI.X.SX32 R15, R3, R2, 0x1, P6 ;  /* 0x00000002030f7211 */ /* 0x000fe200030f0eff */
[----:B------:R-:W-:Y:S01]  /*1aef0*/  VIADD R3, R12, UR5 ;  /* 0x000000050c037c36 */ /* 0x000fe20008000000 */
[----:B------:R-:W-:Y:S01]  /*1af00*/  ISETP.LT.AND P4, PT, R0, UR11, !P0 ;  /* 0x0000000b00007c0c */ /* 0x000fe2000c781270 */
[----:B------:R-:W-:Y:S01]  /*1af10*/  VIADD R0, R24, 0x37 ;  /* 0x0000003718007836 */ /* 0x000fe20000000000 */
[----:B------:R-:W-:-:S02]  /*1af20*/  IADD3 R4, P6, PT, R12, R13, RZ ;  /* 0x0000000d0c047210 */ /* 0x000fc40007fde0ff */
[C---:B-1----:R-:W-:Y:S02]  /*1af30*/  PRMT R25, R5.reuse, 0x7772, RZ ;  /* 0x0000777205197816 */ /* 0x042fe400000000ff */
[----:B------:R-:W-:Y:S02]  /*1af40*/  PRMT R21, R5, 0x7773, RZ ;  /* 0x0000777305157816 */ /* 0x000fe400000000ff */
[-C--:B------:R-:W-:Y:S01]  /*1af50*/  LEA.HI.X.SX32 R5, R12, R2.reuse, 0x1, P6 ;  /* 0x000000020c057211 */ /* 0x080fe200030f0eff */
[----:B------:R1:W-:Y:S01]  /*1af60*/  @P3 STG.E.U8 desc[UR6][R14.64], R25 ;  /* 0x000000190e003986 */ /* 0x0003e2000c101106 */
[CC--:B------:R-:W-:Y:S01]  /*1af70*/  IADD3 R16, P6, PT, R3.reuse, R13.reuse, RZ ;  /* 0x0000000d03107210 */ /* 0x0c0fe20007fde0ff */
[C---:B------:R-:W-:Y:S01]  /*1af80*/  VIADD R12, R3.reuse, UR5 ;  /* 0x00000005030c7c36 */ /* 0x040fe20008000000 */
[----:B------:R-:W-:Y:S01]  /*1af90*/  ISETP.LT.AND P3, PT, R0, UR11, !P0 ;  /* 0x0000000b00007c0c */ /* 0x000fe2000c761270 */
[----:B------:R-:W-:Y:S01]  /*1afa0*/  VIADD R0, R24, 0x38 ;  /* 0x0000003818007836 */ /* 0x000fe20000000000 */
[----:B------:R-:W-:Y:S01]  /*1afb0*/  LEA.HI.X.SX32 R17, R3, R2, 0x1, P6 ;  /* 0x0000000203117211 */ /* 0x000fe200030f0eff */
[----:B------:R2:W-:Y:S01]  /*1afc0*/  @P2 STG.E.U8 desc[UR6][R4.64], R21 ;  /* 0x0000001504002986 */ /* 0x0005e2000c101106 */
[----:B0-----:R-:W-:-:S02]  /*1afd0*/  IADD3 R18, P6, PT, R12, R13, RZ ;  /* 0x0000000d0c127210 */ /* 0x001fc40007fde0ff */
[----:B------:R-:W-:Y:S02]  /*1afe0*/  PRMT R23, R6, 0x7772, RZ ;  /* 0x0000777206177816 */ /* 0x000fe400000000ff */
[----:B------:R-:W-:Y:S01]  /*1aff0*/  ISETP.LT.AND P2, PT, R0, UR11, !P0 ;  /* 0x0000000b00007c0c */ /* 0x000fe2000c741270 */
[----:B------:R-:W-:Y:S01]  /*1b000*/  VIADD R0, R24, 0x39 ;  /* 0x0000003918007836 */ /* 0x000fe20000000000 */
[CC--:B------:R-:W-:Y:S01]  /*1b010*/  LEA.HI.X.SX32 R19, R12.reuse, R2.reuse, 0x1, P6 ;  /* 0x000000020c137211 */ /* 0x0c0fe200030f0eff */
[----:B------:R-:W-:Y:S01]  /*1b020*/  VIADD R12, R12, UR5 ;  /* 0x000000050c0c7c36 */ /* 0x000fe20008000000 */
[----:B------:R0:W-:Y:S01]  /*1b030*/  @P1 STG.E.U8 desc[UR6][R16.64], R23 ;  /* 0x0000001710001986 */ /* 0x0001e2000c101106 */
[----:B-1----:R-:W-:Y:S02]  /*1b040*/  PRMT R15, R6, 0x7773, RZ ;  /* 0x00007773060f7816 */ /* 0x002fe400000000ff */
[----:B------:R-:W-:Y:S01]  /*1b050*/  ISETP.LT.AND P1, PT, R0, UR11, !P0 ;  /* 0x0000000b00007c0c */ /* 0x000fe2000c721270 */
[----:B------:R-:W-:Y:S01]  /*1b060*/  VIADD R0, R24, 0x3a ;  /* 0x0000003a18007836 */ /* 0x000fe20000000000 */
[C---:B--2---:R-:W-:Y:S01]  /*1b070*/  IADD3 R4, P6, PT, R12.reuse, R13, RZ ;  /* 0x0000000d0c047210 */ /* 0x044fe20007fde0ff */
[----:B------:R-:W-:Y:S01]  /*1b080*/  VIADD R3, R12, UR5 ;  /* 0x000000050c037c36 */ /* 0x000fe20008000000 */
[----:B------:R1:W-:Y:S02]  /*1b090*/  @P5 STG.E.U8 desc[UR6][R18.64], R15 ;  /* 0x0000000f12005986 */ /* 0x0003e4000c101106 */
[----:B------:R-:W-:Y:S01]  /*1b0a0*/  ISETP.LT.AND P5, PT, R0, UR11, !P0 ;  /* 0x0000000b00007c0c */ /* 0x000fe2000c7a1270 */
[----:B------:R-:W-:Y:S01]  /*1b0b0*/  VIADD R0, R24, 0x3b ;  /* 0x0000003b18007836 */ /* 0x000fe20000000000 */
[----:B------:R-:W-:Y:S01]  /*1b0c0*/  LEA.HI.X.SX32 R5, R12, R2, 0x1, P6 ;  /* 0x000000020c057211 */ /* 0x000fe200030f0eff */
[----:B------:R-:W-:Y:S01]  /*1b0d0*/  VIADD R12, R3, UR5 ;  /* 0x00000005030c7c36 */ /* 0x000fe20008000000 */
[----:B0-----:R-:W-:-:S02]  /*1b0e0*/  PRMT R17, R7, 0x7772, RZ ;  /* 0x0000777207117816 */ /* 0x001fc400000000ff */
[-C--:B------:R-:W-:Y:S02]  /*1b0f0*/  IADD3 R6, P6, PT, R3, R13.reuse, RZ ;  /* 0x0000000d03067210 */ /* 0x080fe40007fde0ff */
[----:B------:R-:W-:Y:S01]  /*1b100*/  PRMT R21, R7, 0x7773, RZ ;  /* 0x0000777307157816 */ /* 0x000fe200000000ff */
[----:B------:R-:W-:Y:S01]  /*1b110*/  @P4 STG.E.U8 desc[UR6][R4.64], R17 ;  /* 0x0000001104004986 */ /* 0x000fe2000c101106 */
[----:B------:R-:W-:Y:S01]  /*1b120*/  LEA.HI.X.SX32 R7, R3, R2, 0x1, P6 ;  /* 0x0000000203077211 */ /* 0x000fe200030f0eff */
[----:B------:R-:W-:Y:S01]  /*1b130*/  VIADD R3, R12, UR5 ;  /* 0x000000050c037c36 */ /* 0x000fe20008000000 */
[----:B------:R-:W-:Y:S01]  /*1b140*/  ISETP.LT.AND P4, PT, R0, UR11, !P0 ;  /* 0x0000000b00007c0c */ /* 0x000fe2000c781270 */
[----:B------:R-:W-:Y:S01]  /*1b150*/  VIADD R0, R24, 0x3c ;  /* 0x0000003c18007836 */ /* 0x000fe20000000000 */
[----:B------:R-:W-:Y:S01]  /*1b160*/  IADD3 R14, P6, PT, R12, R13, RZ ;  /* 0x0000000d0c0e7210 */ /* 0x000fe20007fde0ff */
[----:B------:R0:W-:Y:S01]  /*1b170*/  @P3 STG.E.U8 desc[UR6][R6.64], R21 ;  /* 0x0000001506003986 */ /* 0x0001e2000c101106 */
[----:B------:R-:W-:-:S02]  /*1b180*/  PRMT R25, R8, 0x7772, RZ ;  /* 0x0000777208197816 */ /* 0x000fc400000000ff */
[-C--:B-1----:R-:W-:Y:S01]  /*1b190*/  LEA.HI.X.SX32 R15, R12, R2.reuse, 0x1, P6 ;  /* 0x000000020c0f7211 */ /* 0x082fe200030f0eff */
[C---:B------:R-:W-:Y:S01]  /*1b1a0*/  VIADD R12, R3.reuse, UR5 ;  /* 0x00000005030c7c36 */ /* 0x040fe20008000000 */
[----:B------:R-:W-:Y:S01]  /*1b1b0*/  ISETP.LT.AND P3, PT, R0, UR11, !P0 ;  /* 0x0000000b00007c0c */ /* 0x000fe2000c761270 */
[----:B------:R-:W-:Y:S01]  /*1b1c0*/  VIADD R0, R24, 0x3d ;  /* 0x0000003d18007836 */ /* 0x000fe20000000000 */
[CC--:B------:R-:W-:Y:S01]  /*1b1d0*/  IADD3 R18, P6, PT, R3.reuse, R13.reuse, RZ ;  /* 0x0000000d03127210 */ /* 0x0c0fe20007fde0ff */
[----:B------:R1:W-:Y:S01]  /*1b1e0*/  @P2 STG.E.U8 desc[UR6][R14.64], R25 ;  /* 0x000000190e002986 */ /* 0x0003e2000c101106 */
[----:B0-----:R-:W-:Y:S02]  /*1b1f0*/  VIADD R7, R12, UR5 ;  /* 0x000000050c077c36 */ /* 0x001fe40008000000 */
[----:B------:R-:W-:Y:S02]  /*1b200*/  ISETP.LT.AND P2, PT, R0, UR11, !P0 ;  /* 0x0000000b00007c0c */ /* 0x000fe4000c741270 */
[----:B------:R-:W-:Y:S01]  /*1b210*/  LEA.HI.X.SX32 R19, R3, R2, 0x1, P6 ;  /* 0x0000000203137211 */ /* 0x000fe200030f0eff */
[----:B------:R-:W-:Y:S01]  /*1b220*/  VIADD R0, R7, UR5 ;  /* 0x0000000507007c36 */ /* 0x000fe20008000000 */
[----:B------:R-:W-:-:S02]  /*1b230*/  IADD3 R4, P6, PT, R12, R13, RZ ;  /* 0x0000000d0c047210 */ /* 0x000fc40007fde0ff */
[----:B------:R-:W-:Y:S01]  /*1b240*/  PRMT R23, R8, 0x7773, RZ ;  /* 0x0000777308177816 */ /* 0x000fe200000000ff */
[----:B------:R-:W-:Y:S01]  /*1b250*/  VIADD R8, R0, UR5 ;  /* 0x0000000500087c36 */ /* 0x000fe20008000000 */
[-C--:B------:R-:W-:Y:S02]  /*1b260*/  LEA.HI.X.SX32 R5, R12, R2.reuse, 0x1, P6 ;  /* 0x000000020c057211 */ /* 0x080fe400030f0eff */
[-C--:B-1----:R-:W-:Y:S01]  /*1b270*/  IADD3 R14, P6, PT, R0, R13.reuse, RZ ;  /* 0x0000000d000e7210 */ /* 0x082fe20007fde0ff */
[----:B------:R0:W-:Y:S01]  /*1b280*/  @P1 STG.E.U8 desc[UR6][R18.64], R23 ;  /* 0x0000001712001986 */ /* 0x0001e2000c101106 */
[----:B------:R-:W-:Y:S01]  /*1b290*/  VIADD R20, R8, UR5 ;  /* 0x0000000508147c36 */ /* 0x000fe20008000000 */
[CC--:B------:R-:W-:Y:S02]  /*1b2a0*/  IADD3 R6, P1, PT, R7.reuse, R13.reuse, RZ ;  /* 0x0000000d07067210 */ /* 0x0c0fe40007f3e0ff */
[-C--:B------:R-:W-:Y:S01]  /*1b2b0*/  LEA.HI.X.SX32 R15, R0, R2.reuse, 0x1, P6 ;  /* 0x00000002000f7211 */ /* 0x080fe200030f0eff */
[----:B------:R-:W-:Y:S01]  /*1b2c0*/  VIADD R21, R20, UR5 ;  /* 0x0000000514157c36 */ /* 0x000fe20008000000 */
[-C--:B------:R-:W-:Y:S01]  /*1b2d0*/  IADD3 R16, P6, PT, R8, R13.reuse, RZ ;  /* 0x0000000d08107210 */ /* 0x080fe20007fde0ff */
[C---:B------:R-:W-:Y:S01]  /*1b2e0*/  VIADD R3, R24.reuse, 0x3e ;  /* 0x0000003e18037836 */ /* 0x040fe20000000000 */
[----:B------:R-:W-:Y:S01]  /*1b2f0*/  LEA.HI.X.SX32 R7, R7, R2, 0x1, P1 ;  /* 0x0000000207077211 */ /* 0x000fe200008f0eff */
[----:B------:R-:W-:Y:S01]  /*1b300*/  VIADD R0, R24, 0x3f ;  /* 0x0000003f18007836 */ /* 0x000fe20000000000 */
[----:B------:R-:W-:-:S02]  /*1b310*/  IADD3 R12, P1, PT, R20, R13, RZ ;  /* 0x0000000d140c7210 */ /* 0x000fc40007f3e0ff */
[-C--:B------:R-:W-:Y:S02]  /*1b320*/  LEA.HI.X.SX32 R17, R8, R2.reuse, 0x1, P6 ;  /* 0x0000000208117211 */ /* 0x080fe400030f0eff */
[----:B0-----:R-:W-:Y:S02]  /*1b330*/  IADD3 R18, P6, PT, R21, R13, RZ ;  /* 0x0000000d15127210 */ /* 0x001fe40007fde0ff */
[----:B------:R-:W-:Y:S02]  /*1b340*/  LEA.HI.X.SX32 R13, R20, R2, 0x1, P1 ;  /* 0x00000002140d7211 */ /* 0x000fe400008f0eff */
[----:B------:R-:W-:Y:S02]  /*1b350*/  ISETP.LT.AND P1, PT, R3, UR11, !P0 ;  /* 0x0000000b03007c0c */ /* 0x000fe4000c721270 */
[----:B------:R-:W-:Y:S02]  /*1b360*/  ISETP.LT.AND P0, PT, R0, UR11, !P0 ;  /* 0x0000000b00007c0c */ /* 0x000fe4000c701270 */
[----:B------:R-:W-:-:S02]  /*1b370*/  PRMT R25, R9, 0x7772, RZ ;  /* 0x0000777209197816 */ /* 0x000fc400000000ff */
[----:B------:R-:W-:Y:S02]  /*1b380*/  LEA.HI.X.SX32 R19, R21, R2, 0x1, P6 ;  /* 0x0000000215137211 */ /* 0x000fe400030f0eff */
[----:B------:R-:W-:Y:S02]  /*1b390*/  PRMT R23, R9, 0x7773, RZ ;  /* 0x0000777309177816 */ /* 0x000fe400000000ff */
[C---:B------:R-:W-:Y:S02]  /*1b3a0*/  PRMT R21, R10.reuse, 0x7772, RZ ;  /* 0x000077720a157816 */ /* 0x040fe400000000ff */
[----:B------:R-:W-:Y:S02]  /*1b3b0*/  PRMT R9, R10, 0x7773, RZ ;  /* 0x000077730a097816 */ /* 0x000fe400000000ff */
[C---:B------:R-:W-:Y:S01]  /*1b3c0*/  PRMT R3, R11.reuse, 0x7773, RZ ;  /* 0x000077730b037816 */ /* 0x040fe200000000ff */
[----:B------:R0:W-:Y:S01]  /*1b3d0*/  @P5 STG.E.U8 desc[UR6][R4.64], R25 ;  /* 0x0000001904005986 */ /* 0x0001e2000c101106 */
[----:B------:R-:W-:-:S03]  /*1b3e0*/  PRMT R11, R11, 0x7772, RZ ;  /* 0x000077720b0b7816 */ /* 0x000fc600000000ff */
[----:B------:R0:W-:Y:S04]  /*1b3f0*/  @P4 STG.E.U8 desc[UR6][R6.64], R23 ;  /* 0x0000001706004986 */ /* 0x0001e8000c101106 */
[----:B------:R0:W-:Y:S04]  /*1b400*/  @P3 STG.E.U8 desc[UR6][R14.64], R21 ;  /* 0x000000150e003986 */ /* 0x0001e8000c101106 */
[----:B------:R0:W-:Y:S04]  /*1b410*/  @P2 STG.E.U8 desc[UR6][R16.64], R9 ;  /* 0x0000000910002986 */ /* 0x0001e8000c101106 */
[----:B------:R0:W-:Y:S01]  /*1b420*/  @P1 STG.E.U8 desc[UR6][R12.64], R11 ;  /* 0x0000000b0c001986 */ /* 0x0001e2000c101106 */
[----:B------:R-:W-:Y:S05]  /*1b430*/  @!P0 EXIT ;  /* 0x000000000000894d */ /* 0x000fea0003800000 */
[----:B------:R-:W-:Y:S01]  /*1b440*/  STG.E.U8 desc[UR6][R18.64], R3 ;  /* 0x0000000312007986 */ /* 0x000fe2000c101106 */
[----:B------:R-:W-:Y:S05]  /*1b450*/  EXIT ;  /* 0x000000000000794d */ /* 0x000fea0003800000 */
.L_x_2:
[----:B------:R-:W-:-:S00]  /*1b460*/  BRA `(.L_x_2) ;  /* 0xfffffffc00fc7947 */ /* 0x000fc0000383ffff */
[----:B------:R-:W-:-:S00]  /*1b470*/  NOP ;  /* 0x0000000000007918 */ /* 0x000fc00000000000 */
        /* <DEDUP_REMOVED lines=8> */
.L_x_3:


//--------------------- .nv.shared.matmul_kernel  --------------------------
	.section	.nv.shared.matmul_kernel,"aw",@nobits
	.sectionflags	@""
	.align	16
	.zero		1024


//--------------------- .nv.shared.reserved.0     --------------------------
	.section	.nv.shared.reserved.0,"aw",@nobits
	.weak		__nv_reservedSMEM_offset_0_alias
	.size		__nv_reservedSMEM_offset_0_alias, 0, 64
	.other		__nv_reservedSMEM_offset_0_alias,@"STO_CUDA_RESERVED_SHARED STV_DEFAULT"
__nv_reservedSMEM_offset_0_alias:
	.zero		0
	.zero		64


//--------------------- .nv.constant0.matmul_kernel --------------------------
	.section	.nv.constant0.matmul_kernel,"a",@progbits
	.sectionflags	@""
	.align	4
.nv.constant0.matmul_kernel:
	.zero		976


//--------------------- SYMBOLS --------------------------

	.type		.nv.reservedSmem.offset0,@object
	.size		.nv.reservedSmem.offset0,0x4
	.type		.nv.reservedSmem.cap,@object
	.size		.nv.reservedSmem.cap,0x4
